//
// Generated by NVIDIA NVVM Compiler
//
// Compiler Build ID: CL-36424714
// Cuda compilation tools, release 13.0, V13.0.88
// Based on NVVM 20.0.0
//

.version 9.0
.target sm_100
.address_size 64

	// .globl	_Z8countDisffPfS_S_i
// _ZZN3cub18CUB_300001_SM_10006detail10radix_sort31DeviceRadixSortSingleTileKernelINS1_5radix10policy_hubIfNS0_8NullTypeEyE10Policy1000ELNS0_9SortOrderE0EfS6_yNS1_21identity_decomposer_tEEEvPKT1_PSB_PKT2_PSF_T3_iiT4_E12temp_storage has been demoted
// _ZZN3cub18CUB_300001_SM_10006detail10radix_sort30DeviceRadixSortHistogramKernelINS1_5radix10policy_hubIfNS0_8NullTypeEyE10Policy1000ELNS0_9SortOrderE0EfyNS1_21identity_decomposer_tEEEvPT2_PKT1_SB_iiT3_E12temp_storage has been demoted
// _ZZN3cub18CUB_300001_SM_10006detail10radix_sort33DeviceRadixSortExclusiveSumKernelINS1_5radix10policy_hubIfNS0_8NullTypeEyE10Policy1000EyEEvPT0_E12temp_storage has been demoted
// _ZZN3cub18CUB_300001_SM_10006detail10radix_sort29DeviceRadixSortOnesweepKernelINS1_5radix10policy_hubIfNS0_8NullTypeEyE10Policy1000ELNS0_9SortOrderE0EfS6_yiiNS1_21identity_decomposer_tEEEvPT5_SC_PT3_PKSD_PT1_PKSH_PT2_PKSL_T4_iiT6_E1s has been demoted
.global .align 1 .b8 _ZN34_INTERNAL_9f5ed0c8_4_k_cu_34f6c46c4cuda3std3__45__cpo5beginE[1];
.global .align 1 .b8 _ZN34_INTERNAL_9f5ed0c8_4_k_cu_34f6c46c4cuda3std3__45__cpo3endE[1];
.global .align 1 .b8 _ZN34_INTERNAL_9f5ed0c8_4_k_cu_34f6c46c4cuda3std3__45__cpo6cbeginE[1];
.global .align 1 .b8 _ZN34_INTERNAL_9f5ed0c8_4_k_cu_34f6c46c4cuda3std3__45__cpo4cendE[1];
.global .align 1 .b8 _ZN34_INTERNAL_9f5ed0c8_4_k_cu_34f6c46c4cuda3std3__45__cpo6rbeginE[1];
.global .align 1 .b8 _ZN34_INTERNAL_9f5ed0c8_4_k_cu_34f6c46c4cuda3std3__45__cpo4rendE[1];
.global .align 1 .b8 _ZN34_INTERNAL_9f5ed0c8_4_k_cu_34f6c46c4cuda3std3__45__cpo7crbeginE[1];
.global .align 1 .b8 _ZN34_INTERNAL_9f5ed0c8_4_k_cu_34f6c46c4cuda3std3__45__cpo5crendE[1];
.global .align 1 .b8 _ZN34_INTERNAL_9f5ed0c8_4_k_cu_34f6c46c4cuda3std3__436_GLOBAL__N__9f5ed0c8_4_k_cu_34f6c46c6ignoreE[1];
.global .align 1 .b8 _ZN34_INTERNAL_9f5ed0c8_4_k_cu_34f6c46c4cuda3std3__419piecewise_constructE[1];
.global .align 1 .b8 _ZN34_INTERNAL_9f5ed0c8_4_k_cu_34f6c46c4cuda3std3__48in_placeE[1];
.global .align 1 .b8 _ZN34_INTERNAL_9f5ed0c8_4_k_cu_34f6c46c4cuda3std3__420unreachable_sentinelE[1];
.global .align 1 .b8 _ZN34_INTERNAL_9f5ed0c8_4_k_cu_34f6c46c4cuda3std3__47nulloptE[1];
.global .align 1 .b8 _ZN34_INTERNAL_9f5ed0c8_4_k_cu_34f6c46c4cuda3std3__48unexpectE[1];
.global .align 1 .b8 _ZN34_INTERNAL_9f5ed0c8_4_k_cu_34f6c46c4cuda3std6ranges3__45__cpo4swapE[1];
.global .align 1 .b8 _ZN34_INTERNAL_9f5ed0c8_4_k_cu_34f6c46c4cuda3std6ranges3__45__cpo9iter_moveE[1];
.global .align 1 .b8 _ZN34_INTERNAL_9f5ed0c8_4_k_cu_34f6c46c4cuda3std6ranges3__45__cpo5beginE[1];
.global .align 1 .b8 _ZN34_INTERNAL_9f5ed0c8_4_k_cu_34f6c46c4cuda3std6ranges3__45__cpo3endE[1];
.global .align 1 .b8 _ZN34_INTERNAL_9f5ed0c8_4_k_cu_34f6c46c4cuda3std6ranges3__45__cpo6cbeginE[1];
.global .align 1 .b8 _ZN34_INTERNAL_9f5ed0c8_4_k_cu_34f6c46c4cuda3std6ranges3__45__cpo4cendE[1];
.global .align 1 .b8 _ZN34_INTERNAL_9f5ed0c8_4_k_cu_34f6c46c4cuda3std6ranges3__45__cpo7advanceE[1];
.global .align 1 .b8 _ZN34_INTERNAL_9f5ed0c8_4_k_cu_34f6c46c4cuda3std6ranges3__45__cpo9iter_swapE[1];
.global .align 1 .b8 _ZN34_INTERNAL_9f5ed0c8_4_k_cu_34f6c46c4cuda3std6ranges3__45__cpo4nextE[1];
.global .align 1 .b8 _ZN34_INTERNAL_9f5ed0c8_4_k_cu_34f6c46c4cuda3std6ranges3__45__cpo4prevE[1];
.global .align 1 .b8 _ZN34_INTERNAL_9f5ed0c8_4_k_cu_34f6c46c4cuda3std6ranges3__45__cpo4dataE[1];
.global .align 1 .b8 _ZN34_INTERNAL_9f5ed0c8_4_k_cu_34f6c46c4cuda3std6ranges3__45__cpo5cdataE[1];
.global .align 1 .b8 _ZN34_INTERNAL_9f5ed0c8_4_k_cu_34f6c46c4cuda3std6ranges3__45__cpo4sizeE[1];
.global .align 1 .b8 _ZN34_INTERNAL_9f5ed0c8_4_k_cu_34f6c46c4cuda3std6ranges3__45__cpo5ssizeE[1];
.global .align 1 .b8 _ZN34_INTERNAL_9f5ed0c8_4_k_cu_34f6c46c4cuda3std6ranges3__45__cpo8distanceE[1];
.global .align 1 .b8 _ZN34_INTERNAL_9f5ed0c8_4_k_cu_34f6c46c6thrust24THRUST_300001_SM_1000_NS8cuda_cub3parE[1];
.global .align 1 .b8 _ZN34_INTERNAL_9f5ed0c8_4_k_cu_34f6c46c6thrust24THRUST_300001_SM_1000_NS8cuda_cub10par_nosyncE[1];
.global .align 1 .b8 _ZN34_INTERNAL_9f5ed0c8_4_k_cu_34f6c46c6thrust24THRUST_300001_SM_1000_NS6system6detail10sequential3seqE[1];
.global .align 1 .b8 _ZN34_INTERNAL_9f5ed0c8_4_k_cu_34f6c46c6thrust24THRUST_300001_SM_1000_NS6system3cpp3parE[1];
.global .align 1 .b8 _ZN34_INTERNAL_9f5ed0c8_4_k_cu_34f6c46c6thrust24THRUST_300001_SM_1000_NS12placeholders2_1E[1];
.global .align 1 .b8 _ZN34_INTERNAL_9f5ed0c8_4_k_cu_34f6c46c6thrust24THRUST_300001_SM_1000_NS12placeholders2_2E[1];
.global .align 1 .b8 _ZN34_INTERNAL_9f5ed0c8_4_k_cu_34f6c46c6thrust24THRUST_300001_SM_1000_NS12placeholders2_3E[1];
.global .align 1 .b8 _ZN34_INTERNAL_9f5ed0c8_4_k_cu_34f6c46c6thrust24THRUST_300001_SM_1000_NS12placeholders2_4E[1];
.global .align 1 .b8 _ZN34_INTERNAL_9f5ed0c8_4_k_cu_34f6c46c6thrust24THRUST_300001_SM_1000_NS12placeholders2_5E[1];
.global .align 1 .b8 _ZN34_INTERNAL_9f5ed0c8_4_k_cu_34f6c46c6thrust24THRUST_300001_SM_1000_NS12placeholders2_6E[1];
.global .align 1 .b8 _ZN34_INTERNAL_9f5ed0c8_4_k_cu_34f6c46c6thrust24THRUST_300001_SM_1000_NS12placeholders2_7E[1];
.global .align 1 .b8 _ZN34_INTERNAL_9f5ed0c8_4_k_cu_34f6c46c6thrust24THRUST_300001_SM_1000_NS12placeholders2_8E[1];
.global .align 1 .b8 _ZN34_INTERNAL_9f5ed0c8_4_k_cu_34f6c46c6thrust24THRUST_300001_SM_1000_NS12placeholders2_9E[1];
.global .align 1 .b8 _ZN34_INTERNAL_9f5ed0c8_4_k_cu_34f6c46c6thrust24THRUST_300001_SM_1000_NS12placeholders3_10E[1];
.global .align 1 .b8 _ZN34_INTERNAL_9f5ed0c8_4_k_cu_34f6c46c6thrust24THRUST_300001_SM_1000_NS3seqE[1];
.global .align 1 .b8 _ZN34_INTERNAL_9f5ed0c8_4_k_cu_34f6c46c6thrust24THRUST_300001_SM_1000_NS6deviceE[1];

.visible .entry _Z8countDisffPfS_S_i(
	.param .f32 _Z8countDisffPfS_S_i_param_0,
	.param .f32 _Z8countDisffPfS_S_i_param_1,
	.param .u64 .ptr .align 1 _Z8countDisffPfS_S_i_param_2,
	.param .u64 .ptr .align 1 _Z8countDisffPfS_S_i_param_3,
	.param .u64 .ptr .align 1 _Z8countDisffPfS_S_i_param_4,
	.param .u32 _Z8countDisffPfS_S_i_param_5
)
{
	.reg .pred 	%p<2>;
	.reg .b32 	%r<6>;
	.reg .b32 	%f<10>;
	.reg .b64 	%rd<11>;

	ld.param.f32 	%f1, [_Z8countDisffPfS_S_i_param_0];
	ld.param.f32 	%f2, [_Z8countDisffPfS_S_i_param_1];
	ld.param.u64 	%rd1, [_Z8countDisffPfS_S_i_param_2];
	ld.param.u64 	%rd2, [_Z8countDisffPfS_S_i_param_3];
	ld.param.u64 	%rd3, [_Z8countDisffPfS_S_i_param_4];
	ld.param.u32 	%r2, [_Z8countDisffPfS_S_i_param_5];
	mov.u32 	%r3, %ntid.x;
	mov.u32 	%r4, %ctaid.x;
	mov.u32 	%r5, %tid.x;
	mad.lo.s32 	%r1, %r3, %r4, %r5;
	setp.ge.s32 	%p1, %r1, %r2;
	@%p1 bra 	$L__BB0_2;
	cvta.to.global.u64 	%rd4, %rd1;
	cvta.to.global.u64 	%rd5, %rd2;
	cvta.to.global.u64 	%rd6, %rd3;
	mul.wide.s32 	%rd7, %r1, 4;
	add.s64 	%rd8, %rd4, %rd7;
	ld.global.f32 	%f3, [%rd8];
	sub.f32 	%f4, %f1, %f3;
	add.s64 	%rd9, %rd5, %rd7;
	ld.global.f32 	%f5, [%rd9];
	sub.f32 	%f6, %f2, %f5;
	mul.f32 	%f7, %f6, %f6;
	fma.rn.f32 	%f8, %f4, %f4, %f7;
	sqrt.rn.f32 	%f9, %f8;
	add.s64 	%rd10, %rd6, %rd7;
	st.global.f32 	[%rd10], %f9;
$L__BB0_2:
	ret;

}
	// .globl	_ZN3cub18CUB_300001_SM_10006detail11EmptyKernelIvEEvv
.visible .entry _ZN3cub18CUB_300001_SM_10006detail11EmptyKernelIvEEvv()
{


	ret;

}
	// .globl	_ZN3cub18CUB_300001_SM_10006detail10radix_sort31DeviceRadixSortSingleTileKernelINS1_5radix10policy_hubIfNS0_8NullTypeEyE10Policy1000ELNS0_9SortOrderE0EfS6_yNS1_21identity_decomposer_tEEEvPKT1_PSB_PKT2_PSF_T3_iiT4_
.visible .entry _ZN3cub18CUB_300001_SM_10006detail10radix_sort31DeviceRadixSortSingleTileKernelINS1_5radix10policy_hubIfNS0_8NullTypeEyE10Policy1000ELNS0_9SortOrderE0EfS6_yNS1_21identity_decomposer_tEEEvPKT1_PSB_PKT2_PSF_T3_iiT4_(
	.param .u64 .ptr .align 1 _ZN3cub18CUB_300001_SM_10006detail10radix_sort31DeviceRadixSortSingleTileKernelINS1_5radix10policy_hubIfNS0_8NullTypeEyE10Policy1000ELNS0_9SortOrderE0EfS6_yNS1_21identity_decomposer_tEEEvPKT1_PSB_PKT2_PSF_T3_iiT4__param_0,
	.param .u64 .ptr .align 1 _ZN3cub18CUB_300001_SM_10006detail10radix_sort31DeviceRadixSortSingleTileKernelINS1_5radix10policy_hubIfNS0_8NullTypeEyE10Policy1000ELNS0_9SortOrderE0EfS6_yNS1_21identity_decomposer_tEEEvPKT1_PSB_PKT2_PSF_T3_iiT4__param_1,
	.param .u64 .ptr .align 1 _ZN3cub18CUB_300001_SM_10006detail10radix_sort31DeviceRadixSortSingleTileKernelINS1_5radix10policy_hubIfNS0_8NullTypeEyE10Policy1000ELNS0_9SortOrderE0EfS6_yNS1_21identity_decomposer_tEEEvPKT1_PSB_PKT2_PSF_T3_iiT4__param_2,
	.param .u64 .ptr .align 1 _ZN3cub18CUB_300001_SM_10006detail10radix_sort31DeviceRadixSortSingleTileKernelINS1_5radix10policy_hubIfNS0_8NullTypeEyE10Policy1000ELNS0_9SortOrderE0EfS6_yNS1_21identity_decomposer_tEEEvPKT1_PSB_PKT2_PSF_T3_iiT4__param_3,
	.param .u64 _ZN3cub18CUB_300001_SM_10006detail10radix_sort31DeviceRadixSortSingleTileKernelINS1_5radix10policy_hubIfNS0_8NullTypeEyE10Policy1000ELNS0_9SortOrderE0EfS6_yNS1_21identity_decomposer_tEEEvPKT1_PSB_PKT2_PSF_T3_iiT4__param_4,
	.param .u32 _ZN3cub18CUB_300001_SM_10006detail10radix_sort31DeviceRadixSortSingleTileKernelINS1_5radix10policy_hubIfNS0_8NullTypeEyE10Policy1000ELNS0_9SortOrderE0EfS6_yNS1_21identity_decomposer_tEEEvPKT1_PSB_PKT2_PSF_T3_iiT4__param_5,
	.param .u32 _ZN3cub18CUB_300001_SM_10006detail10radix_sort31DeviceRadixSortSingleTileKernelINS1_5radix10policy_hubIfNS0_8NullTypeEyE10Policy1000ELNS0_9SortOrderE0EfS6_yNS1_21identity_decomposer_tEEEvPKT1_PSB_PKT2_PSF_T3_iiT4__param_6,
	.param .align 1 .b8 _ZN3cub18CUB_300001_SM_10006detail10radix_sort31DeviceRadixSortSingleTileKernelINS1_5radix10policy_hubIfNS0_8NullTypeEyE10Policy1000ELNS0_9SortOrderE0EfS6_yNS1_21identity_decomposer_tEEEvPKT1_PSB_PKT2_PSF_T3_iiT4__param_7[1]
)
.maxntid 256
.minnctapersm 1
{
	.reg .pred 	%p<109>;
	.reg .b16 	%rs<39>;
	.reg .b32 	%r<782>;
	.reg .b64 	%rd<29>;
	// demoted variable
	.shared .align 16 .b8 _ZZN3cub18CUB_300001_SM_10006detail10radix_sort31DeviceRadixSortSingleTileKernelINS1_5radix10policy_hubIfNS0_8NullTypeEyE10Policy1000ELNS0_9SortOrderE0EfS6_yNS1_21identity_decomposer_tEEEvPKT1_PSB_PKT2_PSF_T3_iiT4_E12temp_storage[33856];
	ld.param.u64 	%rd5, [_ZN3cub18CUB_300001_SM_10006detail10radix_sort31DeviceRadixSortSingleTileKernelINS1_5radix10policy_hubIfNS0_8NullTypeEyE10Policy1000ELNS0_9SortOrderE0EfS6_yNS1_21identity_decomposer_tEEEvPKT1_PSB_PKT2_PSF_T3_iiT4__param_0];
	ld.param.u64 	%rd3, [_ZN3cub18CUB_300001_SM_10006detail10radix_sort31DeviceRadixSortSingleTileKernelINS1_5radix10policy_hubIfNS0_8NullTypeEyE10Policy1000ELNS0_9SortOrderE0EfS6_yNS1_21identity_decomposer_tEEEvPKT1_PSB_PKT2_PSF_T3_iiT4__param_1];
	ld.param.u64 	%rd4, [_ZN3cub18CUB_300001_SM_10006detail10radix_sort31DeviceRadixSortSingleTileKernelINS1_5radix10policy_hubIfNS0_8NullTypeEyE10Policy1000ELNS0_9SortOrderE0EfS6_yNS1_21identity_decomposer_tEEEvPKT1_PSB_PKT2_PSF_T3_iiT4__param_4];
	ld.param.u32 	%r208, [_ZN3cub18CUB_300001_SM_10006detail10radix_sort31DeviceRadixSortSingleTileKernelINS1_5radix10policy_hubIfNS0_8NullTypeEyE10Policy1000ELNS0_9SortOrderE0EfS6_yNS1_21identity_decomposer_tEEEvPKT1_PSB_PKT2_PSF_T3_iiT4__param_5];
	ld.param.u32 	%r209, [_ZN3cub18CUB_300001_SM_10006detail10radix_sort31DeviceRadixSortSingleTileKernelINS1_5radix10policy_hubIfNS0_8NullTypeEyE10Policy1000ELNS0_9SortOrderE0EfS6_yNS1_21identity_decomposer_tEEEvPKT1_PSB_PKT2_PSF_T3_iiT4__param_6];
	cvta.to.global.u64 	%rd6, %rd5;
	cvt.u32.u64 	%r1, %rd4;
	mov.u32 	%r2, %tid.x;
	mul.lo.s32 	%r3, %r2, 19;
	setp.ge.s32 	%p1, %r3, %r1;
	mul.wide.u32 	%rd7, %r3, 4;
	add.s64 	%rd1, %rd6, %rd7;
	mov.b32 	%r740, 2147483647;
	@%p1 bra 	$L__BB2_2;
	ld.global.u32 	%r740, [%rd1];
$L__BB2_2:
	add.s32 	%r212, %r3, 1;
	setp.ge.s32 	%p2, %r212, %r1;
	mov.b32 	%r741, 2147483647;
	@%p2 bra 	$L__BB2_4;
	ld.global.u32 	%r741, [%rd1+4];
$L__BB2_4:
	add.s32 	%r214, %r3, 2;
	setp.ge.s32 	%p3, %r214, %r1;
	mov.b32 	%r742, 2147483647;
	@%p3 bra 	$L__BB2_6;
	ld.global.u32 	%r742, [%rd1+8];
$L__BB2_6:
	add.s32 	%r216, %r3, 3;
	setp.ge.s32 	%p4, %r216, %r1;
	mov.b32 	%r743, 2147483647;
	@%p4 bra 	$L__BB2_8;
	ld.global.u32 	%r743, [%rd1+12];
$L__BB2_8:
	add.s32 	%r218, %r3, 4;
	setp.ge.s32 	%p5, %r218, %r1;
	mov.b32 	%r744, 2147483647;
	@%p5 bra 	$L__BB2_10;
	ld.global.u32 	%r744, [%rd1+16];
$L__BB2_10:
	add.s32 	%r220, %r3, 5;
	setp.ge.s32 	%p6, %r220, %r1;
	mov.b32 	%r745, 2147483647;
	@%p6 bra 	$L__BB2_12;
	ld.global.u32 	%r745, [%rd1+20];
$L__BB2_12:
	add.s32 	%r222, %r3, 6;
	setp.ge.s32 	%p7, %r222, %r1;
	mov.b32 	%r746, 2147483647;
	@%p7 bra 	$L__BB2_14;
	ld.global.u32 	%r746, [%rd1+24];
$L__BB2_14:
	add.s32 	%r224, %r3, 7;
	setp.ge.s32 	%p8, %r224, %r1;
	mov.b32 	%r747, 2147483647;
	@%p8 bra 	$L__BB2_16;
	ld.global.u32 	%r747, [%rd1+28];
$L__BB2_16:
	add.s32 	%r226, %r3, 8;
	setp.ge.s32 	%p9, %r226, %r1;
	mov.b32 	%r748, 2147483647;
	@%p9 bra 	$L__BB2_18;
	ld.global.u32 	%r748, [%rd1+32];
$L__BB2_18:
	add.s32 	%r228, %r3, 9;
	setp.ge.s32 	%p10, %r228, %r1;
	mov.b32 	%r749, 2147483647;
	@%p10 bra 	$L__BB2_20;
	ld.global.u32 	%r749, [%rd1+36];
$L__BB2_20:
	add.s32 	%r230, %r3, 10;
	setp.ge.s32 	%p11, %r230, %r1;
	mov.b32 	%r750, 2147483647;
	@%p11 bra 	$L__BB2_22;
	ld.global.u32 	%r750, [%rd1+40];
$L__BB2_22:
	add.s32 	%r232, %r3, 11;
	setp.ge.s32 	%p12, %r232, %r1;
	mov.b32 	%r751, 2147483647;
	@%p12 bra 	$L__BB2_24;
	ld.global.u32 	%r751, [%rd1+44];
$L__BB2_24:
	add.s32 	%r234, %r3, 12;
	setp.ge.s32 	%p13, %r234, %r1;
	mov.b32 	%r752, 2147483647;
	@%p13 bra 	$L__BB2_26;
	ld.global.u32 	%r752, [%rd1+48];
$L__BB2_26:
	add.s32 	%r236, %r3, 13;
	setp.ge.s32 	%p14, %r236, %r1;
	mov.b32 	%r753, 2147483647;
	@%p14 bra 	$L__BB2_28;
	ld.global.u32 	%r753, [%rd1+52];
$L__BB2_28:
	add.s32 	%r238, %r3, 14;
	setp.ge.s32 	%p15, %r238, %r1;
	mov.b32 	%r754, 2147483647;
	@%p15 bra 	$L__BB2_30;
	ld.global.u32 	%r754, [%rd1+56];
$L__BB2_30:
	add.s32 	%r240, %r3, 15;
	setp.ge.s32 	%p16, %r240, %r1;
	mov.b32 	%r755, 2147483647;
	@%p16 bra 	$L__BB2_32;
	ld.global.u32 	%r755, [%rd1+60];
$L__BB2_32:
	add.s32 	%r242, %r3, 16;
	setp.ge.s32 	%p17, %r242, %r1;
	mov.b32 	%r756, 2147483647;
	@%p17 bra 	$L__BB2_34;
	ld.global.u32 	%r756, [%rd1+64];
$L__BB2_34:
	add.s32 	%r244, %r3, 17;
	setp.ge.s32 	%p18, %r244, %r1;
	mov.b32 	%r757, 2147483647;
	@%p18 bra 	$L__BB2_36;
	ld.global.u32 	%r757, [%rd1+68];
$L__BB2_36:
	add.s32 	%r246, %r3, 18;
	setp.ge.s32 	%p19, %r246, %r1;
	mov.b32 	%r758, 2147483647;
	@%p19 bra 	$L__BB2_38;
	ld.global.u32 	%r758, [%rd1+72];
$L__BB2_38:
	bar.sync 	0;
	setp.gt.s32 	%p20, %r740, -1;
	selp.b32 	%r248, -2147483648, -1, %p20;
	xor.b32  	%r779, %r248, %r740;
	setp.gt.s32 	%p21, %r741, -1;
	selp.b32 	%r249, -2147483648, -1, %p21;
	xor.b32  	%r778, %r249, %r741;
	setp.gt.s32 	%p22, %r742, -1;
	selp.b32 	%r250, -2147483648, -1, %p22;
	xor.b32  	%r777, %r250, %r742;
	setp.gt.s32 	%p23, %r743, -1;
	selp.b32 	%r251, -2147483648, -1, %p23;
	xor.b32  	%r776, %r251, %r743;
	setp.gt.s32 	%p24, %r744, -1;
	selp.b32 	%r252, -2147483648, -1, %p24;
	xor.b32  	%r775, %r252, %r744;
	setp.gt.s32 	%p25, %r745, -1;
	selp.b32 	%r253, -2147483648, -1, %p25;
	xor.b32  	%r774, %r253, %r745;
	setp.gt.s32 	%p26, %r746, -1;
	selp.b32 	%r254, -2147483648, -1, %p26;
	xor.b32  	%r773, %r254, %r746;
	setp.gt.s32 	%p27, %r747, -1;
	selp.b32 	%r255, -2147483648, -1, %p27;
	xor.b32  	%r772, %r255, %r747;
	setp.gt.s32 	%p28, %r748, -1;
	selp.b32 	%r256, -2147483648, -1, %p28;
	xor.b32  	%r771, %r256, %r748;
	setp.gt.s32 	%p29, %r749, -1;
	selp.b32 	%r257, -2147483648, -1, %p29;
	xor.b32  	%r770, %r257, %r749;
	setp.gt.s32 	%p30, %r750, -1;
	selp.b32 	%r258, -2147483648, -1, %p30;
	xor.b32  	%r769, %r258, %r750;
	setp.gt.s32 	%p31, %r751, -1;
	selp.b32 	%r259, -2147483648, -1, %p31;
	xor.b32  	%r768, %r259, %r751;
	setp.gt.s32 	%p32, %r752, -1;
	selp.b32 	%r260, -2147483648, -1, %p32;
	xor.b32  	%r767, %r260, %r752;
	setp.gt.s32 	%p33, %r753, -1;
	selp.b32 	%r261, -2147483648, -1, %p33;
	xor.b32  	%r766, %r261, %r753;
	setp.gt.s32 	%p34, %r754, -1;
	selp.b32 	%r262, -2147483648, -1, %p34;
	xor.b32  	%r765, %r262, %r754;
	setp.gt.s32 	%p35, %r755, -1;
	selp.b32 	%r263, -2147483648, -1, %p35;
	xor.b32  	%r764, %r263, %r755;
	setp.gt.s32 	%p36, %r756, -1;
	selp.b32 	%r264, -2147483648, -1, %p36;
	xor.b32  	%r763, %r264, %r756;
	setp.gt.s32 	%p37, %r757, -1;
	selp.b32 	%r265, -2147483648, -1, %p37;
	xor.b32  	%r762, %r265, %r757;
	setp.gt.s32 	%p38, %r758, -1;
	selp.b32 	%r266, -2147483648, -1, %p38;
	xor.b32  	%r761, %r266, %r758;
	shr.u32 	%r61, %r2, 5;
	shl.b32 	%r267, %r2, 2;
	mov.u32 	%r268, _ZZN3cub18CUB_300001_SM_10006detail10radix_sort31DeviceRadixSortSingleTileKernelINS1_5radix10policy_hubIfNS0_8NullTypeEyE10Policy1000ELNS0_9SortOrderE0EfS6_yNS1_21identity_decomposer_tEEEvPKT1_PSB_PKT2_PSF_T3_iiT4_E12temp_storage;
	add.s32 	%r62, %r268, %r267;
	shl.b32 	%r269, %r2, 7;
	add.s32 	%r63, %r62, %r269;
	shl.b32 	%r270, %r61, 2;
	add.s32 	%r271, %r268, %r270;
	add.s32 	%r64, %r271, 33792;
	mad.lo.s32 	%r65, %r2, -56, %r63;
	add.s32 	%r760, %r208, 6;
	sub.s32 	%r759, %r209, %r208;
$L__BB2_39:
	add.s32 	%r331, %r760, -6;
	min.s32 	%r274, %r759, 6;
	mov.b32 	%r360, 0;
	st.shared.u32 	[%r62], %r360;
	st.shared.u32 	[%r62+1024], %r360;
	st.shared.u32 	[%r62+2048], %r360;
	st.shared.u32 	[%r62+3072], %r360;
	st.shared.u32 	[%r62+4096], %r360;
	st.shared.u32 	[%r62+5120], %r360;
	st.shared.u32 	[%r62+6144], %r360;
	st.shared.u32 	[%r62+7168], %r360;
	st.shared.u32 	[%r62+8192], %r360;
	st.shared.u32 	[%r62+9216], %r360;
	st.shared.u32 	[%r62+10240], %r360;
	st.shared.u32 	[%r62+11264], %r360;
	st.shared.u32 	[%r62+12288], %r360;
	st.shared.u32 	[%r62+13312], %r360;
	st.shared.u32 	[%r62+14336], %r360;
	st.shared.u32 	[%r62+15360], %r360;
	st.shared.u32 	[%r62+16384], %r360;
	st.shared.u32 	[%r62+17408], %r360;
	st.shared.u32 	[%r62+18432], %r360;
	st.shared.u32 	[%r62+19456], %r360;
	st.shared.u32 	[%r62+20480], %r360;
	st.shared.u32 	[%r62+21504], %r360;
	st.shared.u32 	[%r62+22528], %r360;
	st.shared.u32 	[%r62+23552], %r360;
	st.shared.u32 	[%r62+24576], %r360;
	st.shared.u32 	[%r62+25600], %r360;
	st.shared.u32 	[%r62+26624], %r360;
	st.shared.u32 	[%r62+27648], %r360;
	st.shared.u32 	[%r62+28672], %r360;
	st.shared.u32 	[%r62+29696], %r360;
	st.shared.u32 	[%r62+30720], %r360;
	st.shared.u32 	[%r62+31744], %r360;
	st.shared.u32 	[%r62+32768], %r360;
	// begin inline asm
	bmsk.clamp.b32 %r272, %r360, %r274;
	// end inline asm
	setp.eq.s32 	%p39, %r779, 2147483647;
	selp.b32 	%r276, -2147483648, %r779, %p39;
	// begin inline asm
	shr.b32 %r275, %r276, %r331;
	// end inline asm
	and.b32  	%r363, %r272, %r275;
	shl.b32 	%r364, %r363, 10;
	and.b32  	%r365, %r364, 31744;
	add.s32 	%r366, %r62, %r365;
	shr.u32 	%r367, %r363, 4;
	and.b32  	%r368, %r367, 268435454;
	add.s32 	%r90, %r366, %r368;
	ld.shared.u16 	%rs1, [%r90];
	add.s16 	%rs20, %rs1, 1;
	st.shared.u16 	[%r90], %rs20;
	setp.eq.s32 	%p40, %r778, 2147483647;
	selp.b32 	%r279, -2147483648, %r778, %p40;
	// begin inline asm
	shr.b32 %r278, %r279, %r331;
	// end inline asm
	and.b32  	%r369, %r272, %r278;
	shl.b32 	%r370, %r369, 10;
	and.b32  	%r371, %r370, 31744;
	add.s32 	%r372, %r62, %r371;
	shr.u32 	%r373, %r369, 4;
	and.b32  	%r374, %r373, 268435454;
	add.s32 	%r91, %r372, %r374;
	ld.shared.u16 	%rs2, [%r91];
	add.s16 	%rs21, %rs2, 1;
	st.shared.u16 	[%r91], %rs21;
	setp.eq.s32 	%p41, %r777, 2147483647;
	selp.b32 	%r282, -2147483648, %r777, %p41;
	// begin inline asm
	shr.b32 %r281, %r282, %r331;
	// end inline asm
	and.b32  	%r375, %r272, %r281;
	shl.b32 	%r376, %r375, 10;
	and.b32  	%r377, %r376, 31744;
	add.s32 	%r378, %r62, %r377;
	shr.u32 	%r379, %r375, 4;
	and.b32  	%r380, %r379, 268435454;
	add.s32 	%r92, %r378, %r380;
	ld.shared.u16 	%rs3, [%r92];
	add.s16 	%rs22, %rs3, 1;
	st.shared.u16 	[%r92], %rs22;
	setp.eq.s32 	%p42, %r776, 2147483647;
	selp.b32 	%r285, -2147483648, %r776, %p42;
	// begin inline asm
	shr.b32 %r284, %r285, %r331;
	// end inline asm
	and.b32  	%r381, %r272, %r284;
	shl.b32 	%r382, %r381, 10;
	and.b32  	%r383, %r382, 31744;
	add.s32 	%r384, %r62, %r383;
	shr.u32 	%r385, %r381, 4;
	and.b32  	%r386, %r385, 268435454;
	add.s32 	%r93, %r384, %r386;
	ld.shared.u16 	%rs4, [%r93];
	add.s16 	%rs23, %rs4, 1;
	st.shared.u16 	[%r93], %rs23;
	setp.eq.s32 	%p43, %r775, 2147483647;
	selp.b32 	%r288, -2147483648, %r775, %p43;
	// begin inline asm
	shr.b32 %r287, %r288, %r331;
	// end inline asm
	and.b32  	%r387, %r272, %r287;
	shl.b32 	%r388, %r387, 10;
	and.b32  	%r389, %r388, 31744;
	add.s32 	%r390, %r62, %r389;
	shr.u32 	%r391, %r387, 4;
	and.b32  	%r392, %r391, 268435454;
	add.s32 	%r94, %r390, %r392;
	ld.shared.u16 	%rs5, [%r94];
	add.s16 	%rs24, %rs5, 1;
	st.shared.u16 	[%r94], %rs24;
	setp.eq.s32 	%p44, %r774, 2147483647;
	selp.b32 	%r291, -2147483648, %r774, %p44;
	// begin inline asm
	shr.b32 %r290, %r291, %r331;
	// end inline asm
	and.b32  	%r393, %r272, %r290;
	shl.b32 	%r394, %r393, 10;
	and.b32  	%r395, %r394, 31744;
	add.s32 	%r396, %r62, %r395;
	shr.u32 	%r397, %r393, 4;
	and.b32  	%r398, %r397, 268435454;
	add.s32 	%r95, %r396, %r398;
	ld.shared.u16 	%rs6, [%r95];
	add.s16 	%rs25, %rs6, 1;
	st.shared.u16 	[%r95], %rs25;
	setp.eq.s32 	%p45, %r773, 2147483647;
	selp.b32 	%r294, -2147483648, %r773, %p45;
	// begin inline asm
	shr.b32 %r293, %r294, %r331;
	// end inline asm
	and.b32  	%r399, %r272, %r293;
	shl.b32 	%r400, %r399, 10;
	and.b32  	%r401, %r400, 31744;
	add.s32 	%r402, %r62, %r401;
	shr.u32 	%r403, %r399, 4;
	and.b32  	%r404, %r403, 268435454;
	add.s32 	%r96, %r402, %r404;
	ld.shared.u16 	%rs7, [%r96];
	add.s16 	%rs26, %rs7, 1;
	st.shared.u16 	[%r96], %rs26;
	setp.eq.s32 	%p46, %r772, 2147483647;
	selp.b32 	%r297, -2147483648, %r772, %p46;
	// begin inline asm
	shr.b32 %r296, %r297, %r331;
	// end inline asm
	and.b32  	%r405, %r272, %r296;
	shl.b32 	%r406, %r405, 10;
	and.b32  	%r407, %r406, 31744;
	add.s32 	%r408, %r62, %r407;
	shr.u32 	%r409, %r405, 4;
	and.b32  	%r410, %r409, 268435454;
	add.s32 	%r97, %r408, %r410;
	ld.shared.u16 	%rs8, [%r97];
	add.s16 	%rs27, %rs8, 1;
	st.shared.u16 	[%r97], %rs27;
	setp.eq.s32 	%p47, %r771, 2147483647;
	selp.b32 	%r300, -2147483648, %r771, %p47;
	// begin inline asm
	shr.b32 %r299, %r300, %r331;
	// end inline asm
	and.b32  	%r411, %r272, %r299;
	shl.b32 	%r412, %r411, 10;
	and.b32  	%r413, %r412, 31744;
	add.s32 	%r414, %r62, %r413;
	shr.u32 	%r415, %r411, 4;
	and.b32  	%r416, %r415, 268435454;
	add.s32 	%r98, %r414, %r416;
	ld.shared.u16 	%rs9, [%r98];
	add.s16 	%rs28, %rs9, 1;
	st.shared.u16 	[%r98], %rs28;
	setp.eq.s32 	%p48, %r770, 2147483647;
	selp.b32 	%r303, -2147483648, %r770, %p48;
	// begin inline asm
	shr.b32 %r302, %r303, %r331;
	// end inline asm
	and.b32  	%r417, %r272, %r302;
	shl.b32 	%r418, %r417, 10;
	and.b32  	%r419, %r418, 31744;
	add.s32 	%r420, %r62, %r419;
	shr.u32 	%r421, %r417, 4;
	and.b32  	%r422, %r421, 268435454;
	add.s32 	%r99, %r420, %r422;
	ld.shared.u16 	%rs10, [%r99];
	add.s16 	%rs29, %rs10, 1;
	st.shared.u16 	[%r99], %rs29;
	setp.eq.s32 	%p49, %r769, 2147483647;
	selp.b32 	%r306, -2147483648, %r769, %p49;
	// begin inline asm
	shr.b32 %r305, %r306, %r331;
	// end inline asm
	and.b32  	%r423, %r272, %r305;
	shl.b32 	%r424, %r423, 10;
	and.b32  	%r425, %r424, 31744;
	add.s32 	%r426, %r62, %r425;
	shr.u32 	%r427, %r423, 4;
	and.b32  	%r428, %r427, 268435454;
	add.s32 	%r100, %r426, %r428;
	ld.shared.u16 	%rs11, [%r100];
	add.s16 	%rs30, %rs11, 1;
	st.shared.u16 	[%r100], %rs30;
	setp.eq.s32 	%p50, %r768, 2147483647;
	selp.b32 	%r309, -2147483648, %r768, %p50;
	// begin inline asm
	shr.b32 %r308, %r309, %r331;
	// end inline asm
	and.b32  	%r429, %r272, %r308;
	shl.b32 	%r430, %r429, 10;
	and.b32  	%r431, %r430, 31744;
	add.s32 	%r432, %r62, %r431;
	shr.u32 	%r433, %r429, 4;
	and.b32  	%r434, %r433, 268435454;
	add.s32 	%r101, %r432, %r434;
	ld.shared.u16 	%rs12, [%r101];
	add.s16 	%rs31, %rs12, 1;
	st.shared.u16 	[%r101], %rs31;
	setp.eq.s32 	%p51, %r767, 2147483647;
	selp.b32 	%r312, -2147483648, %r767, %p51;
	// begin inline asm
	shr.b32 %r311, %r312, %r331;
	// end inline asm
	and.b32  	%r435, %r272, %r311;
	shl.b32 	%r436, %r435, 10;
	and.b32  	%r437, %r436, 31744;
	add.s32 	%r438, %r62, %r437;
	shr.u32 	%r439, %r435, 4;
	and.b32  	%r440, %r439, 268435454;
	add.s32 	%r102, %r438, %r440;
	ld.shared.u16 	%rs13, [%r102];
	add.s16 	%rs32, %rs13, 1;
	st.shared.u16 	[%r102], %rs32;
	setp.eq.s32 	%p52, %r766, 2147483647;
	selp.b32 	%r315, -2147483648, %r766, %p52;
	// begin inline asm
	shr.b32 %r314, %r315, %r331;
	// end inline asm
	and.b32  	%r441, %r272, %r314;
	shl.b32 	%r442, %r441, 10;
	and.b32  	%r443, %r442, 31744;
	add.s32 	%r444, %r62, %r443;
	shr.u32 	%r445, %r441, 4;
	and.b32  	%r446, %r445, 268435454;
	add.s32 	%r103, %r444, %r446;
	ld.shared.u16 	%rs14, [%r103];
	add.s16 	%rs33, %rs14, 1;
	st.shared.u16 	[%r103], %rs33;
	setp.eq.s32 	%p53, %r765, 2147483647;
	selp.b32 	%r318, -2147483648, %r765, %p53;
	// begin inline asm
	shr.b32 %r317, %r318, %r331;
	// end inline asm
	and.b32  	%r447, %r272, %r317;
	shl.b32 	%r448, %r447, 10;
	and.b32  	%r449, %r448, 31744;
	add.s32 	%r450, %r62, %r449;
	shr.u32 	%r451, %r447, 4;
	and.b32  	%r452, %r451, 268435454;
	add.s32 	%r104, %r450, %r452;
	ld.shared.u16 	%rs15, [%r104];
	add.s16 	%rs34, %rs15, 1;
	st.shared.u16 	[%r104], %rs34;
	setp.eq.s32 	%p54, %r764, 2147483647;
	selp.b32 	%r321, -2147483648, %r764, %p54;
	// begin inline asm
	shr.b32 %r320, %r321, %r331;
	// end inline asm
	and.b32  	%r453, %r272, %r320;
	shl.b32 	%r454, %r453, 10;
	and.b32  	%r455, %r454, 31744;
	add.s32 	%r456, %r62, %r455;
	shr.u32 	%r457, %r453, 4;
	and.b32  	%r458, %r457, 268435454;
	add.s32 	%r105, %r456, %r458;
	ld.shared.u16 	%rs16, [%r105];
	add.s16 	%rs35, %rs16, 1;
	st.shared.u16 	[%r105], %rs35;
	setp.eq.s32 	%p55, %r763, 2147483647;
	selp.b32 	%r324, -2147483648, %r763, %p55;
	// begin inline asm
	shr.b32 %r323, %r324, %r331;
	// end inline asm
	and.b32  	%r459, %r272, %r323;
	shl.b32 	%r460, %r459, 10;
	and.b32  	%r461, %r460, 31744;
	add.s32 	%r462, %r62, %r461;
	shr.u32 	%r463, %r459, 4;
	and.b32  	%r464, %r463, 268435454;
	add.s32 	%r106, %r462, %r464;
	ld.shared.u16 	%rs17, [%r106];
	add.s16 	%rs36, %rs17, 1;
	st.shared.u16 	[%r106], %rs36;
	setp.eq.s32 	%p56, %r762, 2147483647;
	selp.b32 	%r327, -2147483648, %r762, %p56;
	// begin inline asm
	shr.b32 %r326, %r327, %r331;
	// end inline asm
	and.b32  	%r465, %r272, %r326;
	shl.b32 	%r466, %r465, 10;
	and.b32  	%r467, %r466, 31744;
	add.s32 	%r468, %r62, %r467;
	shr.u32 	%r469, %r465, 4;
	and.b32  	%r470, %r469, 268435454;
	add.s32 	%r107, %r468, %r470;
	ld.shared.u16 	%rs18, [%r107];
	add.s16 	%rs37, %rs18, 1;
	st.shared.u16 	[%r107], %rs37;
	setp.eq.s32 	%p57, %r761, 2147483647;
	selp.b32 	%r330, -2147483648, %r761, %p57;
	// begin inline asm
	shr.b32 %r329, %r330, %r331;
	// end inline asm
	and.b32  	%r471, %r272, %r329;
	shl.b32 	%r472, %r471, 10;
	and.b32  	%r473, %r472, 31744;
	add.s32 	%r474, %r62, %r473;
	shr.u32 	%r475, %r471, 4;
	and.b32  	%r476, %r475, 268435454;
	add.s32 	%r108, %r474, %r476;
	ld.shared.u16 	%rs19, [%r108];
	add.s16 	%rs38, %rs19, 1;
	st.shared.u16 	[%r108], %rs38;
	bar.sync 	0;
	ld.shared.u32 	%r109, [%r63];
	ld.shared.u32 	%r477, [%r63+4];
	ld.shared.u32 	%r478, [%r63+8];
	ld.shared.u32 	%r479, [%r63+12];
	ld.shared.u32 	%r480, [%r63+16];
	ld.shared.u32 	%r481, [%r63+20];
	ld.shared.u32 	%r482, [%r63+24];
	ld.shared.u32 	%r483, [%r63+28];
	ld.shared.u32 	%r484, [%r63+32];
	ld.shared.u32 	%r485, [%r63+36];
	ld.shared.u32 	%r486, [%r63+40];
	ld.shared.u32 	%r487, [%r63+44];
	ld.shared.u32 	%r488, [%r63+48];
	ld.shared.u32 	%r489, [%r63+52];
	ld.shared.u32 	%r490, [%r63+56];
	ld.shared.u32 	%r491, [%r63+60];
	ld.shared.u32 	%r492, [%r63+64];
	ld.shared.u32 	%r493, [%r63+68];
	ld.shared.u32 	%r494, [%r63+72];
	ld.shared.u32 	%r495, [%r63+76];
	ld.shared.u32 	%r496, [%r63+80];
	ld.shared.u32 	%r497, [%r63+84];
	ld.shared.u32 	%r498, [%r63+88];
	ld.shared.u32 	%r499, [%r63+92];
	ld.shared.u32 	%r500, [%r63+96];
	ld.shared.u32 	%r501, [%r63+100];
	ld.shared.u32 	%r502, [%r63+104];
	ld.shared.u32 	%r503, [%r63+108];
	ld.shared.u32 	%r504, [%r63+112];
	ld.shared.u32 	%r505, [%r63+116];
	ld.shared.u32 	%r506, [%r63+120];
	ld.shared.u32 	%r507, [%r63+124];
	ld.shared.u32 	%r508, [%r63+128];
	add.s32 	%r110, %r477, %r109;
	add.s32 	%r111, %r478, %r110;
	add.s32 	%r112, %r479, %r111;
	add.s32 	%r113, %r480, %r112;
	add.s32 	%r114, %r481, %r113;
	add.s32 	%r115, %r482, %r114;
	add.s32 	%r116, %r483, %r115;
	add.s32 	%r117, %r484, %r116;
	add.s32 	%r118, %r485, %r117;
	add.s32 	%r119, %r486, %r118;
	add.s32 	%r120, %r487, %r119;
	add.s32 	%r121, %r488, %r120;
	add.s32 	%r122, %r489, %r121;
	add.s32 	%r123, %r490, %r122;
	add.s32 	%r124, %r491, %r123;
	add.s32 	%r125, %r492, %r124;
	add.s32 	%r126, %r493, %r125;
	add.s32 	%r127, %r494, %r126;
	add.s32 	%r128, %r495, %r127;
	add.s32 	%r129, %r496, %r128;
	add.s32 	%r130, %r497, %r129;
	add.s32 	%r131, %r498, %r130;
	add.s32 	%r132, %r499, %r131;
	add.s32 	%r133, %r500, %r132;
	add.s32 	%r134, %r501, %r133;
	add.s32 	%r135, %r502, %r134;
	add.s32 	%r136, %r503, %r135;
	add.s32 	%r137, %r504, %r136;
	add.s32 	%r138, %r505, %r137;
	add.s32 	%r139, %r506, %r138;
	add.s32 	%r140, %r507, %r139;
	add.s32 	%r337, %r508, %r140;
	// begin inline asm
	mov.u32 %r332, %laneid;
	// end inline asm
	mov.b32 	%r335, 1;
	mov.b32 	%r362, -1;
	// begin inline asm
	{  .reg .u32 r0;  .reg .pred p;  shfl.sync.up.b32 r0|p, %r337, %r335, %r360, %r362;  @p add.u32 r0, r0, %r337;  mov.u32 %r333, r0;}
	// end inline asm
	mov.b32 	%r341, 2;
	// begin inline asm
	{  .reg .u32 r0;  .reg .pred p;  shfl.sync.up.b32 r0|p, %r333, %r341, %r360, %r362;  @p add.u32 r0, r0, %r333;  mov.u32 %r339, r0;}
	// end inline asm
	mov.b32 	%r347, 4;
	// begin inline asm
	{  .reg .u32 r0;  .reg .pred p;  shfl.sync.up.b32 r0|p, %r339, %r347, %r360, %r362;  @p add.u32 r0, r0, %r339;  mov.u32 %r345, r0;}
	// end inline asm
	mov.b32 	%r353, 8;
	// begin inline asm
	{  .reg .u32 r0;  .reg .pred p;  shfl.sync.up.b32 r0|p, %r345, %r353, %r360, %r362;  @p add.u32 r0, r0, %r345;  mov.u32 %r351, r0;}
	// end inline asm
	mov.b32 	%r359, 16;
	// begin inline asm
	{  .reg .u32 r0;  .reg .pred p;  shfl.sync.up.b32 r0|p, %r351, %r359, %r360, %r362;  @p add.u32 r0, r0, %r351;  mov.u32 %r357, r0;}
	// end inline asm
	setp.ne.s32 	%p58, %r332, 31;
	@%p58 bra 	$L__BB2_41;
	st.shared.u32 	[%r64], %r357;
$L__BB2_41:
	sub.s32 	%r509, %r357, %r337;
	setp.gt.u32 	%p59, %r2, 31;
	setp.eq.s32 	%p60, %r61, 7;
	setp.eq.s32 	%p61, %r61, 6;
	setp.eq.s32 	%p62, %r61, 5;
	setp.eq.s32 	%p63, %r61, 4;
	setp.eq.s32 	%p64, %r61, 3;
	setp.eq.s32 	%p65, %r61, 2;
	setp.eq.s32 	%p66, %r61, 1;
	bar.sync 	0;
	ld.shared.v4.u32 	{%r510, %r511, %r512, %r513}, [_ZZN3cub18CUB_300001_SM_10006detail10radix_sort31DeviceRadixSortSingleTileKernelINS1_5radix10policy_hubIfNS0_8NullTypeEyE10Policy1000ELNS0_9SortOrderE0EfS6_yNS1_21identity_decomposer_tEEEvPKT1_PSB_PKT2_PSF_T3_iiT4_E12temp_storage+33792];
	selp.b32 	%r514, %r510, %r780, %p66;
	add.s32 	%r515, %r511, %r510;
	selp.b32 	%r516, %r515, %r514, %p65;
	add.s32 	%r517, %r515, %r512;
	selp.b32 	%r518, %r517, %r516, %p64;
	add.s32 	%r519, %r517, %r513;
	selp.b32 	%r520, %r519, %r518, %p63;
	ld.shared.v4.u32 	{%r521, %r522, %r523, %r524}, [_ZZN3cub18CUB_300001_SM_10006detail10radix_sort31DeviceRadixSortSingleTileKernelINS1_5radix10policy_hubIfNS0_8NullTypeEyE10Policy1000ELNS0_9SortOrderE0EfS6_yNS1_21identity_decomposer_tEEEvPKT1_PSB_PKT2_PSF_T3_iiT4_E12temp_storage+33808];
	add.s32 	%r525, %r519, %r521;
	selp.b32 	%r526, %r525, %r520, %p62;
	add.s32 	%r527, %r525, %r522;
	selp.b32 	%r528, %r527, %r526, %p61;
	add.s32 	%r529, %r527, %r523;
	selp.b32 	%r780, %r529, %r528, %p60;
	add.s32 	%r145, %r529, %r524;
	setp.ne.s32 	%p67, %r332, 0;
	selp.b32 	%r530, %r509, 0, %p67;
	add.s32 	%r531, %r780, %r530;
	or.pred  	%p68, %p59, %p67;
	selp.b32 	%r781, %r531, %r509, %p59;
	@%p68 bra 	$L__BB2_43;
	shl.b32 	%r781, %r145, 16;
	st.shared.u32 	[_ZZN3cub18CUB_300001_SM_10006detail10radix_sort31DeviceRadixSortSingleTileKernelINS1_5radix10policy_hubIfNS0_8NullTypeEyE10Policy1000ELNS0_9SortOrderE0EfS6_yNS1_21identity_decomposer_tEEEvPKT1_PSB_PKT2_PSF_T3_iiT4_E12temp_storage+33832], %r781;
$L__BB2_43:
	setp.eq.s32 	%p69, %r2, 0;
	bar.sync 	0;
	ld.shared.u32 	%r532, [_ZZN3cub18CUB_300001_SM_10006detail10radix_sort31DeviceRadixSortSingleTileKernelINS1_5radix10policy_hubIfNS0_8NullTypeEyE10Policy1000ELNS0_9SortOrderE0EfS6_yNS1_21identity_decomposer_tEEEvPKT1_PSB_PKT2_PSF_T3_iiT4_E12temp_storage+33832];
	selp.b32 	%r533, 0, %r532, %p69;
	add.s32 	%r534, %r781, %r533;
	add.s32 	%r535, %r109, %r534;
	add.s32 	%r536, %r110, %r534;
	add.s32 	%r537, %r111, %r534;
	add.s32 	%r538, %r112, %r534;
	add.s32 	%r539, %r113, %r534;
	add.s32 	%r540, %r114, %r534;
	add.s32 	%r541, %r115, %r534;
	add.s32 	%r542, %r116, %r534;
	add.s32 	%r543, %r117, %r534;
	add.s32 	%r544, %r118, %r534;
	add.s32 	%r545, %r119, %r534;
	add.s32 	%r546, %r120, %r534;
	add.s32 	%r547, %r121, %r534;
	add.s32 	%r548, %r122, %r534;
	add.s32 	%r549, %r123, %r534;
	add.s32 	%r550, %r124, %r534;
	add.s32 	%r551, %r125, %r534;
	add.s32 	%r552, %r126, %r534;
	add.s32 	%r553, %r127, %r534;
	add.s32 	%r554, %r128, %r534;
	add.s32 	%r555, %r129, %r534;
	add.s32 	%r556, %r130, %r534;
	add.s32 	%r557, %r131, %r534;
	add.s32 	%r558, %r132, %r534;
	add.s32 	%r559, %r133, %r534;
	add.s32 	%r560, %r134, %r534;
	add.s32 	%r561, %r135, %r534;
	add.s32 	%r562, %r136, %r534;
	add.s32 	%r563, %r137, %r534;
	add.s32 	%r564, %r138, %r534;
	add.s32 	%r565, %r139, %r534;
	add.s32 	%r566, %r140, %r534;
	st.shared.u32 	[%r63], %r534;
	st.shared.u32 	[%r63+4], %r535;
	st.shared.u32 	[%r63+8], %r536;
	st.shared.u32 	[%r63+12], %r537;
	st.shared.u32 	[%r63+16], %r538;
	st.shared.u32 	[%r63+20], %r539;
	st.shared.u32 	[%r63+24], %r540;
	st.shared.u32 	[%r63+28], %r541;
	st.shared.u32 	[%r63+32], %r542;
	st.shared.u32 	[%r63+36], %r543;
	st.shared.u32 	[%r63+40], %r544;
	st.shared.u32 	[%r63+44], %r545;
	st.shared.u32 	[%r63+48], %r546;
	st.shared.u32 	[%r63+52], %r547;
	st.shared.u32 	[%r63+56], %r548;
	st.shared.u32 	[%r63+60], %r549;
	st.shared.u32 	[%r63+64], %r550;
	st.shared.u32 	[%r63+68], %r551;
	st.shared.u32 	[%r63+72], %r552;
	st.shared.u32 	[%r63+76], %r553;
	st.shared.u32 	[%r63+80], %r554;
	st.shared.u32 	[%r63+84], %r555;
	st.shared.u32 	[%r63+88], %r556;
	st.shared.u32 	[%r63+92], %r557;
	st.shared.u32 	[%r63+96], %r558;
	st.shared.u32 	[%r63+100], %r559;
	st.shared.u32 	[%r63+104], %r560;
	st.shared.u32 	[%r63+108], %r561;
	st.shared.u32 	[%r63+112], %r562;
	st.shared.u32 	[%r63+116], %r563;
	st.shared.u32 	[%r63+120], %r564;
	st.shared.u32 	[%r63+124], %r565;
	st.shared.u32 	[%r63+128], %r566;
	bar.sync 	0;
	cvt.u32.u16 	%r567, %rs1;
	ld.shared.u16 	%r568, [%r90];
	add.s32 	%r149, %r568, %r567;
	cvt.u32.u16 	%r569, %rs2;
	ld.shared.u16 	%r570, [%r91];
	add.s32 	%r150, %r570, %r569;
	cvt.u32.u16 	%r571, %rs3;
	ld.shared.u16 	%r572, [%r92];
	add.s32 	%r151, %r572, %r571;
	cvt.u32.u16 	%r573, %rs4;
	ld.shared.u16 	%r574, [%r93];
	add.s32 	%r152, %r574, %r573;
	cvt.u32.u16 	%r575, %rs5;
	ld.shared.u16 	%r576, [%r94];
	add.s32 	%r153, %r576, %r575;
	cvt.u32.u16 	%r577, %rs6;
	ld.shared.u16 	%r578, [%r95];
	add.s32 	%r154, %r578, %r577;
	cvt.u32.u16 	%r579, %rs7;
	ld.shared.u16 	%r580, [%r96];
	add.s32 	%r155, %r580, %r579;
	cvt.u32.u16 	%r581, %rs8;
	ld.shared.u16 	%r582, [%r97];
	add.s32 	%r156, %r582, %r581;
	cvt.u32.u16 	%r583, %rs9;
	ld.shared.u16 	%r584, [%r98];
	add.s32 	%r157, %r584, %r583;
	cvt.u32.u16 	%r585, %rs10;
	ld.shared.u16 	%r586, [%r99];
	add.s32 	%r158, %r586, %r585;
	cvt.u32.u16 	%r587, %rs11;
	ld.shared.u16 	%r588, [%r100];
	add.s32 	%r159, %r588, %r587;
	cvt.u32.u16 	%r589, %rs12;
	ld.shared.u16 	%r590, [%r101];
	add.s32 	%r160, %r590, %r589;
	cvt.u32.u16 	%r591, %rs13;
	ld.shared.u16 	%r592, [%r102];
	add.s32 	%r161, %r592, %r591;
	cvt.u32.u16 	%r593, %rs14;
	ld.shared.u16 	%r594, [%r103];
	add.s32 	%r162, %r594, %r593;
	cvt.u32.u16 	%r595, %rs15;
	ld.shared.u16 	%r596, [%r104];
	add.s32 	%r163, %r596, %r595;
	cvt.u32.u16 	%r597, %rs16;
	ld.shared.u16 	%r598, [%r105];
	add.s32 	%r164, %r598, %r597;
	cvt.u32.u16 	%r599, %rs17;
	ld.shared.u16 	%r600, [%r106];
	add.s32 	%r165, %r600, %r599;
	cvt.u32.u16 	%r601, %rs18;
	ld.shared.u16 	%r602, [%r107];
	add.s32 	%r166, %r602, %r601;
	cvt.u32.u16 	%r603, %rs19;
	ld.shared.u16 	%r604, [%r108];
	add.s32 	%r167, %r604, %r603;
	bar.sync 	0;
	setp.lt.s32 	%p70, %r760, %r209;
	@%p70 bra 	$L__BB2_83;
	cvt.u64.u32 	%rd8, %r2;
	shl.b32 	%r605, %r149, 2;
	mov.u32 	%r606, _ZZN3cub18CUB_300001_SM_10006detail10radix_sort31DeviceRadixSortSingleTileKernelINS1_5radix10policy_hubIfNS0_8NullTypeEyE10Policy1000ELNS0_9SortOrderE0EfS6_yNS1_21identity_decomposer_tEEEvPKT1_PSB_PKT2_PSF_T3_iiT4_E12temp_storage;
	add.s32 	%r607, %r606, %r605;
	st.shared.u32 	[%r607], %r779;
	shl.b32 	%r608, %r150, 2;
	add.s32 	%r609, %r606, %r608;
	st.shared.u32 	[%r609], %r778;
	shl.b32 	%r610, %r151, 2;
	add.s32 	%r611, %r606, %r610;
	st.shared.u32 	[%r611], %r777;
	shl.b32 	%r612, %r152, 2;
	add.s32 	%r613, %r606, %r612;
	st.shared.u32 	[%r613], %r776;
	shl.b32 	%r614, %r153, 2;
	add.s32 	%r615, %r606, %r614;
	st.shared.u32 	[%r615], %r775;
	shl.b32 	%r616, %r154, 2;
	add.s32 	%r617, %r606, %r616;
	st.shared.u32 	[%r617], %r774;
	shl.b32 	%r618, %r155, 2;
	add.s32 	%r619, %r606, %r618;
	st.shared.u32 	[%r619], %r773;
	shl.b32 	%r620, %r156, 2;
	add.s32 	%r621, %r606, %r620;
	st.shared.u32 	[%r621], %r772;
	shl.b32 	%r622, %r157, 2;
	add.s32 	%r623, %r606, %r622;
	st.shared.u32 	[%r623], %r771;
	shl.b32 	%r624, %r158, 2;
	add.s32 	%r625, %r606, %r624;
	st.shared.u32 	[%r625], %r770;
	shl.b32 	%r626, %r159, 2;
	add.s32 	%r627, %r606, %r626;
	st.shared.u32 	[%r627], %r769;
	shl.b32 	%r628, %r160, 2;
	add.s32 	%r629, %r606, %r628;
	st.shared.u32 	[%r629], %r768;
	shl.b32 	%r630, %r161, 2;
	add.s32 	%r631, %r606, %r630;
	st.shared.u32 	[%r631], %r767;
	shl.b32 	%r632, %r162, 2;
	add.s32 	%r633, %r606, %r632;
	st.shared.u32 	[%r633], %r766;
	shl.b32 	%r634, %r163, 2;
	add.s32 	%r635, %r606, %r634;
	st.shared.u32 	[%r635], %r765;
	shl.b32 	%r636, %r164, 2;
	add.s32 	%r637, %r606, %r636;
	st.shared.u32 	[%r637], %r764;
	shl.b32 	%r638, %r165, 2;
	add.s32 	%r639, %r606, %r638;
	st.shared.u32 	[%r639], %r763;
	shl.b32 	%r640, %r166, 2;
	add.s32 	%r641, %r606, %r640;
	st.shared.u32 	[%r641], %r762;
	shl.b32 	%r642, %r167, 2;
	add.s32 	%r643, %r606, %r642;
	st.shared.u32 	[%r643], %r761;
	bar.sync 	0;
	mad.lo.s32 	%r644, %r2, -72, %r65;
	ld.shared.u32 	%r168, [%r644];
	ld.shared.u32 	%r169, [%r644+1024];
	ld.shared.u32 	%r170, [%r644+2048];
	ld.shared.u32 	%r171, [%r644+3072];
	ld.shared.u32 	%r172, [%r644+4096];
	ld.shared.u32 	%r173, [%r644+5120];
	ld.shared.u32 	%r174, [%r644+6144];
	ld.shared.u32 	%r175, [%r644+7168];
	ld.shared.u32 	%r176, [%r644+8192];
	ld.shared.u32 	%r177, [%r644+9216];
	ld.shared.u32 	%r178, [%r644+10240];
	ld.shared.u32 	%r179, [%r644+11264];
	ld.shared.u32 	%r180, [%r644+12288];
	ld.shared.u32 	%r181, [%r644+13312];
	ld.shared.u32 	%r182, [%r644+14336];
	ld.shared.u32 	%r183, [%r644+15360];
	ld.shared.u32 	%r184, [%r644+16384];
	ld.shared.u32 	%r185, [%r644+17408];
	ld.shared.u32 	%r186, [%r644+18432];
	setp.gt.u64 	%p71, %rd4, %rd8;
	cvta.to.global.u64 	%rd9, %rd3;
	mul.wide.u32 	%rd10, %r2, 4;
	add.s64 	%rd2, %rd9, %rd10;
	@%p71 bra 	$L__BB2_45;
	bra.uni 	$L__BB2_46;
$L__BB2_45:
	setp.gt.s32 	%p72, %r168, -1;
	selp.b32 	%r645, -1, -2147483648, %p72;
	xor.b32  	%r646, %r645, %r168;
	st.global.u32 	[%rd2], %r646;
$L__BB2_46:
	add.s32 	%r647, %r2, 256;
	cvt.u64.u32 	%rd11, %r647;
	setp.le.u64 	%p73, %rd4, %rd11;
	@%p73 bra 	$L__BB2_48;
	setp.gt.s32 	%p74, %r169, -1;
	selp.b32 	%r648, -1, -2147483648, %p74;
	xor.b32  	%r649, %r648, %r169;
	st.global.u32 	[%rd2+1024], %r649;
$L__BB2_48:
	add.s32 	%r650, %r2, 512;
	cvt.u64.u32 	%rd12, %r650;
	setp.le.u64 	%p75, %rd4, %rd12;
	@%p75 bra 	$L__BB2_50;
	setp.gt.s32 	%p76, %r170, -1;
	selp.b32 	%r651, -1, -2147483648, %p76;
	xor.b32  	%r652, %r651, %r170;
	st.global.u32 	[%rd2+2048], %r652;
$L__BB2_50:
	add.s32 	%r653, %r2, 768;
	cvt.u64.u32 	%rd13, %r653;
	setp.le.u64 	%p77, %rd4, %rd13;
	@%p77 bra 	$L__BB2_52;
	setp.gt.s32 	%p78, %r171, -1;
	selp.b32 	%r654, -1, -2147483648, %p78;
	xor.b32  	%r655, %r654, %r171;
	st.global.u32 	[%rd2+3072], %r655;
$L__BB2_52:
	or.b32  	%r656, %r2, 1024;
	cvt.u64.u32 	%rd14, %r656;
	setp.le.u64 	%p79, %rd4, %rd14;
	@%p79 bra 	$L__BB2_54;
	setp.gt.s32 	%p80, %r172, -1;
	selp.b32 	%r657, -1, -2147483648, %p80;
	xor.b32  	%r658, %r657, %r172;
	st.global.u32 	[%rd2+4096], %r658;
$L__BB2_54:
	add.s32 	%r659, %r2, 1280;
	cvt.u64.u32 	%rd15, %r659;
	setp.le.u64 	%p81, %rd4, %rd15;
	@%p81 bra 	$L__BB2_56;
	setp.gt.s32 	%p82, %r173, -1;
	selp.b32 	%r660, -1, -2147483648, %p82;
	xor.b32  	%r661, %r660, %r173;
	st.global.u32 	[%rd2+5120], %r661;
$L__BB2_56:
	add.s32 	%r662, %r2, 1536;
	cvt.u64.u32 	%rd16, %r662;
	setp.le.u64 	%p83, %rd4, %rd16;
	@%p83 bra 	$L__BB2_58;
	setp.gt.s32 	%p84, %r174, -1;
	selp.b32 	%r663, -1, -2147483648, %p84;
	xor.b32  	%r664, %r663, %r174;
	st.global.u32 	[%rd2+6144], %r664;
$L__BB2_58:
	add.s32 	%r665, %r2, 1792;
	cvt.u64.u32 	%rd17, %r665;
	setp.le.u64 	%p85, %rd4, %rd17;
	@%p85 bra 	$L__BB2_60;
	setp.gt.s32 	%p86, %r175, -1;
	selp.b32 	%r666, -1, -2147483648, %p86;
	xor.b32  	%r667, %r666, %r175;
	st.global.u32 	[%rd2+7168], %r667;
$L__BB2_60:
	or.b32  	%r668, %r2, 2048;
	cvt.u64.u32 	%rd18, %r668;
	setp.le.u64 	%p87, %rd4, %rd18;
	@%p87 bra 	$L__BB2_62;
	setp.gt.s32 	%p88, %r176, -1;
	selp.b32 	%r669, -1, -2147483648, %p88;
	xor.b32  	%r670, %r669, %r176;
	st.global.u32 	[%rd2+8192], %r670;
$L__BB2_62:
	add.s32 	%r671, %r2, 2304;
	cvt.u64.u32 	%rd19, %r671;
	setp.le.u64 	%p89, %rd4, %rd19;
	@%p89 bra 	$L__BB2_64;
	setp.gt.s32 	%p90, %r177, -1;
	selp.b32 	%r672, -1, -2147483648, %p90;
	xor.b32  	%r673, %r672, %r177;
	st.global.u32 	[%rd2+9216], %r673;
$L__BB2_64:
	add.s32 	%r674, %r2, 2560;
	cvt.u64.u32 	%rd20, %r674;
	setp.le.u64 	%p91, %rd4, %rd20;
	@%p91 bra 	$L__BB2_66;
	setp.gt.s32 	%p92, %r178, -1;
	selp.b32 	%r675, -1, -2147483648, %p92;
	xor.b32  	%r676, %r675, %r178;
	st.global.u32 	[%rd2+10240], %r676;
$L__BB2_66:
	add.s32 	%r677, %r2, 2816;
	cvt.u64.u32 	%rd21, %r677;
	setp.le.u64 	%p93, %rd4, %rd21;
	@%p93 bra 	$L__BB2_68;
	setp.gt.s32 	%p94, %r179, -1;
	selp.b32 	%r678, -1, -2147483648, %p94;
	xor.b32  	%r679, %r678, %r179;
	st.global.u32 	[%rd2+11264], %r679;
$L__BB2_68:
	or.b32  	%r680, %r2, 3072;
	cvt.u64.u32 	%rd22, %r680;
	setp.le.u64 	%p95, %rd4, %rd22;
	@%p95 bra 	$L__BB2_70;
	setp.gt.s32 	%p96, %r180, -1;
	selp.b32 	%r681, -1, -2147483648, %p96;
	xor.b32  	%r682, %r681, %r180;
	st.global.u32 	[%rd2+12288], %r682;
$L__BB2_70:
	add.s32 	%r683, %r2, 3328;
	cvt.u64.u32 	%rd23, %r683;
	setp.le.u64 	%p97, %rd4, %rd23;
	@%p97 bra 	$L__BB2_72;
	setp.gt.s32 	%p98, %r181, -1;
	selp.b32 	%r684, -1, -2147483648, %p98;
	xor.b32  	%r685, %r684, %r181;
	st.global.u32 	[%rd2+13312], %r685;
$L__BB2_72:
	add.s32 	%r686, %r2, 3584;
	cvt.u64.u32 	%rd24, %r686;
	setp.le.u64 	%p99, %rd4, %rd24;
	@%p99 bra 	$L__BB2_74;
	setp.gt.s32 	%p100, %r182, -1;
	selp.b32 	%r687, -1, -2147483648, %p100;
	xor.b32  	%r688, %r687, %r182;
	st.global.u32 	[%rd2+14336], %r688;
$L__BB2_74:
	add.s32 	%r689, %r2, 3840;
	cvt.u64.u32 	%rd25, %r689;
	setp.le.u64 	%p101, %rd4, %rd25;
	@%p101 bra 	$L__BB2_76;
	setp.gt.s32 	%p102, %r183, -1;
	selp.b32 	%r690, -1, -2147483648, %p102;
	xor.b32  	%r691, %r690, %r183;
	st.global.u32 	[%rd2+15360], %r691;
$L__BB2_76:
	or.b32  	%r692, %r2, 4096;
	cvt.u64.u32 	%rd26, %r692;
	setp.le.u64 	%p103, %rd4, %rd26;
	@%p103 bra 	$L__BB2_78;
	setp.gt.s32 	%p104, %r184, -1;
	selp.b32 	%r693, -1, -2147483648, %p104;
	xor.b32  	%r694, %r693, %r184;
	st.global.u32 	[%rd2+16384], %r694;
$L__BB2_78:
	add.s32 	%r695, %r2, 4352;
	cvt.u64.u32 	%rd27, %r695;
	setp.le.u64 	%p105, %rd4, %rd27;
	@%p105 bra 	$L__BB2_80;
	setp.gt.s32 	%p106, %r185, -1;
	selp.b32 	%r696, -1, -2147483648, %p106;
	xor.b32  	%r697, %r696, %r185;
	st.global.u32 	[%rd2+17408], %r697;
$L__BB2_80:
	add.s32 	%r698, %r2, 4608;
	cvt.u64.u32 	%rd28, %r698;
	setp.le.u64 	%p107, %rd4, %rd28;
	@%p107 bra 	$L__BB2_82;
	setp.gt.s32 	%p108, %r186, -1;
	selp.b32 	%r699, -1, -2147483648, %p108;
	xor.b32  	%r700, %r699, %r186;
	st.global.u32 	[%rd2+18432], %r700;
$L__BB2_82:
	ret;
$L__BB2_83:
	shl.b32 	%r701, %r149, 2;
	mov.u32 	%r702, _ZZN3cub18CUB_300001_SM_10006detail10radix_sort31DeviceRadixSortSingleTileKernelINS1_5radix10policy_hubIfNS0_8NullTypeEyE10Policy1000ELNS0_9SortOrderE0EfS6_yNS1_21identity_decomposer_tEEEvPKT1_PSB_PKT2_PSF_T3_iiT4_E12temp_storage;
	add.s32 	%r703, %r702, %r701;
	st.shared.u32 	[%r703], %r779;
	shl.b32 	%r704, %r150, 2;
	add.s32 	%r705, %r702, %r704;
	st.shared.u32 	[%r705], %r778;
	shl.b32 	%r706, %r151, 2;
	add.s32 	%r707, %r702, %r706;
	st.shared.u32 	[%r707], %r777;
	shl.b32 	%r708, %r152, 2;
	add.s32 	%r709, %r702, %r708;
	st.shared.u32 	[%r709], %r776;
	shl.b32 	%r710, %r153, 2;
	add.s32 	%r711, %r702, %r710;
	st.shared.u32 	[%r711], %r775;
	shl.b32 	%r712, %r154, 2;
	add.s32 	%r713, %r702, %r712;
	st.shared.u32 	[%r713], %r774;
	shl.b32 	%r714, %r155, 2;
	add.s32 	%r715, %r702, %r714;
	st.shared.u32 	[%r715], %r773;
	shl.b32 	%r716, %r156, 2;
	add.s32 	%r717, %r702, %r716;
	st.shared.u32 	[%r717], %r772;
	shl.b32 	%r718, %r157, 2;
	add.s32 	%r719, %r702, %r718;
	st.shared.u32 	[%r719], %r771;
	shl.b32 	%r720, %r158, 2;
	add.s32 	%r721, %r702, %r720;
	st.shared.u32 	[%r721], %r770;
	shl.b32 	%r722, %r159, 2;
	add.s32 	%r723, %r702, %r722;
	st.shared.u32 	[%r723], %r769;
	shl.b32 	%r724, %r160, 2;
	add.s32 	%r725, %r702, %r724;
	st.shared.u32 	[%r725], %r768;
	shl.b32 	%r726, %r161, 2;
	add.s32 	%r727, %r702, %r726;
	st.shared.u32 	[%r727], %r767;
	shl.b32 	%r728, %r162, 2;
	add.s32 	%r729, %r702, %r728;
	st.shared.u32 	[%r729], %r766;
	shl.b32 	%r730, %r163, 2;
	add.s32 	%r731, %r702, %r730;
	st.shared.u32 	[%r731], %r765;
	shl.b32 	%r732, %r164, 2;
	add.s32 	%r733, %r702, %r732;
	st.shared.u32 	[%r733], %r764;
	shl.b32 	%r734, %r165, 2;
	add.s32 	%r735, %r702, %r734;
	st.shared.u32 	[%r735], %r763;
	shl.b32 	%r736, %r166, 2;
	add.s32 	%r737, %r702, %r736;
	st.shared.u32 	[%r737], %r762;
	shl.b32 	%r738, %r167, 2;
	add.s32 	%r739, %r702, %r738;
	st.shared.u32 	[%r739], %r761;
	bar.sync 	0;
	ld.shared.u32 	%r779, [%r65];
	ld.shared.u32 	%r778, [%r65+4];
	ld.shared.u32 	%r777, [%r65+8];
	ld.shared.u32 	%r776, [%r65+12];
	ld.shared.u32 	%r775, [%r65+16];
	ld.shared.u32 	%r774, [%r65+20];
	ld.shared.u32 	%r773, [%r65+24];
	ld.shared.u32 	%r772, [%r65+28];
	ld.shared.u32 	%r771, [%r65+32];
	ld.shared.u32 	%r770, [%r65+36];
	ld.shared.u32 	%r769, [%r65+40];
	ld.shared.u32 	%r768, [%r65+44];
	ld.shared.u32 	%r767, [%r65+48];
	ld.shared.u32 	%r766, [%r65+52];
	ld.shared.u32 	%r765, [%r65+56];
	ld.shared.u32 	%r764, [%r65+60];
	ld.shared.u32 	%r763, [%r65+64];
	ld.shared.u32 	%r762, [%r65+68];
	ld.shared.u32 	%r761, [%r65+72];
	bar.sync 	0;
	add.s32 	%r760, %r760, 6;
	add.s32 	%r759, %r759, -6;
	bra.uni 	$L__BB2_39;

}
	// .globl	_ZN3cub18CUB_300001_SM_10006detail10radix_sort30DeviceRadixSortHistogramKernelINS1_5radix10policy_hubIfNS0_8NullTypeEyE10Policy1000ELNS0_9SortOrderE0EfyNS1_21identity_decomposer_tEEEvPT2_PKT1_SB_iiT3_
.visible .entry _ZN3cub18CUB_300001_SM_10006detail10radix_sort30DeviceRadixSortHistogramKernelINS1_5radix10policy_hubIfNS0_8NullTypeEyE10Policy1000ELNS0_9SortOrderE0EfyNS1_21identity_decomposer_tEEEvPT2_PKT1_SB_iiT3_(
	.param .u64 .ptr .align 1 _ZN3cub18CUB_300001_SM_10006detail10radix_sort30DeviceRadixSortHistogramKernelINS1_5radix10policy_hubIfNS0_8NullTypeEyE10Policy1000ELNS0_9SortOrderE0EfyNS1_21identity_decomposer_tEEEvPT2_PKT1_SB_iiT3__param_0,
	.param .u64 .ptr .align 1 _ZN3cub18CUB_300001_SM_10006detail10radix_sort30DeviceRadixSortHistogramKernelINS1_5radix10policy_hubIfNS0_8NullTypeEyE10Policy1000ELNS0_9SortOrderE0EfyNS1_21identity_decomposer_tEEEvPT2_PKT1_SB_iiT3__param_1,
	.param .u64 _ZN3cub18CUB_300001_SM_10006detail10radix_sort30DeviceRadixSortHistogramKernelINS1_5radix10policy_hubIfNS0_8NullTypeEyE10Policy1000ELNS0_9SortOrderE0EfyNS1_21identity_decomposer_tEEEvPT2_PKT1_SB_iiT3__param_2,
	.param .u32 _ZN3cub18CUB_300001_SM_10006detail10radix_sort30DeviceRadixSortHistogramKernelINS1_5radix10policy_hubIfNS0_8NullTypeEyE10Policy1000ELNS0_9SortOrderE0EfyNS1_21identity_decomposer_tEEEvPT2_PKT1_SB_iiT3__param_3,
	.param .u32 _ZN3cub18CUB_300001_SM_10006detail10radix_sort30DeviceRadixSortHistogramKernelINS1_5radix10policy_hubIfNS0_8NullTypeEyE10Policy1000ELNS0_9SortOrderE0EfyNS1_21identity_decomposer_tEEEvPT2_PKT1_SB_iiT3__param_4,
	.param .align 1 .b8 _ZN3cub18CUB_300001_SM_10006detail10radix_sort30DeviceRadixSortHistogramKernelINS1_5radix10policy_hubIfNS0_8NullTypeEyE10Policy1000ELNS0_9SortOrderE0EfyNS1_21identity_decomposer_tEEEvPT2_PKT1_SB_iiT3__param_5[1]
)
.maxntid 128
{
	.reg .pred 	%p<123>;
	.reg .b32 	%r<518>;
	.reg .b64 	%rd<137>;
	// demoted variable
	.shared .align 4 .b8 _ZZN3cub18CUB_300001_SM_10006detail10radix_sort30DeviceRadixSortHistogramKernelINS1_5radix10policy_hubIfNS0_8NullTypeEyE10Policy1000ELNS0_9SortOrderE0EfyNS1_21identity_decomposer_tEEEvPT2_PKT1_SB_iiT3_E12temp_storage[4096];
	ld.param.u64 	%rd18, [_ZN3cub18CUB_300001_SM_10006detail10radix_sort30DeviceRadixSortHistogramKernelINS1_5radix10policy_hubIfNS0_8NullTypeEyE10Policy1000ELNS0_9SortOrderE0EfyNS1_21identity_decomposer_tEEEvPT2_PKT1_SB_iiT3__param_0];
	ld.param.u64 	%rd19, [_ZN3cub18CUB_300001_SM_10006detail10radix_sort30DeviceRadixSortHistogramKernelINS1_5radix10policy_hubIfNS0_8NullTypeEyE10Policy1000ELNS0_9SortOrderE0EfyNS1_21identity_decomposer_tEEEvPT2_PKT1_SB_iiT3__param_1];
	ld.param.u64 	%rd17, [_ZN3cub18CUB_300001_SM_10006detail10radix_sort30DeviceRadixSortHistogramKernelINS1_5radix10policy_hubIfNS0_8NullTypeEyE10Policy1000ELNS0_9SortOrderE0EfyNS1_21identity_decomposer_tEEEvPT2_PKT1_SB_iiT3__param_2];
	ld.param.u32 	%r174, [_ZN3cub18CUB_300001_SM_10006detail10radix_sort30DeviceRadixSortHistogramKernelINS1_5radix10policy_hubIfNS0_8NullTypeEyE10Policy1000ELNS0_9SortOrderE0EfyNS1_21identity_decomposer_tEEEvPT2_PKT1_SB_iiT3__param_3];
	ld.param.u32 	%r175, [_ZN3cub18CUB_300001_SM_10006detail10radix_sort30DeviceRadixSortHistogramKernelINS1_5radix10policy_hubIfNS0_8NullTypeEyE10Policy1000ELNS0_9SortOrderE0EfyNS1_21identity_decomposer_tEEEvPT2_PKT1_SB_iiT3__param_4];
	cvta.to.global.u64 	%rd1, %rd19;
	cvta.to.global.u64 	%rd2, %rd18;
	setp.eq.s64 	%p2, %rd17, 0;
	@%p2 bra 	$L__BB3_153;
	sub.s32 	%r176, %r175, %r174;
	add.s32 	%r177, %r176, 7;
	shr.s32 	%r178, %r177, 31;
	shr.u32 	%r179, %r178, 29;
	add.s32 	%r180, %r177, %r179;
	shr.s32 	%r181, %r180, 3;
	mov.u32 	%r182, %tid.x;
	setp.gt.u32 	%p3, %r182, 255;
	setp.lt.s32 	%p4, %r177, 8;
	mov.u32 	%r183, %ctaid.x;
	shl.b32 	%r184, %r183, 11;
	cvt.u64.u32 	%rd3, %r184;
	mov.u32 	%r185, %nctaid.x;
	shl.b32 	%r186, %r185, 11;
	cvt.u64.u32 	%rd4, %r186;
	add.s32 	%r1, %r181, -1;
	and.b32  	%r2, %r181, 15;
	and.b32  	%r3, %r181, 7;
	add.s32 	%r4, %r3, -1;
	and.b32  	%r5, %r181, 3;
	or.pred  	%p1, %p3, %p4;
	shl.b32 	%r187, %r182, 2;
	mov.u32 	%r188, _ZZN3cub18CUB_300001_SM_10006detail10radix_sort30DeviceRadixSortHistogramKernelINS1_5radix10policy_hubIfNS0_8NullTypeEyE10Policy1000ELNS0_9SortOrderE0EfyNS1_21identity_decomposer_tEEEvPT2_PKT1_SB_iiT3_E12temp_storage;
	add.s32 	%r6, %r188, %r187;
	and.b32  	%r7, %r181, 268435440;
	cvt.u64.u32 	%rd5, %r182;
	add.s32 	%r8, %r182, 128;
	add.s32 	%r9, %r182, 256;
	add.s32 	%r10, %r182, 384;
	add.s32 	%r11, %r182, 512;
	add.s32 	%r12, %r182, 640;
	add.s32 	%r13, %r182, 768;
	or.b32  	%r14, %r182, 1024;
	add.s32 	%r15, %r182, 1920;
	and.b32  	%r16, %r181, 268435448;
	and.b32  	%r17, %r181, 1;
	neg.s32 	%r18, %r7;
	add.s32 	%r19, %r6, 8192;
	add.s64 	%rd21, %rd17, -1;
	shr.u64 	%rd22, %rd21, 30;
	add.s64 	%rd23, %rd22, 1;
	min.u64 	%rd6, %rd23, %rd17;
	mov.b64 	%rd135, 0;
$L__BB3_2:
	@%p1 bra 	$L__BB3_30;
	setp.lt.u32 	%p5, %r1, 15;
	mov.b32 	%r471, 0;
	@%p5 bra 	$L__BB3_6;
	mov.u32 	%r468, %r19;
	mov.u32 	%r469, %r18;
$L__BB3_5:
	.pragma "nounroll";
	mov.b32 	%r190, 0;
	st.shared.u32 	[%r468+-8192], %r190;
	st.shared.u32 	[%r468+-7168], %r190;
	st.shared.u32 	[%r468+-6144], %r190;
	st.shared.u32 	[%r468+-5120], %r190;
	st.shared.u32 	[%r468+-4096], %r190;
	st.shared.u32 	[%r468+-3072], %r190;
	st.shared.u32 	[%r468+-2048], %r190;
	st.shared.u32 	[%r468+-1024], %r190;
	st.shared.u32 	[%r468], %r190;
	st.shared.u32 	[%r468+1024], %r190;
	st.shared.u32 	[%r468+2048], %r190;
	st.shared.u32 	[%r468+3072], %r190;
	st.shared.u32 	[%r468+4096], %r190;
	st.shared.u32 	[%r468+5120], %r190;
	st.shared.u32 	[%r468+6144], %r190;
	st.shared.u32 	[%r468+7168], %r190;
	add.s32 	%r469, %r469, 16;
	add.s32 	%r468, %r468, 16384;
	setp.ne.s32 	%p6, %r469, 0;
	mov.u32 	%r471, %r7;
	@%p6 bra 	$L__BB3_5;
$L__BB3_6:
	add.s32 	%r25, %r2, -1;
	setp.eq.s32 	%p7, %r2, 0;
	@%p7 bra 	$L__BB3_16;
	setp.lt.u32 	%p8, %r25, 7;
	@%p8 bra 	$L__BB3_9;
	shl.b32 	%r191, %r471, 10;
	add.s32 	%r192, %r6, %r191;
	mov.b32 	%r193, 0;
	st.shared.u32 	[%r192], %r193;
	st.shared.u32 	[%r192+1024], %r193;
	st.shared.u32 	[%r192+2048], %r193;
	st.shared.u32 	[%r192+3072], %r193;
	st.shared.u32 	[%r192+4096], %r193;
	st.shared.u32 	[%r192+5120], %r193;
	st.shared.u32 	[%r192+6144], %r193;
	st.shared.u32 	[%r192+7168], %r193;
	add.s32 	%r471, %r471, 8;
$L__BB3_9:
	setp.eq.s32 	%p9, %r3, 0;
	@%p9 bra 	$L__BB3_16;
	setp.lt.u32 	%p10, %r4, 3;
	@%p10 bra 	$L__BB3_12;
	shl.b32 	%r194, %r471, 10;
	add.s32 	%r195, %r6, %r194;
	mov.b32 	%r196, 0;
	st.shared.u32 	[%r195], %r196;
	st.shared.u32 	[%r195+1024], %r196;
	st.shared.u32 	[%r195+2048], %r196;
	st.shared.u32 	[%r195+3072], %r196;
	add.s32 	%r471, %r471, 4;
$L__BB3_12:
	setp.eq.s32 	%p11, %r5, 0;
	@%p11 bra 	$L__BB3_16;
	setp.eq.s32 	%p12, %r5, 1;
	shl.b32 	%r197, %r471, 10;
	add.s32 	%r30, %r6, %r197;
	mov.b32 	%r198, 0;
	st.shared.u32 	[%r30], %r198;
	@%p12 bra 	$L__BB3_16;
	setp.eq.s32 	%p13, %r5, 2;
	mov.b32 	%r199, 0;
	st.shared.u32 	[%r30+1024], %r199;
	@%p13 bra 	$L__BB3_16;
	mov.b32 	%r200, 0;
	st.shared.u32 	[%r30+2048], %r200;
$L__BB3_16:
	cvt.u32.u64 	%r201, %rd5;
	setp.gt.u32 	%p14, %r201, 127;
	@%p14 bra 	$L__BB3_30;
	setp.lt.u32 	%p15, %r1, 15;
	mov.b32 	%r475, 0;
	@%p15 bra 	$L__BB3_20;
	mov.b32 	%r473, 0;
$L__BB3_19:
	.pragma "nounroll";
	shl.b32 	%r204, %r473, 10;
	add.s32 	%r205, %r6, %r204;
	mov.b32 	%r206, 0;
	st.shared.u32 	[%r205+512], %r206;
	st.shared.u32 	[%r205+1536], %r206;
	st.shared.u32 	[%r205+2560], %r206;
	st.shared.u32 	[%r205+3584], %r206;
	st.shared.u32 	[%r205+4608], %r206;
	st.shared.u32 	[%r205+5632], %r206;
	st.shared.u32 	[%r205+6656], %r206;
	st.shared.u32 	[%r205+7680], %r206;
	st.shared.u32 	[%r205+8704], %r206;
	st.shared.u32 	[%r205+9728], %r206;
	st.shared.u32 	[%r205+10752], %r206;
	st.shared.u32 	[%r205+11776], %r206;
	st.shared.u32 	[%r205+12800], %r206;
	st.shared.u32 	[%r205+13824], %r206;
	st.shared.u32 	[%r205+14848], %r206;
	st.shared.u32 	[%r205+15872], %r206;
	add.s32 	%r473, %r473, 16;
	setp.ne.s32 	%p16, %r473, %r7;
	mov.u32 	%r475, %r7;
	@%p16 bra 	$L__BB3_19;
$L__BB3_20:
	setp.eq.s32 	%p17, %r2, 0;
	@%p17 bra 	$L__BB3_30;
	setp.lt.u32 	%p18, %r25, 7;
	@%p18 bra 	$L__BB3_23;
	shl.b32 	%r207, %r475, 10;
	add.s32 	%r208, %r6, %r207;
	mov.b32 	%r209, 0;
	st.shared.u32 	[%r208+512], %r209;
	st.shared.u32 	[%r208+1536], %r209;
	st.shared.u32 	[%r208+2560], %r209;
	st.shared.u32 	[%r208+3584], %r209;
	st.shared.u32 	[%r208+4608], %r209;
	st.shared.u32 	[%r208+5632], %r209;
	st.shared.u32 	[%r208+6656], %r209;
	st.shared.u32 	[%r208+7680], %r209;
	add.s32 	%r475, %r475, 8;
$L__BB3_23:
	setp.eq.s32 	%p19, %r3, 0;
	@%p19 bra 	$L__BB3_30;
	setp.lt.u32 	%p20, %r4, 3;
	@%p20 bra 	$L__BB3_26;
	shl.b32 	%r210, %r475, 10;
	add.s32 	%r211, %r6, %r210;
	mov.b32 	%r212, 0;
	st.shared.u32 	[%r211+512], %r212;
	st.shared.u32 	[%r211+1536], %r212;
	st.shared.u32 	[%r211+2560], %r212;
	st.shared.u32 	[%r211+3584], %r212;
	add.s32 	%r475, %r475, 4;
$L__BB3_26:
	setp.eq.s32 	%p21, %r5, 0;
	@%p21 bra 	$L__BB3_30;
	setp.eq.s32 	%p22, %r5, 1;
	shl.b32 	%r213, %r475, 10;
	add.s32 	%r38, %r6, %r213;
	mov.b32 	%r214, 0;
	st.shared.u32 	[%r38+512], %r214;
	@%p22 bra 	$L__BB3_30;
	setp.eq.s32 	%p23, %r5, 2;
	mov.b32 	%r215, 0;
	st.shared.u32 	[%r38+1536], %r215;
	@%p23 bra 	$L__BB3_30;
	mov.b32 	%r216, 0;
	st.shared.u32 	[%r38+2560], %r216;
$L__BB3_30:
	bar.sync 	0;
	bar.sync 	0;
	shl.b64 	%rd8, %rd135, 30;
	sub.s64 	%rd24, %rd17, %rd8;
	min.u64 	%rd9, %rd24, 1073741824;
	setp.le.u64 	%p24, %rd9, %rd3;
	@%p24 bra 	$L__BB3_70;
	mov.u64 	%rd136, %rd3;
$L__BB3_32:
	add.s64 	%rd11, %rd136, %rd8;
	sub.s64 	%rd12, %rd17, %rd11;
	setp.lt.u64 	%p25, %rd12, 2048;
	@%p25 bra 	$L__BB3_34;
	add.s64 	%rd27, %rd11, %rd5;
	shl.b64 	%rd28, %rd27, 2;
	add.s64 	%rd29, %rd1, %rd28;
	ld.global.u32 	%r507, [%rd29];
	ld.global.u32 	%r506, [%rd29+512];
	ld.global.u32 	%r505, [%rd29+1024];
	ld.global.u32 	%r504, [%rd29+1536];
	ld.global.u32 	%r503, [%rd29+2048];
	ld.global.u32 	%r502, [%rd29+2560];
	ld.global.u32 	%r501, [%rd29+3072];
	ld.global.u32 	%r500, [%rd29+3584];
	ld.global.u32 	%r499, [%rd29+4096];
	ld.global.u32 	%r498, [%rd29+4608];
	ld.global.u32 	%r497, [%rd29+5120];
	ld.global.u32 	%r496, [%rd29+5632];
	ld.global.u32 	%r495, [%rd29+6144];
	ld.global.u32 	%r494, [%rd29+6656];
	ld.global.u32 	%r493, [%rd29+7168];
	ld.global.u32 	%r492, [%rd29+7680];
	bra.uni 	$L__BB3_66;
$L__BB3_34:
	cvt.u32.u64 	%r218, %rd5;
	cvt.u32.u64 	%r55, %rd12;
	setp.ge.s32 	%p26, %r218, %r55;
	add.s64 	%rd25, %rd11, %rd5;
	shl.b64 	%rd26, %rd25, 2;
	add.s64 	%rd13, %rd1, %rd26;
	mov.b32 	%r507, 2147483647;
	@%p26 bra 	$L__BB3_36;
	ld.global.u32 	%r507, [%rd13];
$L__BB3_36:
	setp.ge.s32 	%p27, %r8, %r55;
	mov.b32 	%r506, 2147483647;
	@%p27 bra 	$L__BB3_38;
	ld.global.u32 	%r506, [%rd13+512];
$L__BB3_38:
	setp.ge.s32 	%p28, %r9, %r55;
	mov.b32 	%r505, 2147483647;
	@%p28 bra 	$L__BB3_40;
	ld.global.u32 	%r505, [%rd13+1024];
$L__BB3_40:
	setp.ge.s32 	%p29, %r10, %r55;
	mov.b32 	%r504, 2147483647;
	@%p29 bra 	$L__BB3_42;
	ld.global.u32 	%r504, [%rd13+1536];
$L__BB3_42:
	setp.ge.s32 	%p30, %r11, %r55;
	mov.b32 	%r503, 2147483647;
	@%p30 bra 	$L__BB3_44;
	ld.global.u32 	%r503, [%rd13+2048];
$L__BB3_44:
	setp.ge.s32 	%p31, %r12, %r55;
	mov.b32 	%r502, 2147483647;
	@%p31 bra 	$L__BB3_46;
	ld.global.u32 	%r502, [%rd13+2560];
$L__BB3_46:
	setp.ge.s32 	%p32, %r13, %r55;
	mov.b32 	%r501, 2147483647;
	@%p32 bra 	$L__BB3_48;
	ld.global.u32 	%r501, [%rd13+3072];
$L__BB3_48:
	mov.u32 	%r226, %tid.x;
	add.s32 	%r227, %r226, 896;
	setp.ge.s32 	%p33, %r227, %r55;
	mov.b32 	%r500, 2147483647;
	@%p33 bra 	$L__BB3_50;
	ld.global.u32 	%r500, [%rd13+3584];
$L__BB3_50:
	setp.ge.s32 	%p34, %r14, %r55;
	mov.b32 	%r499, 2147483647;
	@%p34 bra 	$L__BB3_52;
	ld.global.u32 	%r499, [%rd13+4096];
$L__BB3_52:
	add.s32 	%r231, %r226, 1152;
	setp.ge.s32 	%p35, %r231, %r55;
	mov.b32 	%r498, 2147483647;
	@%p35 bra 	$L__BB3_54;
	ld.global.u32 	%r498, [%rd13+4608];
$L__BB3_54:
	add.s32 	%r234, %r226, 1280;
	setp.ge.s32 	%p36, %r234, %r55;
	mov.b32 	%r497, 2147483647;
	@%p36 bra 	$L__BB3_56;
	ld.global.u32 	%r497, [%rd13+5120];
$L__BB3_56:
	add.s32 	%r237, %r226, 1408;
	setp.ge.s32 	%p37, %r237, %r55;
	mov.b32 	%r496, 2147483647;
	@%p37 bra 	$L__BB3_58;
	ld.global.u32 	%r496, [%rd13+5632];
$L__BB3_58:
	add.s32 	%r240, %r226, 1536;
	setp.ge.s32 	%p38, %r240, %r55;
	mov.b32 	%r495, 2147483647;
	@%p38 bra 	$L__BB3_60;
	ld.global.u32 	%r495, [%rd13+6144];
$L__BB3_60:
	add.s32 	%r243, %r226, 1664;
	setp.ge.s32 	%p39, %r243, %r55;
	mov.b32 	%r494, 2147483647;
	@%p39 bra 	$L__BB3_62;
	ld.global.u32 	%r494, [%rd13+6656];
$L__BB3_62:
	add.s32 	%r246, %r226, 1792;
	setp.ge.s32 	%p40, %r246, %r55;
	mov.b32 	%r493, 2147483647;
	@%p40 bra 	$L__BB3_64;
	ld.global.u32 	%r493, [%rd13+7168];
$L__BB3_64:
	setp.ge.s32 	%p41, %r15, %r55;
	mov.b32 	%r492, 2147483647;
	@%p41 bra 	$L__BB3_66;
	ld.global.u32 	%r492, [%rd13+7680];
$L__BB3_66:
	setp.le.s32 	%p42, %r175, %r174;
	@%p42 bra 	$L__BB3_69;
	setp.gt.s32 	%p43, %r507, -1;
	selp.b32 	%r249, -2147483648, -1, %p43;
	xor.b32  	%r250, %r249, %r507;
	setp.gt.s32 	%p44, %r506, -1;
	selp.b32 	%r251, -2147483648, -1, %p44;
	xor.b32  	%r252, %r251, %r506;
	setp.gt.s32 	%p45, %r505, -1;
	selp.b32 	%r253, -2147483648, -1, %p45;
	xor.b32  	%r254, %r253, %r505;
	setp.gt.s32 	%p46, %r504, -1;
	selp.b32 	%r255, -2147483648, -1, %p46;
	xor.b32  	%r256, %r255, %r504;
	setp.gt.s32 	%p47, %r503, -1;
	selp.b32 	%r257, -2147483648, -1, %p47;
	xor.b32  	%r258, %r257, %r503;
	setp.gt.s32 	%p48, %r502, -1;
	selp.b32 	%r259, -2147483648, -1, %p48;
	xor.b32  	%r260, %r259, %r502;
	setp.gt.s32 	%p49, %r501, -1;
	selp.b32 	%r261, -2147483648, -1, %p49;
	xor.b32  	%r262, %r261, %r501;
	setp.gt.s32 	%p50, %r500, -1;
	selp.b32 	%r263, -2147483648, -1, %p50;
	xor.b32  	%r264, %r263, %r500;
	setp.gt.s32 	%p51, %r499, -1;
	selp.b32 	%r265, -2147483648, -1, %p51;
	xor.b32  	%r266, %r265, %r499;
	setp.gt.s32 	%p52, %r498, -1;
	selp.b32 	%r267, -2147483648, -1, %p52;
	xor.b32  	%r268, %r267, %r498;
	setp.gt.s32 	%p53, %r497, -1;
	selp.b32 	%r269, -2147483648, -1, %p53;
	xor.b32  	%r270, %r269, %r497;
	setp.gt.s32 	%p54, %r496, -1;
	selp.b32 	%r271, -2147483648, -1, %p54;
	xor.b32  	%r272, %r271, %r496;
	setp.gt.s32 	%p55, %r495, -1;
	selp.b32 	%r273, -2147483648, -1, %p55;
	xor.b32  	%r274, %r273, %r495;
	setp.gt.s32 	%p56, %r494, -1;
	selp.b32 	%r275, -2147483648, -1, %p56;
	xor.b32  	%r276, %r275, %r494;
	setp.gt.s32 	%p57, %r493, -1;
	selp.b32 	%r277, -2147483648, -1, %p57;
	xor.b32  	%r278, %r277, %r493;
	setp.gt.s32 	%p58, %r492, -1;
	selp.b32 	%r279, -2147483648, -1, %p58;
	xor.b32  	%r280, %r279, %r492;
	setp.eq.s32 	%p59, %r250, 2147483647;
	selp.b32 	%r103, -2147483648, %r250, %p59;
	setp.eq.s32 	%p60, %r252, 2147483647;
	selp.b32 	%r104, -2147483648, %r252, %p60;
	setp.eq.s32 	%p61, %r254, 2147483647;
	selp.b32 	%r105, -2147483648, %r254, %p61;
	setp.eq.s32 	%p62, %r256, 2147483647;
	selp.b32 	%r106, -2147483648, %r256, %p62;
	setp.eq.s32 	%p63, %r258, 2147483647;
	selp.b32 	%r107, -2147483648, %r258, %p63;
	setp.eq.s32 	%p64, %r260, 2147483647;
	selp.b32 	%r108, -2147483648, %r260, %p64;
	setp.eq.s32 	%p65, %r262, 2147483647;
	selp.b32 	%r109, -2147483648, %r262, %p65;
	setp.eq.s32 	%p66, %r264, 2147483647;
	selp.b32 	%r110, -2147483648, %r264, %p66;
	setp.eq.s32 	%p67, %r266, 2147483647;
	selp.b32 	%r111, -2147483648, %r266, %p67;
	setp.eq.s32 	%p68, %r268, 2147483647;
	selp.b32 	%r112, -2147483648, %r268, %p68;
	setp.eq.s32 	%p69, %r270, 2147483647;
	selp.b32 	%r113, -2147483648, %r270, %p69;
	setp.eq.s32 	%p70, %r272, 2147483647;
	selp.b32 	%r114, -2147483648, %r272, %p70;
	setp.eq.s32 	%p71, %r274, 2147483647;
	selp.b32 	%r115, -2147483648, %r274, %p71;
	setp.eq.s32 	%p72, %r276, 2147483647;
	selp.b32 	%r116, -2147483648, %r276, %p72;
	setp.eq.s32 	%p73, %r278, 2147483647;
	selp.b32 	%r117, -2147483648, %r278, %p73;
	setp.eq.s32 	%p74, %r280, 2147483647;
	selp.b32 	%r118, -2147483648, %r280, %p74;
	mov.b32 	%r508, 0;
	mov.u32 	%r509, %r174;
$L__BB3_68:
	sub.s32 	%r281, %r175, %r509;
	shl.b32 	%r282, %r508, 10;
	mov.u32 	%r283, _ZZN3cub18CUB_300001_SM_10006detail10radix_sort30DeviceRadixSortHistogramKernelINS1_5radix10policy_hubIfNS0_8NullTypeEyE10Policy1000ELNS0_9SortOrderE0EfyNS1_21identity_decomposer_tEEEvPT2_PKT1_SB_iiT3_E12temp_storage;
	add.s32 	%r284, %r283, %r282;
	min.s32 	%r285, %r281, 8;
	mov.b32 	%r286, -1;
	shl.b32 	%r287, %r286, %r285;
	not.b32 	%r288, %r287;
	shr.u32 	%r289, %r103, %r509;
	and.b32  	%r290, %r289, %r288;
	shl.b32 	%r291, %r290, 2;
	add.s32 	%r292, %r284, %r291;
	atom.shared.add.u32 	%r293, [%r292], 1;
	shr.u32 	%r294, %r104, %r509;
	and.b32  	%r295, %r294, %r288;
	shl.b32 	%r296, %r295, 2;
	add.s32 	%r297, %r284, %r296;
	atom.shared.add.u32 	%r298, [%r297], 1;
	shr.u32 	%r299, %r105, %r509;
	and.b32  	%r300, %r299, %r288;
	shl.b32 	%r301, %r300, 2;
	add.s32 	%r302, %r284, %r301;
	atom.shared.add.u32 	%r303, [%r302], 1;
	shr.u32 	%r304, %r106, %r509;
	and.b32  	%r305, %r304, %r288;
	shl.b32 	%r306, %r305, 2;
	add.s32 	%r307, %r284, %r306;
	atom.shared.add.u32 	%r308, [%r307], 1;
	shr.u32 	%r309, %r107, %r509;
	and.b32  	%r310, %r309, %r288;
	shl.b32 	%r311, %r310, 2;
	add.s32 	%r312, %r284, %r311;
	atom.shared.add.u32 	%r313, [%r312], 1;
	shr.u32 	%r314, %r108, %r509;
	and.b32  	%r315, %r314, %r288;
	shl.b32 	%r316, %r315, 2;
	add.s32 	%r317, %r284, %r316;
	atom.shared.add.u32 	%r318, [%r317], 1;
	shr.u32 	%r319, %r109, %r509;
	and.b32  	%r320, %r319, %r288;
	shl.b32 	%r321, %r320, 2;
	add.s32 	%r322, %r284, %r321;
	atom.shared.add.u32 	%r323, [%r322], 1;
	shr.u32 	%r324, %r110, %r509;
	and.b32  	%r325, %r324, %r288;
	shl.b32 	%r326, %r325, 2;
	add.s32 	%r327, %r284, %r326;
	atom.shared.add.u32 	%r328, [%r327], 1;
	shr.u32 	%r329, %r111, %r509;
	and.b32  	%r330, %r329, %r288;
	shl.b32 	%r331, %r330, 2;
	add.s32 	%r332, %r284, %r331;
	atom.shared.add.u32 	%r333, [%r332], 1;
	shr.u32 	%r334, %r112, %r509;
	and.b32  	%r335, %r334, %r288;
	shl.b32 	%r336, %r335, 2;
	add.s32 	%r337, %r284, %r336;
	atom.shared.add.u32 	%r338, [%r337], 1;
	shr.u32 	%r339, %r113, %r509;
	and.b32  	%r340, %r339, %r288;
	shl.b32 	%r341, %r340, 2;
	add.s32 	%r342, %r284, %r341;
	atom.shared.add.u32 	%r343, [%r342], 1;
	shr.u32 	%r344, %r114, %r509;
	and.b32  	%r345, %r344, %r288;
	shl.b32 	%r346, %r345, 2;
	add.s32 	%r347, %r284, %r346;
	atom.shared.add.u32 	%r348, [%r347], 1;
	shr.u32 	%r349, %r115, %r509;
	and.b32  	%r350, %r349, %r288;
	shl.b32 	%r351, %r350, 2;
	add.s32 	%r352, %r284, %r351;
	atom.shared.add.u32 	%r353, [%r352], 1;
	shr.u32 	%r354, %r116, %r509;
	and.b32  	%r355, %r354, %r288;
	shl.b32 	%r356, %r355, 2;
	add.s32 	%r357, %r284, %r356;
	atom.shared.add.u32 	%r358, [%r357], 1;
	shr.u32 	%r359, %r117, %r509;
	and.b32  	%r360, %r359, %r288;
	shl.b32 	%r361, %r360, 2;
	add.s32 	%r362, %r284, %r361;
	atom.shared.add.u32 	%r363, [%r362], 1;
	shr.u32 	%r364, %r118, %r509;
	and.b32  	%r365, %r364, %r288;
	shl.b32 	%r366, %r365, 2;
	add.s32 	%r367, %r284, %r366;
	atom.shared.add.u32 	%r368, [%r367], 1;
	add.s32 	%r509, %r509, 8;
	add.s32 	%r508, %r508, 1;
	setp.lt.s32 	%p75, %r509, %r175;
	@%p75 bra 	$L__BB3_68;
$L__BB3_69:
	add.s64 	%rd136, %rd136, %rd4;
	setp.lt.u64 	%p76, %rd136, %rd9;
	@%p76 bra 	$L__BB3_32;
$L__BB3_70:
	bar.sync 	0;
	@%p1 bra 	$L__BB3_152;
	setp.lt.u32 	%p77, %r1, 7;
	mov.b32 	%r512, 0;
	@%p77 bra 	$L__BB3_90;
	mov.b32 	%r510, 0;
$L__BB3_73:
	.pragma "nounroll";
	shl.b32 	%r371, %r510, 10;
	add.s32 	%r124, %r6, %r371;
	ld.shared.u32 	%r125, [%r124];
	setp.eq.s32 	%p78, %r125, 0;
	@%p78 bra 	$L__BB3_75;
	cvt.u32.u64 	%r372, %rd5;
	shl.b32 	%r373, %r510, 8;
	add.s32 	%r374, %r373, %r372;
	mul.wide.u32 	%rd30, %r374, 8;
	add.s64 	%rd31, %rd2, %rd30;
	cvt.u64.u32 	%rd32, %r125;
	atom.global.add.u64 	%rd33, [%rd31], %rd32;
$L__BB3_75:
	ld.shared.u32 	%r126, [%r124+1024];
	setp.eq.s32 	%p79, %r126, 0;
	@%p79 bra 	$L__BB3_77;
	cvt.u32.u64 	%r375, %rd5;
	shl.b32 	%r376, %r510, 8;
	add.s32 	%r377, %r376, %r375;
	add.s32 	%r378, %r377, 256;
	mul.wide.u32 	%rd34, %r378, 8;
	add.s64 	%rd35, %rd2, %rd34;
	cvt.u64.u32 	%rd36, %r126;
	atom.global.add.u64 	%rd37, [%rd35], %rd36;
$L__BB3_77:
	ld.shared.u32 	%r127, [%r124+2048];
	setp.eq.s32 	%p80, %r127, 0;
	@%p80 bra 	$L__BB3_79;
	cvt.u32.u64 	%r379, %rd5;
	shl.b32 	%r380, %r510, 8;
	add.s32 	%r381, %r380, %r379;
	add.s32 	%r382, %r381, 512;
	mul.wide.u32 	%rd38, %r382, 8;
	add.s64 	%rd39, %rd2, %rd38;
	cvt.u64.u32 	%rd40, %r127;
	atom.global.add.u64 	%rd41, [%rd39], %rd40;
$L__BB3_79:
	ld.shared.u32 	%r128, [%r124+3072];
	setp.eq.s32 	%p81, %r128, 0;
	@%p81 bra 	$L__BB3_81;
	cvt.u32.u64 	%r383, %rd5;
	shl.b32 	%r384, %r510, 8;
	add.s32 	%r385, %r384, %r383;
	add.s32 	%r386, %r385, 768;
	mul.wide.u32 	%rd42, %r386, 8;
	add.s64 	%rd43, %rd2, %rd42;
	cvt.u64.u32 	%rd44, %r128;
	atom.global.add.u64 	%rd45, [%rd43], %rd44;
$L__BB3_81:
	ld.shared.u32 	%r129, [%r124+4096];
	setp.eq.s32 	%p82, %r129, 0;
	@%p82 bra 	$L__BB3_83;
	cvt.u32.u64 	%r387, %rd5;
	shl.b32 	%r388, %r510, 8;
	add.s32 	%r389, %r388, %r387;
	add.s32 	%r390, %r389, 1024;
	mul.wide.u32 	%rd46, %r390, 8;
	add.s64 	%rd47, %rd2, %rd46;
	cvt.u64.u32 	%rd48, %r129;
	atom.global.add.u64 	%rd49, [%rd47], %rd48;
$L__BB3_83:
	ld.shared.u32 	%r130, [%r124+5120];
	setp.eq.s32 	%p83, %r130, 0;
	@%p83 bra 	$L__BB3_85;
	cvt.u32.u64 	%r391, %rd5;
	shl.b32 	%r392, %r510, 8;
	add.s32 	%r393, %r392, %r391;
	add.s32 	%r394, %r393, 1280;
	mul.wide.u32 	%rd50, %r394, 8;
	add.s64 	%rd51, %rd2, %rd50;
	cvt.u64.u32 	%rd52, %r130;
	atom.global.add.u64 	%rd53, [%rd51], %rd52;
$L__BB3_85:
	ld.shared.u32 	%r131, [%r124+6144];
	setp.eq.s32 	%p84, %r131, 0;
	@%p84 bra 	$L__BB3_87;
	cvt.u32.u64 	%r395, %rd5;
	shl.b32 	%r396, %r510, 8;
	add.s32 	%r397, %r396, %r395;
	add.s32 	%r398, %r397, 1536;
	mul.wide.u32 	%rd54, %r398, 8;
	add.s64 	%rd55, %rd2, %rd54;
	cvt.u64.u32 	%rd56, %r131;
	atom.global.add.u64 	%rd57, [%rd55], %rd56;
$L__BB3_87:
	ld.shared.u32 	%r132, [%r124+7168];
	setp.eq.s32 	%p85, %r132, 0;
	@%p85 bra 	$L__BB3_89;
	cvt.u32.u64 	%r399, %rd5;
	shl.b32 	%r400, %r510, 8;
	add.s32 	%r401, %r400, %r399;
	add.s32 	%r402, %r401, 1792;
	mul.wide.u32 	%rd58, %r402, 8;
	add.s64 	%rd59, %rd2, %rd58;
	cvt.u64.u32 	%rd60, %r132;
	atom.global.add.u64 	%rd61, [%rd59], %rd60;
$L__BB3_89:
	add.s32 	%r510, %r510, 8;
	setp.ne.s32 	%p86, %r510, %r16;
	mov.u32 	%r512, %r16;
	@%p86 bra 	$L__BB3_73;
$L__BB3_90:
	add.s32 	%r135, %r5, -1;
	setp.eq.s32 	%p87, %r3, 0;
	@%p87 bra 	$L__BB3_111;
	setp.lt.u32 	%p88, %r4, 3;
	@%p88 bra 	$L__BB3_101;
	shl.b32 	%r403, %r512, 10;
	add.s32 	%r136, %r6, %r403;
	ld.shared.u32 	%r137, [%r136];
	setp.eq.s32 	%p89, %r137, 0;
	@%p89 bra 	$L__BB3_94;
	cvt.u32.u64 	%r404, %rd5;
	shl.b32 	%r405, %r512, 8;
	add.s32 	%r406, %r405, %r404;
	mul.wide.u32 	%rd62, %r406, 8;
	add.s64 	%rd63, %rd2, %rd62;
	cvt.u64.u32 	%rd64, %r137;
	atom.global.add.u64 	%rd65, [%rd63], %rd64;
$L__BB3_94:
	ld.shared.u32 	%r138, [%r136+1024];
	setp.eq.s32 	%p90, %r138, 0;
	@%p90 bra 	$L__BB3_96;
	cvt.u32.u64 	%r407, %rd5;
	shl.b32 	%r408, %r512, 8;
	add.s32 	%r409, %r408, %r407;
	add.s32 	%r410, %r409, 256;
	mul.wide.u32 	%rd66, %r410, 8;
	add.s64 	%rd67, %rd2, %rd66;
	cvt.u64.u32 	%rd68, %r138;
	atom.global.add.u64 	%rd69, [%rd67], %rd68;
$L__BB3_96:
	ld.shared.u32 	%r139, [%r136+2048];
	setp.eq.s32 	%p91, %r139, 0;
	@%p91 bra 	$L__BB3_98;
	cvt.u32.u64 	%r411, %rd5;
	shl.b32 	%r412, %r512, 8;
	add.s32 	%r413, %r412, %r411;
	add.s32 	%r414, %r413, 512;
	mul.wide.u32 	%rd70, %r414, 8;
	add.s64 	%rd71, %rd2, %rd70;
	cvt.u64.u32 	%rd72, %r139;
	atom.global.add.u64 	%rd73, [%rd71], %rd72;
$L__BB3_98:
	ld.shared.u32 	%r140, [%r136+3072];
	setp.eq.s32 	%p92, %r140, 0;
	@%p92 bra 	$L__BB3_100;
	cvt.u32.u64 	%r415, %rd5;
	shl.b32 	%r416, %r512, 8;
	add.s32 	%r417, %r416, %r415;
	add.s32 	%r418, %r417, 768;
	mul.wide.u32 	%rd74, %r418, 8;
	add.s64 	%rd75, %rd2, %rd74;
	cvt.u64.u32 	%rd76, %r140;
	atom.global.add.u64 	%rd77, [%rd75], %rd76;
$L__BB3_100:
	add.s32 	%r512, %r512, 4;
$L__BB3_101:
	setp.eq.s32 	%p93, %r5, 0;
	@%p93 bra 	$L__BB3_111;
	setp.eq.s32 	%p94, %r135, 0;
	@%p94 bra 	$L__BB3_108;
	shl.b32 	%r419, %r512, 10;
	add.s32 	%r143, %r6, %r419;
	ld.shared.u32 	%r144, [%r143];
	setp.eq.s32 	%p95, %r144, 0;
	@%p95 bra 	$L__BB3_105;
	cvt.u32.u64 	%r420, %rd5;
	shl.b32 	%r421, %r512, 8;
	add.s32 	%r422, %r421, %r420;
	mul.wide.u32 	%rd78, %r422, 8;
	add.s64 	%rd79, %rd2, %rd78;
	cvt.u64.u32 	%rd80, %r144;
	atom.global.add.u64 	%rd81, [%rd79], %rd80;
$L__BB3_105:
	ld.shared.u32 	%r145, [%r143+1024];
	setp.eq.s32 	%p96, %r145, 0;
	@%p96 bra 	$L__BB3_107;
	cvt.u32.u64 	%r423, %rd5;
	shl.b32 	%r424, %r512, 8;
	add.s32 	%r425, %r424, %r423;
	add.s32 	%r426, %r425, 256;
	mul.wide.u32 	%rd82, %r426, 8;
	add.s64 	%rd83, %rd2, %rd82;
	cvt.u64.u32 	%rd84, %r145;
	atom.global.add.u64 	%rd85, [%rd83], %rd84;
$L__BB3_107:
	add.s32 	%r512, %r512, 2;
$L__BB3_108:
	setp.eq.s32 	%p97, %r17, 0;
	@%p97 bra 	$L__BB3_111;
	shl.b32 	%r427, %r512, 10;
	add.s32 	%r428, %r6, %r427;
	ld.shared.u32 	%r148, [%r428];
	setp.eq.s32 	%p98, %r148, 0;
	@%p98 bra 	$L__BB3_111;
	cvt.u32.u64 	%r429, %rd5;
	shl.b32 	%r430, %r512, 8;
	add.s32 	%r431, %r430, %r429;
	mul.wide.u32 	%rd86, %r431, 8;
	add.s64 	%rd87, %rd2, %rd86;
	cvt.u64.u32 	%rd88, %r148;
	atom.global.add.u64 	%rd89, [%rd87], %rd88;
$L__BB3_111:
	cvt.u32.u64 	%r432, %rd5;
	setp.gt.u32 	%p99, %r432, 127;
	@%p99 bra 	$L__BB3_152;
	setp.lt.u32 	%p100, %r1, 7;
	mov.b32 	%r516, 0;
	@%p100 bra 	$L__BB3_131;
	mov.b32 	%r514, 0;
$L__BB3_114:
	.pragma "nounroll";
	shl.b32 	%r436, %r514, 10;
	add.s32 	%r150, %r6, %r436;
	ld.shared.u32 	%r151, [%r150+512];
	setp.eq.s32 	%p101, %r151, 0;
	shl.b32 	%r437, %r514, 8;
	add.s32 	%r438, %r437, %r432;
	mul.wide.u32 	%rd90, %r438, 8;
	add.s64 	%rd15, %rd2, %rd90;
	@%p101 bra 	$L__BB3_116;
	cvt.u64.u32 	%rd91, %r151;
	atom.global.add.u64 	%rd92, [%rd15+1024], %rd91;
$L__BB3_116:
	ld.shared.u32 	%r152, [%r150+1536];
	setp.eq.s32 	%p102, %r152, 0;
	@%p102 bra 	$L__BB3_118;
	cvt.u64.u32 	%rd93, %r152;
	atom.global.add.u64 	%rd94, [%rd15+3072], %rd93;
$L__BB3_118:
	ld.shared.u32 	%r153, [%r150+2560];
	setp.eq.s32 	%p103, %r153, 0;
	@%p103 bra 	$L__BB3_120;
	cvt.u64.u32 	%rd95, %r153;
	atom.global.add.u64 	%rd96, [%rd15+5120], %rd95;
$L__BB3_120:
	ld.shared.u32 	%r154, [%r150+3584];
	setp.eq.s32 	%p104, %r154, 0;
	@%p104 bra 	$L__BB3_122;
	cvt.u64.u32 	%rd97, %r154;
	atom.global.add.u64 	%rd98, [%rd15+7168], %rd97;
$L__BB3_122:
	ld.shared.u32 	%r155, [%r150+4608];
	setp.eq.s32 	%p105, %r155, 0;
	@%p105 bra 	$L__BB3_124;
	cvt.u64.u32 	%rd99, %r155;
	atom.global.add.u64 	%rd100, [%rd15+9216], %rd99;
$L__BB3_124:
	ld.shared.u32 	%r156, [%r150+5632];
	setp.eq.s32 	%p106, %r156, 0;
	@%p106 bra 	$L__BB3_126;
	cvt.u64.u32 	%rd101, %r156;
	atom.global.add.u64 	%rd102, [%rd15+11264], %rd101;
$L__BB3_126:
	ld.shared.u32 	%r157, [%r150+6656];
	setp.eq.s32 	%p107, %r157, 0;
	@%p107 bra 	$L__BB3_128;
	cvt.u64.u32 	%rd103, %r157;
	atom.global.add.u64 	%rd104, [%rd15+13312], %rd103;
$L__BB3_128:
	ld.shared.u32 	%r158, [%r150+7680];
	setp.eq.s32 	%p108, %r158, 0;
	@%p108 bra 	$L__BB3_130;
	cvt.u64.u32 	%rd105, %r158;
	atom.global.add.u64 	%rd106, [%rd15+15360], %rd105;
$L__BB3_130:
	add.s32 	%r514, %r514, 8;
	setp.ne.s32 	%p109, %r514, %r16;
	mov.u32 	%r516, %r16;
	@%p109 bra 	$L__BB3_114;
$L__BB3_131:
	setp.eq.s32 	%p110, %r3, 0;
	@%p110 bra 	$L__BB3_152;
	setp.lt.u32 	%p111, %r4, 3;
	@%p111 bra 	$L__BB3_142;
	shl.b32 	%r439, %r516, 10;
	add.s32 	%r161, %r6, %r439;
	ld.shared.u32 	%r162, [%r161+512];
	setp.eq.s32 	%p112, %r162, 0;
	@%p112 bra 	$L__BB3_135;
	shl.b32 	%r441, %r516, 8;
	add.s32 	%r442, %r441, %r432;
	mul.wide.u32 	%rd107, %r442, 8;
	add.s64 	%rd108, %rd2, %rd107;
	cvt.u64.u32 	%rd109, %r162;
	atom.global.add.u64 	%rd110, [%rd108+1024], %rd109;
$L__BB3_135:
	ld.shared.u32 	%r163, [%r161+1536];
	setp.eq.s32 	%p113, %r163, 0;
	@%p113 bra 	$L__BB3_137;
	shl.b32 	%r444, %r516, 8;
	add.s32 	%r445, %r444, %r432;
	add.s32 	%r446, %r445, 256;
	mul.wide.u32 	%rd111, %r446, 8;
	add.s64 	%rd112, %rd2, %rd111;
	cvt.u64.u32 	%rd113, %r163;
	atom.global.add.u64 	%rd114, [%rd112+1024], %rd113;
$L__BB3_137:
	ld.shared.u32 	%r164, [%r161+2560];
	setp.eq.s32 	%p114, %r164, 0;
	@%p114 bra 	$L__BB3_139;
	shl.b32 	%r448, %r516, 8;
	add.s32 	%r449, %r448, %r432;
	add.s32 	%r450, %r449, 512;
	mul.wide.u32 	%rd115, %r450, 8;
	add.s64 	%rd116, %rd2, %rd115;
	cvt.u64.u32 	%rd117, %r164;
	atom.global.add.u64 	%rd118, [%rd116+1024], %rd117;
$L__BB3_139:
	ld.shared.u32 	%r165, [%r161+3584];
	setp.eq.s32 	%p115, %r165, 0;
	@%p115 bra 	$L__BB3_141;
	shl.b32 	%r452, %r516, 8;
	add.s32 	%r453, %r452, %r432;
	add.s32 	%r454, %r453, 768;
	mul.wide.u32 	%rd119, %r454, 8;
	add.s64 	%rd120, %rd2, %rd119;
	cvt.u64.u32 	%rd121, %r165;
	atom.global.add.u64 	%rd122, [%rd120+1024], %rd121;
$L__BB3_141:
	add.s32 	%r516, %r516, 4;
$L__BB3_142:
	setp.eq.s32 	%p116, %r5, 0;
	@%p116 bra 	$L__BB3_152;
	setp.eq.s32 	%p117, %r135, 0;
	@%p117 bra 	$L__BB3_149;
	shl.b32 	%r455, %r516, 10;
	add.s32 	%r168, %r6, %r455;
	ld.shared.u32 	%r169, [%r168+512];
	setp.eq.s32 	%p118, %r169, 0;
	@%p118 bra 	$L__BB3_146;
	shl.b32 	%r457, %r516, 8;
	add.s32 	%r458, %r457, %r432;
	mul.wide.u32 	%rd123, %r458, 8;
	add.s64 	%rd124, %rd2, %rd123;
	cvt.u64.u32 	%rd125, %r169;
	atom.global.add.u64 	%rd126, [%rd124+1024], %rd125;
$L__BB3_146:
	ld.shared.u32 	%r170, [%r168+1536];
	setp.eq.s32 	%p119, %r170, 0;
	@%p119 bra 	$L__BB3_148;
	shl.b32 	%r460, %r516, 8;
	add.s32 	%r461, %r460, %r432;
	add.s32 	%r462, %r461, 256;
	mul.wide.u32 	%rd127, %r462, 8;
	add.s64 	%rd128, %rd2, %rd127;
	cvt.u64.u32 	%rd129, %r170;
	atom.global.add.u64 	%rd130, [%rd128+1024], %rd129;
$L__BB3_148:
	add.s32 	%r516, %r516, 2;
$L__BB3_149:
	setp.eq.s32 	%p120, %r17, 0;
	@%p120 bra 	$L__BB3_152;
	shl.b32 	%r463, %r516, 10;
	add.s32 	%r464, %r6, %r463;
	ld.shared.u32 	%r173, [%r464+512];
	setp.eq.s32 	%p121, %r173, 0;
	@%p121 bra 	$L__BB3_152;
	shl.b32 	%r466, %r516, 8;
	add.s32 	%r467, %r466, %r432;
	mul.wide.u32 	%rd131, %r467, 8;
	add.s64 	%rd132, %rd2, %rd131;
	cvt.u64.u32 	%rd133, %r173;
	atom.global.add.u64 	%rd134, [%rd132+1024], %rd133;
$L__BB3_152:
	bar.sync 	0;
	add.s64 	%rd135, %rd135, 1;
	setp.ne.s64 	%p122, %rd135, %rd6;
	@%p122 bra 	$L__BB3_2;
$L__BB3_153:
	ret;

}
	// .globl	_ZN3cub18CUB_300001_SM_10006detail10radix_sort33DeviceRadixSortExclusiveSumKernelINS1_5radix10policy_hubIfNS0_8NullTypeEyE10Policy1000EyEEvPT0_
.visible .entry _ZN3cub18CUB_300001_SM_10006detail10radix_sort33DeviceRadixSortExclusiveSumKernelINS1_5radix10policy_hubIfNS0_8NullTypeEyE10Policy1000EyEEvPT0_(
	.param .u64 .ptr .align 1 _ZN3cub18CUB_300001_SM_10006detail10radix_sort33DeviceRadixSortExclusiveSumKernelINS1_5radix10policy_hubIfNS0_8NullTypeEyE10Policy1000EyEEvPT0__param_0
)
{
	.reg .pred 	%p<4>;
	.reg .b32 	%r<28>;
	.reg .b64 	%rd<54>;
	// demoted variable
	.shared .align 16 .b8 _ZZN3cub18CUB_300001_SM_10006detail10radix_sort33DeviceRadixSortExclusiveSumKernelINS1_5radix10policy_hubIfNS0_8NullTypeEyE10Policy1000EyEEvPT0_E12temp_storage[2336];
	ld.param.u64 	%rd5, [_ZN3cub18CUB_300001_SM_10006detail10radix_sort33DeviceRadixSortExclusiveSumKernelINS1_5radix10policy_hubIfNS0_8NullTypeEyE10Policy1000EyEEvPT0__param_0];
	cvta.to.global.u64 	%rd6, %rd5;
	mov.u32 	%r3, %ctaid.x;
	shl.b32 	%r4, %r3, 8;
	mov.u32 	%r1, %tid.x;
	setp.gt.u32 	%p1, %r1, 255;
	add.s32 	%r5, %r4, %r1;
	mul.wide.s32 	%rd7, %r5, 8;
	add.s64 	%rd1, %rd6, %rd7;
	@%p1 bra 	$L__BB4_2;
	ld.global.u64 	%rd53, [%rd1];
$L__BB4_2:
	shr.u32 	%r6, %r1, 3;
	add.s32 	%r7, %r6, %r1;
	shl.b32 	%r8, %r7, 3;
	mov.u32 	%r9, _ZZN3cub18CUB_300001_SM_10006detail10radix_sort33DeviceRadixSortExclusiveSumKernelINS1_5radix10policy_hubIfNS0_8NullTypeEyE10Policy1000EyEEvPT0_E12temp_storage;
	add.s32 	%r10, %r9, %r8;
	add.s32 	%r2, %r10, 16;
	st.shared.u64 	[%r10+16], %rd53;
	bar.sync 	0;
	setp.gt.u32 	%p2, %r1, 31;
	@%p2 bra 	$L__BB4_4;
	mad.lo.s32 	%r27, %r1, 72, %r9;
	ld.shared.u64 	%rd23, [%r27+16];
	ld.shared.u64 	%rd24, [%r27+24];
	ld.shared.u64 	%rd25, [%r27+32];
	ld.shared.u64 	%rd26, [%r27+40];
	ld.shared.u64 	%rd27, [%r27+48];
	ld.shared.u64 	%rd28, [%r27+56];
	ld.shared.u64 	%rd29, [%r27+64];
	ld.shared.u64 	%rd30, [%r27+72];
	add.s64 	%rd31, %rd24, %rd23;
	add.s64 	%rd32, %rd31, %rd25;
	add.s64 	%rd33, %rd32, %rd26;
	add.s64 	%rd34, %rd33, %rd27;
	add.s64 	%rd35, %rd34, %rd28;
	add.s64 	%rd36, %rd35, %rd29;
	add.s64 	%rd10, %rd36, %rd30;
	mov.b32 	%r11, 1;
	mov.b32 	%r24, 0;
	mov.b32 	%r25, -1;
	// begin inline asm
	{  .reg .u64 r0;  .reg .u32 lo;  .reg .u32 hi;  .reg .pred p;  mov.b64 {lo, hi}, %rd10;  shfl.sync.up.b32 lo|p, lo, %r11, %r24, %r25;  shfl.sync.up.b32 hi|p, hi, %r11, %r24, %r25;  mov.b64 r0, {lo, hi};  @p add.u64 r0, r0, %rd10;  mov.u64 %rd8, r0;}
	// end inline asm
	mov.b32 	%r14, 2;
	// begin inline asm
	{  .reg .u64 r0;  .reg .u32 lo;  .reg .u32 hi;  .reg .pred p;  mov.b64 {lo, hi}, %rd8;  shfl.sync.up.b32 lo|p, lo, %r14, %r24, %r25;  shfl.sync.up.b32 hi|p, hi, %r14, %r24, %r25;  mov.b64 r0, {lo, hi};  @p add.u64 r0, r0, %rd8;  mov.u64 %rd11, r0;}
	// end inline asm
	mov.b32 	%r17, 4;
	// begin inline asm
	{  .reg .u64 r0;  .reg .u32 lo;  .reg .u32 hi;  .reg .pred p;  mov.b64 {lo, hi}, %rd11;  shfl.sync.up.b32 lo|p, lo, %r17, %r24, %r25;  shfl.sync.up.b32 hi|p, hi, %r17, %r24, %r25;  mov.b64 r0, {lo, hi};  @p add.u64 r0, r0, %rd11;  mov.u64 %rd14, r0;}
	// end inline asm
	mov.b32 	%r20, 8;
	// begin inline asm
	{  .reg .u64 r0;  .reg .u32 lo;  .reg .u32 hi;  .reg .pred p;  mov.b64 {lo, hi}, %rd14;  shfl.sync.up.b32 lo|p, lo, %r20, %r24, %r25;  shfl.sync.up.b32 hi|p, hi, %r20, %r24, %r25;  mov.b64 r0, {lo, hi};  @p add.u64 r0, r0, %rd14;  mov.u64 %rd17, r0;}
	// end inline asm
	mov.b32 	%r23, 16;
	// begin inline asm
	{  .reg .u64 r0;  .reg .u32 lo;  .reg .u32 hi;  .reg .pred p;  mov.b64 {lo, hi}, %rd17;  shfl.sync.up.b32 lo|p, lo, %r23, %r24, %r25;  shfl.sync.up.b32 hi|p, hi, %r23, %r24, %r25;  mov.b64 r0, {lo, hi};  @p add.u64 r0, r0, %rd17;  mov.u64 %rd20, r0;}
	// end inline asm
	sub.s64 	%rd37, %rd20, %rd10;
	ld.shared.u64 	%rd38, [%r27+16];
	ld.shared.u64 	%rd39, [%r27+24];
	ld.shared.u64 	%rd40, [%r27+32];
	ld.shared.u64 	%rd41, [%r27+40];
	ld.shared.u64 	%rd42, [%r27+48];
	ld.shared.u64 	%rd43, [%r27+56];
	ld.shared.u64 	%rd44, [%r27+64];
	add.s64 	%rd45, %rd38, %rd37;
	add.s64 	%rd46, %rd39, %rd45;
	add.s64 	%rd47, %rd40, %rd46;
	add.s64 	%rd48, %rd41, %rd47;
	add.s64 	%rd49, %rd42, %rd48;
	add.s64 	%rd50, %rd43, %rd49;
	add.s64 	%rd51, %rd44, %rd50;
	st.shared.u64 	[%r27+16], %rd37;
	st.shared.u64 	[%r27+24], %rd45;
	st.shared.u64 	[%r27+32], %rd46;
	st.shared.u64 	[%r27+40], %rd47;
	st.shared.u64 	[%r27+48], %rd48;
	st.shared.u64 	[%r27+56], %rd49;
	st.shared.u64 	[%r27+64], %rd50;
	st.shared.u64 	[%r27+72], %rd51;
$L__BB4_4:
	setp.gt.u32 	%p3, %r1, 255;
	bar.sync 	0;
	@%p3 bra 	$L__BB4_6;
	ld.shared.u64 	%rd52, [%r2];
	st.global.u64 	[%rd1], %rd52;
$L__BB4_6:
	ret;

}
	// .globl	_ZN3cub18CUB_300001_SM_10006detail10radix_sort29DeviceRadixSortOnesweepKernelINS1_5radix10policy_hubIfNS0_8NullTypeEyE10Policy1000ELNS0_9SortOrderE0EfS6_yiiNS1_21identity_decomposer_tEEEvPT5_SC_PT3_PKSD_PT1_PKSH_PT2_PKSL_T4_iiT6_
.visible .entry _ZN3cub18CUB_300001_SM_10006detail10radix_sort29DeviceRadixSortOnesweepKernelINS1_5radix10policy_hubIfNS0_8NullTypeEyE10Policy1000ELNS0_9SortOrderE0EfS6_yiiNS1_21identity_decomposer_tEEEvPT5_SC_PT3_PKSD_PT1_PKSH_PT2_PKSL_T4_iiT6_(
	.param .u64 .ptr .align 1 _ZN3cub18CUB_300001_SM_10006detail10radix_sort29DeviceRadixSortOnesweepKernelINS1_5radix10policy_hubIfNS0_8NullTypeEyE10Policy1000ELNS0_9SortOrderE0EfS6_yiiNS1_21identity_decomposer_tEEEvPT5_SC_PT3_PKSD_PT1_PKSH_PT2_PKSL_T4_iiT6__param_0,
	.param .u64 .ptr .align 1 _ZN3cub18CUB_300001_SM_10006detail10radix_sort29DeviceRadixSortOnesweepKernelINS1_5radix10policy_hubIfNS0_8NullTypeEyE10Policy1000ELNS0_9SortOrderE0EfS6_yiiNS1_21identity_decomposer_tEEEvPT5_SC_PT3_PKSD_PT1_PKSH_PT2_PKSL_T4_iiT6__param_1,
	.param .u64 .ptr .align 1 _ZN3cub18CUB_300001_SM_10006detail10radix_sort29DeviceRadixSortOnesweepKernelINS1_5radix10policy_hubIfNS0_8NullTypeEyE10Policy1000ELNS0_9SortOrderE0EfS6_yiiNS1_21identity_decomposer_tEEEvPT5_SC_PT3_PKSD_PT1_PKSH_PT2_PKSL_T4_iiT6__param_2,
	.param .u64 .ptr .align 1 _ZN3cub18CUB_300001_SM_10006detail10radix_sort29DeviceRadixSortOnesweepKernelINS1_5radix10policy_hubIfNS0_8NullTypeEyE10Policy1000ELNS0_9SortOrderE0EfS6_yiiNS1_21identity_decomposer_tEEEvPT5_SC_PT3_PKSD_PT1_PKSH_PT2_PKSL_T4_iiT6__param_3,
	.param .u64 .ptr .align 1 _ZN3cub18CUB_300001_SM_10006detail10radix_sort29DeviceRadixSortOnesweepKernelINS1_5radix10policy_hubIfNS0_8NullTypeEyE10Policy1000ELNS0_9SortOrderE0EfS6_yiiNS1_21identity_decomposer_tEEEvPT5_SC_PT3_PKSD_PT1_PKSH_PT2_PKSL_T4_iiT6__param_4,
	.param .u64 .ptr .align 1 _ZN3cub18CUB_300001_SM_10006detail10radix_sort29DeviceRadixSortOnesweepKernelINS1_5radix10policy_hubIfNS0_8NullTypeEyE10Policy1000ELNS0_9SortOrderE0EfS6_yiiNS1_21identity_decomposer_tEEEvPT5_SC_PT3_PKSD_PT1_PKSH_PT2_PKSL_T4_iiT6__param_5,
	.param .u64 .ptr .align 1 _ZN3cub18CUB_300001_SM_10006detail10radix_sort29DeviceRadixSortOnesweepKernelINS1_5radix10policy_hubIfNS0_8NullTypeEyE10Policy1000ELNS0_9SortOrderE0EfS6_yiiNS1_21identity_decomposer_tEEEvPT5_SC_PT3_PKSD_PT1_PKSH_PT2_PKSL_T4_iiT6__param_6,
	.param .u64 .ptr .align 1 _ZN3cub18CUB_300001_SM_10006detail10radix_sort29DeviceRadixSortOnesweepKernelINS1_5radix10policy_hubIfNS0_8NullTypeEyE10Policy1000ELNS0_9SortOrderE0EfS6_yiiNS1_21identity_decomposer_tEEEvPT5_SC_PT3_PKSD_PT1_PKSH_PT2_PKSL_T4_iiT6__param_7,
	.param .u32 _ZN3cub18CUB_300001_SM_10006detail10radix_sort29DeviceRadixSortOnesweepKernelINS1_5radix10policy_hubIfNS0_8NullTypeEyE10Policy1000ELNS0_9SortOrderE0EfS6_yiiNS1_21identity_decomposer_tEEEvPT5_SC_PT3_PKSD_PT1_PKSH_PT2_PKSL_T4_iiT6__param_8,
	.param .u32 _ZN3cub18CUB_300001_SM_10006detail10radix_sort29DeviceRadixSortOnesweepKernelINS1_5radix10policy_hubIfNS0_8NullTypeEyE10Policy1000ELNS0_9SortOrderE0EfS6_yiiNS1_21identity_decomposer_tEEEvPT5_SC_PT3_PKSD_PT1_PKSH_PT2_PKSL_T4_iiT6__param_9,
	.param .u32 _ZN3cub18CUB_300001_SM_10006detail10radix_sort29DeviceRadixSortOnesweepKernelINS1_5radix10policy_hubIfNS0_8NullTypeEyE10Policy1000ELNS0_9SortOrderE0EfS6_yiiNS1_21identity_decomposer_tEEEvPT5_SC_PT3_PKSD_PT1_PKSH_PT2_PKSL_T4_iiT6__param_10,
	.param .align 1 .b8 _ZN3cub18CUB_300001_SM_10006detail10radix_sort29DeviceRadixSortOnesweepKernelINS1_5radix10policy_hubIfNS0_8NullTypeEyE10Policy1000ELNS0_9SortOrderE0EfS6_yiiNS1_21identity_decomposer_tEEEvPT5_SC_PT3_PKSD_PT1_PKSH_PT2_PKSL_T4_iiT6__param_11[1]
)
.maxntid 384
{
	.reg .pred 	%p<281>;
	.reg .b32 	%r<1853>;
	.reg .b64 	%rd<230>;
	// demoted variable
	.shared .align 16 .b8 _ZZN3cub18CUB_300001_SM_10006detail10radix_sort29DeviceRadixSortOnesweepKernelINS1_5radix10policy_hubIfNS0_8NullTypeEyE10Policy1000ELNS0_9SortOrderE0EfS6_yiiNS1_21identity_decomposer_tEEEvPT5_SC_PT3_PKSD_PT1_PKSH_PT2_PKSL_T4_iiT6_E1s[29696];
	ld.param.u64 	%rd20, [_ZN3cub18CUB_300001_SM_10006detail10radix_sort29DeviceRadixSortOnesweepKernelINS1_5radix10policy_hubIfNS0_8NullTypeEyE10Policy1000ELNS0_9SortOrderE0EfS6_yiiNS1_21identity_decomposer_tEEEvPT5_SC_PT3_PKSD_PT1_PKSH_PT2_PKSL_T4_iiT6__param_0];
	ld.param.u64 	%rd21, [_ZN3cub18CUB_300001_SM_10006detail10radix_sort29DeviceRadixSortOnesweepKernelINS1_5radix10policy_hubIfNS0_8NullTypeEyE10Policy1000ELNS0_9SortOrderE0EfS6_yiiNS1_21identity_decomposer_tEEEvPT5_SC_PT3_PKSD_PT1_PKSH_PT2_PKSL_T4_iiT6__param_1];
	ld.param.u64 	%rd24, [_ZN3cub18CUB_300001_SM_10006detail10radix_sort29DeviceRadixSortOnesweepKernelINS1_5radix10policy_hubIfNS0_8NullTypeEyE10Policy1000ELNS0_9SortOrderE0EfS6_yiiNS1_21identity_decomposer_tEEEvPT5_SC_PT3_PKSD_PT1_PKSH_PT2_PKSL_T4_iiT6__param_4];
	ld.param.u64 	%rd25, [_ZN3cub18CUB_300001_SM_10006detail10radix_sort29DeviceRadixSortOnesweepKernelINS1_5radix10policy_hubIfNS0_8NullTypeEyE10Policy1000ELNS0_9SortOrderE0EfS6_yiiNS1_21identity_decomposer_tEEEvPT5_SC_PT3_PKSD_PT1_PKSH_PT2_PKSL_T4_iiT6__param_5];
	ld.param.u32 	%r298, [_ZN3cub18CUB_300001_SM_10006detail10radix_sort29DeviceRadixSortOnesweepKernelINS1_5radix10policy_hubIfNS0_8NullTypeEyE10Policy1000ELNS0_9SortOrderE0EfS6_yiiNS1_21identity_decomposer_tEEEvPT5_SC_PT3_PKSD_PT1_PKSH_PT2_PKSL_T4_iiT6__param_9];
	ld.param.u32 	%r299, [_ZN3cub18CUB_300001_SM_10006detail10radix_sort29DeviceRadixSortOnesweepKernelINS1_5radix10policy_hubIfNS0_8NullTypeEyE10Policy1000ELNS0_9SortOrderE0EfS6_yiiNS1_21identity_decomposer_tEEEvPT5_SC_PT3_PKSD_PT1_PKSH_PT2_PKSL_T4_iiT6__param_10];
	cvta.to.global.u64 	%rd1, %rd24;
	cvta.to.global.u64 	%rd2, %rd20;
	cvta.to.global.u64 	%rd3, %rd25;
	mov.u32 	%r1, %tid.x;
	shr.u32 	%r2, %r1, 5;
	// begin inline asm
	mov.u32 %r300, %laneid;
	// end inline asm
	setp.ne.s32 	%p1, %r1, 0;
	@%p1 bra 	$L__BB5_2;
	cvta.to.global.u64 	%rd26, %rd21;
	atom.global.add.u32 	%r301, [%rd26], 1;
	st.shared.u32 	[_ZZN3cub18CUB_300001_SM_10006detail10radix_sort29DeviceRadixSortOnesweepKernelINS1_5radix10policy_hubIfNS0_8NullTypeEyE10Policy1000ELNS0_9SortOrderE0EfS6_yiiNS1_21identity_decomposer_tEEEvPT5_SC_PT3_PKSD_PT1_PKSH_PT2_PKSL_T4_iiT6_E1s+27648], %r301;
$L__BB5_2:
	ld.param.u32 	%r1757, [_ZN3cub18CUB_300001_SM_10006detail10radix_sort29DeviceRadixSortOnesweepKernelINS1_5radix10policy_hubIfNS0_8NullTypeEyE10Policy1000ELNS0_9SortOrderE0EfS6_yiiNS1_21identity_decomposer_tEEEvPT5_SC_PT3_PKSD_PT1_PKSH_PT2_PKSL_T4_iiT6__param_8];
	bar.sync 	0;
	ld.shared.u32 	%r4, [_ZZN3cub18CUB_300001_SM_10006detail10radix_sort29DeviceRadixSortOnesweepKernelINS1_5radix10policy_hubIfNS0_8NullTypeEyE10Policy1000ELNS0_9SortOrderE0EfS6_yiiNS1_21identity_decomposer_tEEEvPT5_SC_PT3_PKSD_PT1_PKSH_PT2_PKSL_T4_iiT6_E1s+27648];
	mul.lo.s32 	%r302, %r4, 6912;
	add.s32 	%r5, %r302, 6912;
	setp.gt.s32 	%p2, %r5, %r1757;
	cvt.s64.s32 	%rd4, %r302;
	@%p2 bra 	$L__BB5_4;
	and.b32  	%r303, %r1, 31;
	and.b32  	%r304, %r1, 992;
	mul.lo.s32 	%r305, %r304, 18;
	or.b32  	%r306, %r305, %r303;
	cvt.u64.u32 	%rd27, %r306;
	add.s64 	%rd28, %rd27, %rd4;
	shl.b64 	%rd29, %rd28, 2;
	add.s64 	%rd30, %rd3, %rd29;
	ld.global.u32 	%r1782, [%rd30];
	ld.global.u32 	%r1783, [%rd30+128];
	ld.global.u32 	%r1784, [%rd30+256];
	ld.global.u32 	%r1785, [%rd30+384];
	ld.global.u32 	%r1786, [%rd30+512];
	ld.global.u32 	%r1787, [%rd30+640];
	ld.global.u32 	%r1788, [%rd30+768];
	ld.global.u32 	%r1789, [%rd30+896];
	ld.global.u32 	%r1790, [%rd30+1024];
	ld.global.u32 	%r1791, [%rd30+1152];
	ld.global.u32 	%r1792, [%rd30+1280];
	ld.global.u32 	%r1793, [%rd30+1408];
	ld.global.u32 	%r1794, [%rd30+1536];
	ld.global.u32 	%r1795, [%rd30+1664];
	ld.global.u32 	%r1796, [%rd30+1792];
	ld.global.u32 	%r1797, [%rd30+1920];
	ld.global.u32 	%r1798, [%rd30+2048];
	ld.global.u32 	%r1799, [%rd30+2176];
	bra.uni 	$L__BB5_40;
$L__BB5_4:
	ld.param.u32 	%r1758, [_ZN3cub18CUB_300001_SM_10006detail10radix_sort29DeviceRadixSortOnesweepKernelINS1_5radix10policy_hubIfNS0_8NullTypeEyE10Policy1000ELNS0_9SortOrderE0EfS6_yiiNS1_21identity_decomposer_tEEEvPT5_SC_PT3_PKSD_PT1_PKSH_PT2_PKSL_T4_iiT6__param_8];
	cvt.u32.u64 	%r308, %rd4;
	sub.s32 	%r24, %r1758, %r308;
	and.b32  	%r309, %r1, 31;
	and.b32  	%r310, %r1, 992;
	mul.lo.s32 	%r311, %r310, 18;
	or.b32  	%r25, %r311, %r309;
	setp.ge.s32 	%p3, %r25, %r24;
	cvt.u64.u32 	%rd31, %r25;
	add.s64 	%rd32, %rd31, %rd4;
	shl.b64 	%rd33, %rd32, 2;
	add.s64 	%rd5, %rd3, %rd33;
	mov.b32 	%r1782, 2147483647;
	@%p3 bra 	$L__BB5_6;
	ld.global.u32 	%r1782, [%rd5];
$L__BB5_6:
	add.s32 	%r313, %r25, 32;
	setp.ge.s32 	%p4, %r313, %r24;
	mov.b32 	%r1783, 2147483647;
	@%p4 bra 	$L__BB5_8;
	ld.global.u32 	%r1783, [%rd5+128];
$L__BB5_8:
	add.s32 	%r315, %r25, 64;
	setp.ge.s32 	%p5, %r315, %r24;
	mov.b32 	%r1784, 2147483647;
	@%p5 bra 	$L__BB5_10;
	ld.global.u32 	%r1784, [%rd5+256];
$L__BB5_10:
	add.s32 	%r317, %r25, 96;
	setp.ge.s32 	%p6, %r317, %r24;
	mov.b32 	%r1785, 2147483647;
	@%p6 bra 	$L__BB5_12;
	ld.global.u32 	%r1785, [%rd5+384];
$L__BB5_12:
	add.s32 	%r319, %r25, 128;
	setp.ge.s32 	%p7, %r319, %r24;
	mov.b32 	%r1786, 2147483647;
	@%p7 bra 	$L__BB5_14;
	ld.global.u32 	%r1786, [%rd5+512];
$L__BB5_14:
	add.s32 	%r321, %r25, 160;
	setp.ge.s32 	%p8, %r321, %r24;
	mov.b32 	%r1787, 2147483647;
	@%p8 bra 	$L__BB5_16;
	ld.global.u32 	%r1787, [%rd5+640];
$L__BB5_16:
	add.s32 	%r323, %r25, 192;
	setp.ge.s32 	%p9, %r323, %r24;
	mov.b32 	%r1788, 2147483647;
	@%p9 bra 	$L__BB5_18;
	ld.global.u32 	%r1788, [%rd5+768];
$L__BB5_18:
	add.s32 	%r325, %r25, 224;
	setp.ge.s32 	%p10, %r325, %r24;
	mov.b32 	%r1789, 2147483647;
	@%p10 bra 	$L__BB5_20;
	ld.global.u32 	%r1789, [%rd5+896];
$L__BB5_20:
	add.s32 	%r327, %r25, 256;
	setp.ge.s32 	%p11, %r327, %r24;
	mov.b32 	%r1790, 2147483647;
	@%p11 bra 	$L__BB5_22;
	ld.global.u32 	%r1790, [%rd5+1024];
$L__BB5_22:
	add.s32 	%r329, %r25, 288;
	setp.ge.s32 	%p12, %r329, %r24;
	mov.b32 	%r1791, 2147483647;
	@%p12 bra 	$L__BB5_24;
	ld.global.u32 	%r1791, [%rd5+1152];
$L__BB5_24:
	add.s32 	%r331, %r25, 320;
	setp.ge.s32 	%p13, %r331, %r24;
	mov.b32 	%r1792, 2147483647;
	@%p13 bra 	$L__BB5_26;
	ld.global.u32 	%r1792, [%rd5+1280];
$L__BB5_26:
	add.s32 	%r333, %r25, 352;
	setp.ge.s32 	%p14, %r333, %r24;
	mov.b32 	%r1793, 2147483647;
	@%p14 bra 	$L__BB5_28;
	ld.global.u32 	%r1793, [%rd5+1408];
$L__BB5_28:
	add.s32 	%r335, %r25, 384;
	setp.ge.s32 	%p15, %r335, %r24;
	mov.b32 	%r1794, 2147483647;
	@%p15 bra 	$L__BB5_30;
	ld.global.u32 	%r1794, [%rd5+1536];
$L__BB5_30:
	add.s32 	%r337, %r25, 416;
	setp.ge.s32 	%p16, %r337, %r24;
	mov.b32 	%r1795, 2147483647;
	@%p16 bra 	$L__BB5_32;
	ld.global.u32 	%r1795, [%rd5+1664];
$L__BB5_32:
	add.s32 	%r339, %r25, 448;
	setp.ge.s32 	%p17, %r339, %r24;
	mov.b32 	%r1796, 2147483647;
	@%p17 bra 	$L__BB5_34;
	ld.global.u32 	%r1796, [%rd5+1792];
$L__BB5_34:
	add.s32 	%r341, %r25, 480;
	setp.ge.s32 	%p18, %r341, %r24;
	mov.b32 	%r1797, 2147483647;
	@%p18 bra 	$L__BB5_36;
	ld.global.u32 	%r1797, [%rd5+1920];
$L__BB5_36:
	add.s32 	%r343, %r25, 512;
	setp.ge.s32 	%p19, %r343, %r24;
	mov.b32 	%r1798, 2147483647;
	@%p19 bra 	$L__BB5_38;
	ld.global.u32 	%r1798, [%rd5+2048];
$L__BB5_38:
	add.s32 	%r345, %r25, 544;
	setp.ge.s32 	%p20, %r345, %r24;
	mov.b32 	%r1799, 2147483647;
	@%p20 bra 	$L__BB5_40;
	ld.global.u32 	%r1799, [%rd5+2176];
$L__BB5_40:
	setp.gt.s32 	%p21, %r1782, -1;
	selp.b32 	%r346, -2147483648, -1, %p21;
	xor.b32  	%r1813, %r346, %r1782;
	setp.gt.s32 	%p22, %r1783, -1;
	selp.b32 	%r347, -2147483648, -1, %p22;
	xor.b32  	%r1814, %r347, %r1783;
	setp.gt.s32 	%p23, %r1784, -1;
	selp.b32 	%r348, -2147483648, -1, %p23;
	xor.b32  	%r1815, %r348, %r1784;
	setp.gt.s32 	%p24, %r1785, -1;
	selp.b32 	%r349, -2147483648, -1, %p24;
	xor.b32  	%r1816, %r349, %r1785;
	setp.gt.s32 	%p25, %r1786, -1;
	selp.b32 	%r350, -2147483648, -1, %p25;
	xor.b32  	%r1817, %r350, %r1786;
	setp.gt.s32 	%p26, %r1787, -1;
	selp.b32 	%r351, -2147483648, -1, %p26;
	xor.b32  	%r1818, %r351, %r1787;
	setp.gt.s32 	%p27, %r1788, -1;
	selp.b32 	%r352, -2147483648, -1, %p27;
	xor.b32  	%r1819, %r352, %r1788;
	setp.gt.s32 	%p28, %r1789, -1;
	selp.b32 	%r353, -2147483648, -1, %p28;
	xor.b32  	%r1820, %r353, %r1789;
	setp.gt.s32 	%p29, %r1790, -1;
	selp.b32 	%r354, -2147483648, -1, %p29;
	xor.b32  	%r1821, %r354, %r1790;
	setp.gt.s32 	%p30, %r1791, -1;
	selp.b32 	%r355, -2147483648, -1, %p30;
	xor.b32  	%r1822, %r355, %r1791;
	setp.gt.s32 	%p31, %r1792, -1;
	selp.b32 	%r356, -2147483648, -1, %p31;
	xor.b32  	%r1823, %r356, %r1792;
	setp.gt.s32 	%p32, %r1793, -1;
	selp.b32 	%r357, -2147483648, -1, %p32;
	xor.b32  	%r1824, %r357, %r1793;
	setp.gt.s32 	%p33, %r1794, -1;
	selp.b32 	%r358, -2147483648, -1, %p33;
	xor.b32  	%r1825, %r358, %r1794;
	setp.gt.s32 	%p34, %r1795, -1;
	selp.b32 	%r359, -2147483648, -1, %p34;
	xor.b32  	%r1826, %r359, %r1795;
	setp.gt.s32 	%p35, %r1796, -1;
	selp.b32 	%r360, -2147483648, -1, %p35;
	xor.b32  	%r1827, %r360, %r1796;
	setp.gt.s32 	%p36, %r1797, -1;
	selp.b32 	%r361, -2147483648, -1, %p36;
	xor.b32  	%r1828, %r361, %r1797;
	setp.gt.s32 	%p37, %r1798, -1;
	selp.b32 	%r362, -2147483648, -1, %p37;
	xor.b32  	%r1829, %r362, %r1798;
	setp.gt.s32 	%p38, %r1799, -1;
	selp.b32 	%r363, -2147483648, -1, %p38;
	xor.b32  	%r1830, %r363, %r1799;
	mov.b32 	%r364, -1;
	shl.b32 	%r365, %r364, %r299;
	not.b32 	%r97, %r365;
	shl.b32 	%r366, %r2, 10;
	mov.u32 	%r367, _ZZN3cub18CUB_300001_SM_10006detail10radix_sort29DeviceRadixSortOnesweepKernelINS1_5radix10policy_hubIfNS0_8NullTypeEyE10Policy1000ELNS0_9SortOrderE0EfS6_yiiNS1_21identity_decomposer_tEEEvPT5_SC_PT3_PKSD_PT1_PKSH_PT2_PKSL_T4_iiT6_E1s;
	add.s32 	%r98, %r367, %r366;
	setp.gt.s32 	%p39, %r300, 255;
	@%p39 bra 	$L__BB5_53;
	max.s32 	%r368, %r300, 224;
	sub.s32 	%r369, %r368, %r300;
	add.s32 	%r370, %r369, 31;
	shr.u32 	%r371, %r370, 5;
	add.s32 	%r99, %r371, 1;
	and.b32  	%r100, %r99, 15;
	setp.lt.u32 	%p40, %r370, 480;
	mov.u32 	%r1803, %r300;
	@%p40 bra 	$L__BB5_44;
	and.b32  	%r372, %r99, 268435440;
	neg.s32 	%r1801, %r372;
	shl.b32 	%r374, %r300, 2;
	add.s32 	%r375, %r366, %r374;
	add.s32 	%r377, %r375, %r367;
	add.s32 	%r1800, %r377, 1024;
	mov.u32 	%r1803, %r300;
$L__BB5_43:
	.pragma "nounroll";
	mov.b32 	%r378, 0;
	st.shared.u32 	[%r1800+-1024], %r378;
	st.shared.u32 	[%r1800+-896], %r378;
	st.shared.u32 	[%r1800+-768], %r378;
	st.shared.u32 	[%r1800+-640], %r378;
	st.shared.u32 	[%r1800+-512], %r378;
	st.shared.u32 	[%r1800+-384], %r378;
	st.shared.u32 	[%r1800+-256], %r378;
	st.shared.u32 	[%r1800+-128], %r378;
	st.shared.u32 	[%r1800], %r378;
	st.shared.u32 	[%r1800+128], %r378;
	st.shared.u32 	[%r1800+256], %r378;
	st.shared.u32 	[%r1800+384], %r378;
	st.shared.u32 	[%r1800+512], %r378;
	st.shared.u32 	[%r1800+640], %r378;
	st.shared.u32 	[%r1800+768], %r378;
	st.shared.u32 	[%r1800+896], %r378;
	add.s32 	%r1803, %r1803, 512;
	add.s32 	%r1801, %r1801, 16;
	add.s32 	%r1800, %r1800, 2048;
	setp.ne.s32 	%p41, %r1801, 0;
	@%p41 bra 	$L__BB5_43;
$L__BB5_44:
	setp.eq.s32 	%p42, %r100, 0;
	@%p42 bra 	$L__BB5_53;
	and.b32  	%r110, %r99, 7;
	setp.lt.u32 	%p43, %r100, 8;
	@%p43 bra 	$L__BB5_47;
	shl.b32 	%r379, %r1803, 2;
	add.s32 	%r380, %r98, %r379;
	mov.b32 	%r381, 0;
	st.shared.u32 	[%r380], %r381;
	st.shared.u32 	[%r380+128], %r381;
	st.shared.u32 	[%r380+256], %r381;
	st.shared.u32 	[%r380+384], %r381;
	st.shared.u32 	[%r380+512], %r381;
	st.shared.u32 	[%r380+640], %r381;
	st.shared.u32 	[%r380+768], %r381;
	st.shared.u32 	[%r380+896], %r381;
	add.s32 	%r1803, %r1803, 256;
$L__BB5_47:
	setp.eq.s32 	%p44, %r110, 0;
	@%p44 bra 	$L__BB5_53;
	and.b32  	%r113, %r99, 3;
	setp.lt.u32 	%p45, %r110, 4;
	@%p45 bra 	$L__BB5_50;
	shl.b32 	%r382, %r1803, 2;
	add.s32 	%r383, %r98, %r382;
	mov.b32 	%r384, 0;
	st.shared.u32 	[%r383], %r384;
	st.shared.u32 	[%r383+128], %r384;
	st.shared.u32 	[%r383+256], %r384;
	st.shared.u32 	[%r383+384], %r384;
	add.s32 	%r1803, %r1803, 128;
$L__BB5_50:
	setp.eq.s32 	%p46, %r113, 0;
	@%p46 bra 	$L__BB5_53;
	shl.b32 	%r386, %r1803, 2;
	add.s32 	%r387, %r366, %r386;
	add.s32 	%r1807, %r367, %r387;
	neg.s32 	%r1806, %r113;
$L__BB5_52:
	.pragma "nounroll";
	mov.b32 	%r389, 0;
	st.shared.u32 	[%r1807], %r389;
	add.s32 	%r1807, %r1807, 128;
	add.s32 	%r1806, %r1806, 1;
	setp.ne.s32 	%p47, %r1806, 0;
	@%p47 bra 	$L__BB5_52;
$L__BB5_53:
	bar.warp.sync 	-1;
	setp.eq.s32 	%p48, %r1813, 2147483647;
	selp.b32 	%r391, -2147483648, %r1813, %p48;
	shr.u32 	%r392, %r391, %r298;
	and.b32  	%r122, %r392, %r97;
	shl.b32 	%r393, %r122, 2;
	add.s32 	%r394, %r98, %r393;
	atom.shared.add.u32 	%r395, [%r394], 1;
	setp.eq.s32 	%p49, %r1814, 2147483647;
	selp.b32 	%r396, -2147483648, %r1814, %p49;
	shr.u32 	%r397, %r396, %r298;
	and.b32  	%r398, %r397, %r97;
	shl.b32 	%r399, %r398, 2;
	add.s32 	%r400, %r98, %r399;
	atom.shared.add.u32 	%r401, [%r400], 1;
	setp.eq.s32 	%p50, %r1815, 2147483647;
	selp.b32 	%r402, -2147483648, %r1815, %p50;
	shr.u32 	%r403, %r402, %r298;
	and.b32  	%r404, %r403, %r97;
	shl.b32 	%r405, %r404, 2;
	add.s32 	%r406, %r98, %r405;
	atom.shared.add.u32 	%r407, [%r406], 1;
	setp.eq.s32 	%p51, %r1816, 2147483647;
	selp.b32 	%r408, -2147483648, %r1816, %p51;
	shr.u32 	%r409, %r408, %r298;
	and.b32  	%r410, %r409, %r97;
	shl.b32 	%r411, %r410, 2;
	add.s32 	%r412, %r98, %r411;
	atom.shared.add.u32 	%r413, [%r412], 1;
	setp.eq.s32 	%p52, %r1817, 2147483647;
	selp.b32 	%r414, -2147483648, %r1817, %p52;
	shr.u32 	%r415, %r414, %r298;
	and.b32  	%r416, %r415, %r97;
	shl.b32 	%r417, %r416, 2;
	add.s32 	%r418, %r98, %r417;
	atom.shared.add.u32 	%r419, [%r418], 1;
	setp.eq.s32 	%p53, %r1818, 2147483647;
	selp.b32 	%r420, -2147483648, %r1818, %p53;
	shr.u32 	%r421, %r420, %r298;
	and.b32  	%r422, %r421, %r97;
	shl.b32 	%r423, %r422, 2;
	add.s32 	%r424, %r98, %r423;
	atom.shared.add.u32 	%r425, [%r424], 1;
	setp.eq.s32 	%p54, %r1819, 2147483647;
	selp.b32 	%r426, -2147483648, %r1819, %p54;
	shr.u32 	%r427, %r426, %r298;
	and.b32  	%r428, %r427, %r97;
	shl.b32 	%r429, %r428, 2;
	add.s32 	%r430, %r98, %r429;
	atom.shared.add.u32 	%r431, [%r430], 1;
	setp.eq.s32 	%p55, %r1820, 2147483647;
	selp.b32 	%r432, -2147483648, %r1820, %p55;
	shr.u32 	%r433, %r432, %r298;
	and.b32  	%r434, %r433, %r97;
	shl.b32 	%r435, %r434, 2;
	add.s32 	%r436, %r98, %r435;
	atom.shared.add.u32 	%r437, [%r436], 1;
	setp.eq.s32 	%p56, %r1821, 2147483647;
	selp.b32 	%r438, -2147483648, %r1821, %p56;
	shr.u32 	%r439, %r438, %r298;
	and.b32  	%r440, %r439, %r97;
	shl.b32 	%r441, %r440, 2;
	add.s32 	%r442, %r98, %r441;
	atom.shared.add.u32 	%r443, [%r442], 1;
	setp.eq.s32 	%p57, %r1822, 2147483647;
	selp.b32 	%r444, -2147483648, %r1822, %p57;
	shr.u32 	%r445, %r444, %r298;
	and.b32  	%r446, %r445, %r97;
	shl.b32 	%r447, %r446, 2;
	add.s32 	%r448, %r98, %r447;
	atom.shared.add.u32 	%r449, [%r448], 1;
	setp.eq.s32 	%p58, %r1823, 2147483647;
	selp.b32 	%r450, -2147483648, %r1823, %p58;
	shr.u32 	%r451, %r450, %r298;
	and.b32  	%r452, %r451, %r97;
	shl.b32 	%r453, %r452, 2;
	add.s32 	%r454, %r98, %r453;
	atom.shared.add.u32 	%r455, [%r454], 1;
	setp.eq.s32 	%p59, %r1824, 2147483647;
	selp.b32 	%r456, -2147483648, %r1824, %p59;
	shr.u32 	%r457, %r456, %r298;
	and.b32  	%r458, %r457, %r97;
	shl.b32 	%r459, %r458, 2;
	add.s32 	%r460, %r98, %r459;
	atom.shared.add.u32 	%r461, [%r460], 1;
	setp.eq.s32 	%p60, %r1825, 2147483647;
	selp.b32 	%r462, -2147483648, %r1825, %p60;
	shr.u32 	%r463, %r462, %r298;
	and.b32  	%r464, %r463, %r97;
	shl.b32 	%r465, %r464, 2;
	add.s32 	%r466, %r98, %r465;
	atom.shared.add.u32 	%r467, [%r466], 1;
	setp.eq.s32 	%p61, %r1826, 2147483647;
	selp.b32 	%r468, -2147483648, %r1826, %p61;
	shr.u32 	%r469, %r468, %r298;
	and.b32  	%r470, %r469, %r97;
	shl.b32 	%r471, %r470, 2;
	add.s32 	%r472, %r98, %r471;
	atom.shared.add.u32 	%r473, [%r472], 1;
	setp.eq.s32 	%p62, %r1827, 2147483647;
	selp.b32 	%r474, -2147483648, %r1827, %p62;
	shr.u32 	%r475, %r474, %r298;
	and.b32  	%r476, %r475, %r97;
	shl.b32 	%r477, %r476, 2;
	add.s32 	%r478, %r98, %r477;
	atom.shared.add.u32 	%r479, [%r478], 1;
	setp.eq.s32 	%p63, %r1828, 2147483647;
	selp.b32 	%r480, -2147483648, %r1828, %p63;
	shr.u32 	%r481, %r480, %r298;
	and.b32  	%r482, %r481, %r97;
	shl.b32 	%r483, %r482, 2;
	add.s32 	%r484, %r98, %r483;
	atom.shared.add.u32 	%r485, [%r484], 1;
	setp.eq.s32 	%p64, %r1829, 2147483647;
	selp.b32 	%r486, -2147483648, %r1829, %p64;
	shr.u32 	%r487, %r486, %r298;
	and.b32  	%r488, %r487, %r97;
	shl.b32 	%r489, %r488, 2;
	add.s32 	%r490, %r98, %r489;
	atom.shared.add.u32 	%r491, [%r490], 1;
	setp.eq.s32 	%p65, %r1830, 2147483647;
	selp.b32 	%r492, -2147483648, %r1830, %p65;
	shr.u32 	%r493, %r492, %r298;
	and.b32  	%r494, %r493, %r97;
	shl.b32 	%r495, %r494, 2;
	add.s32 	%r496, %r98, %r495;
	atom.shared.add.u32 	%r497, [%r496], 1;
	bar.sync 	0;
	setp.gt.u32 	%p66, %r1, 255;
	shl.b32 	%r498, %r1, 2;
	mov.u32 	%r499, _ZZN3cub18CUB_300001_SM_10006detail10radix_sort29DeviceRadixSortOnesweepKernelINS1_5radix10policy_hubIfNS0_8NullTypeEyE10Policy1000ELNS0_9SortOrderE0EfS6_yiiNS1_21identity_decomposer_tEEEvPT5_SC_PT3_PKSD_PT1_PKSH_PT2_PKSL_T4_iiT6_E1s;
	add.s32 	%r123, %r499, %r498;
	mov.b32 	%r1808, 0;
	@%p66 bra 	$L__BB5_55;
	ld.shared.u32 	%r500, [%r123];
	mov.b32 	%r501, 0;
	st.shared.u32 	[%r123], %r501;
	ld.shared.u32 	%r502, [%r123+1024];
	st.shared.u32 	[%r123+1024], %r500;
	add.s32 	%r503, %r502, %r500;
	ld.shared.u32 	%r504, [%r123+2048];
	st.shared.u32 	[%r123+2048], %r503;
	add.s32 	%r505, %r504, %r503;
	ld.shared.u32 	%r506, [%r123+3072];
	st.shared.u32 	[%r123+3072], %r505;
	add.s32 	%r507, %r506, %r505;
	ld.shared.u32 	%r508, [%r123+4096];
	st.shared.u32 	[%r123+4096], %r507;
	add.s32 	%r509, %r508, %r507;
	ld.shared.u32 	%r510, [%r123+5120];
	st.shared.u32 	[%r123+5120], %r509;
	add.s32 	%r511, %r510, %r509;
	ld.shared.u32 	%r512, [%r123+6144];
	st.shared.u32 	[%r123+6144], %r511;
	add.s32 	%r513, %r512, %r511;
	ld.shared.u32 	%r514, [%r123+7168];
	st.shared.u32 	[%r123+7168], %r513;
	add.s32 	%r515, %r514, %r513;
	ld.shared.u32 	%r516, [%r123+8192];
	st.shared.u32 	[%r123+8192], %r515;
	add.s32 	%r517, %r516, %r515;
	ld.shared.u32 	%r518, [%r123+9216];
	st.shared.u32 	[%r123+9216], %r517;
	add.s32 	%r519, %r518, %r517;
	ld.shared.u32 	%r520, [%r123+10240];
	st.shared.u32 	[%r123+10240], %r519;
	add.s32 	%r521, %r520, %r519;
	ld.shared.u32 	%r522, [%r123+11264];
	st.shared.u32 	[%r123+11264], %r521;
	add.s32 	%r1808, %r522, %r521;
$L__BB5_55:
	shl.b32 	%r523, %r4, 8;
	add.s32 	%r524, %r523, %r1;
	mul.wide.s32 	%rd34, %r524, 4;
	add.s64 	%rd6, %rd2, %rd34;
	@%p66 bra 	$L__BB5_57;
	or.b32  	%r525, %r1808, 1073741824;
	st.volatile.global.u32 	[%rd6], %r525;
$L__BB5_57:
	ld.param.u64 	%rd226, [_ZN3cub18CUB_300001_SM_10006detail10radix_sort29DeviceRadixSortOnesweepKernelINS1_5radix10policy_hubIfNS0_8NullTypeEyE10Policy1000ELNS0_9SortOrderE0EfS6_yiiNS1_21identity_decomposer_tEEEvPT5_SC_PT3_PKSD_PT1_PKSH_PT2_PKSL_T4_iiT6__param_3];
	setp.lt.u32 	%p68, %r1, 256;
	setp.eq.s32 	%p69, %r1808, 6912;
	and.pred  	%p70, %p68, %p69;
	selp.u32 	%r526, 1, 0, %p70;
	{ 
	.reg .pred 	%p1; 
	.reg .pred 	%p2; 
	setp.ne.u32 	%p1, %r526, 0; 
	bar.red.or.pred 	%p2, 0, %p1; 
	selp.u32 	%r527, 1, 0, %p2; 
	}
	setp.eq.s32 	%p71, %r527, 0;
	cvt.u64.u32 	%rd7, %r1;
	cvta.to.global.u64 	%rd35, %rd226;
	mul.wide.u32 	%rd36, %r1, 8;
	add.s64 	%rd8, %rd35, %rd36;
	@%p71 bra 	$L__BB5_107;
	setp.gt.u32 	%p73, %r1, %r122;
	selp.b32 	%r126, 6912, 0, %p73;
	shl.b32 	%r528, %r1, 3;
	mov.u32 	%r529, _ZZN3cub18CUB_300001_SM_10006detail10radix_sort29DeviceRadixSortOnesweepKernelINS1_5radix10policy_hubIfNS0_8NullTypeEyE10Policy1000ELNS0_9SortOrderE0EfS6_yiiNS1_21identity_decomposer_tEEEvPT5_SC_PT3_PKSD_PT1_PKSH_PT2_PKSL_T4_iiT6_E1s;
	add.s32 	%r530, %r529, %r528;
	add.s32 	%r127, %r530, 27648;
	@%p66 bra 	$L__BB5_66;
	ld.global.u64 	%rd37, [%rd8];
	cvt.u64.u32 	%rd38, %r126;
	sub.s64 	%rd228, %rd37, %rd38;
	st.shared.u64 	[%r127], %rd228;
	setp.lt.s32 	%p74, %r4, 1;
	mov.u32 	%r1812, %r1808;
	@%p74 bra 	$L__BB5_65;
	mov.b32 	%r1810, -1;
	mov.u32 	%r1809, %r4;
	mov.u32 	%r1812, %r1808;
$L__BB5_61:
	add.s32 	%r131, %r1809, -1;
	shl.b32 	%r532, %r131, 8;
	add.s32 	%r533, %r532, %r1;
	mul.wide.s32 	%rd39, %r533, 4;
	add.s64 	%rd10, %rd2, %rd39;
$L__BB5_62:
	membar.cta;
	ld.volatile.global.u32 	%r132, [%rd10];
	setp.eq.s32 	%p75, %r132, 0;
	@%p75 bra 	$L__BB5_62;
	and.b32  	%r534, %r132, 1073741823;
	add.s32 	%r1812, %r534, %r1812;
	setp.gt.s32 	%p76, %r132, -1;
	vote.sync.ballot.b32 	%r1810, %p76, %r1810;
	setp.gt.u32 	%p78, %r1809, 1;
	and.pred  	%p79, %p76, %p78;
	mov.u32 	%r1809, %r131;
	@%p79 bra 	$L__BB5_61;
	ld.shared.u64 	%rd228, [%r127];
$L__BB5_65:
	or.b32  	%r535, %r1812, -2147483648;
	st.volatile.global.u32 	[%rd6], %r535;
	sub.s32 	%r536, %r1812, %r1808;
	cvt.s64.s32 	%rd40, %r536;
	add.s64 	%rd41, %rd228, %rd40;
	st.shared.u64 	[%r127], %rd41;
$L__BB5_66:
	ld.param.u32 	%r1759, [_ZN3cub18CUB_300001_SM_10006detail10radix_sort29DeviceRadixSortOnesweepKernelINS1_5radix10policy_hubIfNS0_8NullTypeEyE10Policy1000ELNS0_9SortOrderE0EfS6_yiiNS1_21identity_decomposer_tEEEvPT5_SC_PT3_PKSD_PT1_PKSH_PT2_PKSL_T4_iiT6__param_8];
	ld.param.u64 	%rd222, [_ZN3cub18CUB_300001_SM_10006detail10radix_sort29DeviceRadixSortOnesweepKernelINS1_5radix10policy_hubIfNS0_8NullTypeEyE10Policy1000ELNS0_9SortOrderE0EfS6_yiiNS1_21identity_decomposer_tEEEvPT5_SC_PT3_PKSD_PT1_PKSH_PT2_PKSL_T4_iiT6__param_2];
	setp.lt.s32 	%p81, %r5, %r1759;
	setp.eq.s64 	%p82, %rd222, 0;
	or.pred  	%p83, %p82, %p81;
	or.pred  	%p84, %p66, %p83;
	@%p84 bra 	$L__BB5_68;
	ld.param.u64 	%rd223, [_ZN3cub18CUB_300001_SM_10006detail10radix_sort29DeviceRadixSortOnesweepKernelINS1_5radix10policy_hubIfNS0_8NullTypeEyE10Policy1000ELNS0_9SortOrderE0EfS6_yiiNS1_21identity_decomposer_tEEEvPT5_SC_PT3_PKSD_PT1_PKSH_PT2_PKSL_T4_iiT6__param_2];
	ld.shared.u64 	%rd42, [%r127];
	cvt.u64.u32 	%rd43, %r126;
	cvt.s64.s32 	%rd44, %r1808;
	add.s64 	%rd45, %rd43, %rd44;
	add.s64 	%rd46, %rd45, %rd42;
	cvta.to.global.u64 	%rd47, %rd223;
	shl.b64 	%rd48, %rd7, 3;
	add.s64 	%rd49, %rd47, %rd48;
	st.global.u64 	[%rd49], %rd46;
$L__BB5_68:
	ld.param.u32 	%r1760, [_ZN3cub18CUB_300001_SM_10006detail10radix_sort29DeviceRadixSortOnesweepKernelINS1_5radix10policy_hubIfNS0_8NullTypeEyE10Policy1000ELNS0_9SortOrderE0EfS6_yiiNS1_21identity_decomposer_tEEEvPT5_SC_PT3_PKSD_PT1_PKSH_PT2_PKSL_T4_iiT6__param_8];
	setp.gt.s32 	%p85, %r5, %r1760;
	bar.sync 	0;
	shl.b32 	%r537, %r122, 3;
	mov.u32 	%r538, _ZZN3cub18CUB_300001_SM_10006detail10radix_sort29DeviceRadixSortOnesweepKernelINS1_5radix10policy_hubIfNS0_8NullTypeEyE10Policy1000ELNS0_9SortOrderE0EfS6_yiiNS1_21identity_decomposer_tEEEvPT5_SC_PT3_PKSD_PT1_PKSH_PT2_PKSL_T4_iiT6_E1s;
	add.s32 	%r539, %r538, %r537;
	ld.shared.u64 	%rd13, [%r539+27648];
	setp.gt.s32 	%p86, %r1813, -1;
	selp.b32 	%r540, -1, -2147483648, %p86;
	xor.b32  	%r1813, %r540, %r1813;
	setp.gt.s32 	%p87, %r1814, -1;
	selp.b32 	%r541, -1, -2147483648, %p87;
	xor.b32  	%r1814, %r541, %r1814;
	setp.gt.s32 	%p88, %r1815, -1;
	selp.b32 	%r542, -1, -2147483648, %p88;
	xor.b32  	%r1815, %r542, %r1815;
	setp.gt.s32 	%p89, %r1816, -1;
	selp.b32 	%r543, -1, -2147483648, %p89;
	xor.b32  	%r1816, %r543, %r1816;
	setp.gt.s32 	%p90, %r1817, -1;
	selp.b32 	%r544, -1, -2147483648, %p90;
	xor.b32  	%r1817, %r544, %r1817;
	setp.gt.s32 	%p91, %r1818, -1;
	selp.b32 	%r545, -1, -2147483648, %p91;
	xor.b32  	%r1818, %r545, %r1818;
	setp.gt.s32 	%p92, %r1819, -1;
	selp.b32 	%r546, -1, -2147483648, %p92;
	xor.b32  	%r1819, %r546, %r1819;
	setp.gt.s32 	%p93, %r1820, -1;
	selp.b32 	%r547, -1, -2147483648, %p93;
	xor.b32  	%r1820, %r547, %r1820;
	setp.gt.s32 	%p94, %r1821, -1;
	selp.b32 	%r548, -1, -2147483648, %p94;
	xor.b32  	%r1821, %r548, %r1821;
	setp.gt.s32 	%p95, %r1822, -1;
	selp.b32 	%r549, -1, -2147483648, %p95;
	xor.b32  	%r1822, %r549, %r1822;
	setp.gt.s32 	%p96, %r1823, -1;
	selp.b32 	%r550, -1, -2147483648, %p96;
	xor.b32  	%r1823, %r550, %r1823;
	setp.gt.s32 	%p97, %r1824, -1;
	selp.b32 	%r551, -1, -2147483648, %p97;
	xor.b32  	%r1824, %r551, %r1824;
	setp.gt.s32 	%p98, %r1825, -1;
	selp.b32 	%r552, -1, -2147483648, %p98;
	xor.b32  	%r1825, %r552, %r1825;
	setp.gt.s32 	%p99, %r1826, -1;
	selp.b32 	%r553, -1, -2147483648, %p99;
	xor.b32  	%r1826, %r553, %r1826;
	setp.gt.s32 	%p100, %r1827, -1;
	selp.b32 	%r554, -1, -2147483648, %p100;
	xor.b32  	%r1827, %r554, %r1827;
	setp.gt.s32 	%p101, %r1828, -1;
	selp.b32 	%r555, -1, -2147483648, %p101;
	xor.b32  	%r1828, %r555, %r1828;
	setp.gt.s32 	%p102, %r1829, -1;
	selp.b32 	%r556, -1, -2147483648, %p102;
	xor.b32  	%r1829, %r556, %r1829;
	setp.gt.s32 	%p103, %r1830, -1;
	selp.b32 	%r557, -1, -2147483648, %p103;
	xor.b32  	%r1830, %r557, %r1830;
	@%p85 bra 	$L__BB5_70;
	and.b32  	%r558, %r1, 31;
	and.b32  	%r559, %r1, 992;
	mul.lo.s32 	%r560, %r559, 18;
	or.b32  	%r561, %r560, %r558;
	cvt.u64.u32 	%rd50, %r561;
	add.s64 	%rd51, %rd13, %rd50;
	shl.b64 	%rd52, %rd51, 2;
	add.s64 	%rd53, %rd1, %rd52;
	st.global.u32 	[%rd53], %r1813;
	st.global.u32 	[%rd53+128], %r1814;
	st.global.u32 	[%rd53+256], %r1815;
	st.global.u32 	[%rd53+384], %r1816;
	st.global.u32 	[%rd53+512], %r1817;
	st.global.u32 	[%rd53+640], %r1818;
	st.global.u32 	[%rd53+768], %r1819;
	st.global.u32 	[%rd53+896], %r1820;
	st.global.u32 	[%rd53+1024], %r1821;
	st.global.u32 	[%rd53+1152], %r1822;
	st.global.u32 	[%rd53+1280], %r1823;
	st.global.u32 	[%rd53+1408], %r1824;
	st.global.u32 	[%rd53+1536], %r1825;
	st.global.u32 	[%rd53+1664], %r1826;
	st.global.u32 	[%rd53+1792], %r1827;
	st.global.u32 	[%rd53+1920], %r1828;
	st.global.u32 	[%rd53+2048], %r1829;
	st.global.u32 	[%rd53+2176], %r1830;
	bra.uni 	$L__BB5_106;
$L__BB5_70:
	ld.param.u32 	%r1761, [_ZN3cub18CUB_300001_SM_10006detail10radix_sort29DeviceRadixSortOnesweepKernelINS1_5radix10policy_hubIfNS0_8NullTypeEyE10Policy1000ELNS0_9SortOrderE0EfS6_yiiNS1_21identity_decomposer_tEEEvPT5_SC_PT3_PKSD_PT1_PKSH_PT2_PKSL_T4_iiT6__param_8];
	mad.lo.s32 	%r154, %r4, -6912, %r1761;
	and.b32  	%r562, %r1, 31;
	and.b32  	%r563, %r1, 992;
	mul.lo.s32 	%r564, %r563, 18;
	or.b32  	%r155, %r564, %r562;
	setp.ge.s32 	%p104, %r155, %r154;
	cvt.u64.u32 	%rd54, %r155;
	add.s64 	%rd55, %rd13, %rd54;
	shl.b64 	%rd56, %rd55, 2;
	add.s64 	%rd14, %rd1, %rd56;
	@%p104 bra 	$L__BB5_72;
	st.global.u32 	[%rd14], %r1813;
$L__BB5_72:
	add.s32 	%r565, %r155, 32;
	setp.ge.s32 	%p105, %r565, %r154;
	@%p105 bra 	$L__BB5_74;
	st.global.u32 	[%rd14+128], %r1814;
$L__BB5_74:
	add.s32 	%r566, %r155, 64;
	setp.ge.s32 	%p106, %r566, %r154;
	@%p106 bra 	$L__BB5_76;
	st.global.u32 	[%rd14+256], %r1815;
$L__BB5_76:
	add.s32 	%r567, %r155, 96;
	setp.ge.s32 	%p107, %r567, %r154;
	@%p107 bra 	$L__BB5_78;
	st.global.u32 	[%rd14+384], %r1816;
$L__BB5_78:
	add.s32 	%r568, %r155, 128;
	setp.ge.s32 	%p108, %r568, %r154;
	@%p108 bra 	$L__BB5_80;
	st.global.u32 	[%rd14+512], %r1817;
$L__BB5_80:
	add.s32 	%r569, %r155, 160;
	setp.ge.s32 	%p109, %r569, %r154;
	@%p109 bra 	$L__BB5_82;
	st.global.u32 	[%rd14+640], %r1818;
$L__BB5_82:
	add.s32 	%r570, %r155, 192;
	setp.ge.s32 	%p110, %r570, %r154;
	@%p110 bra 	$L__BB5_84;
	st.global.u32 	[%rd14+768], %r1819;
$L__BB5_84:
	add.s32 	%r571, %r155, 224;
	setp.ge.s32 	%p111, %r571, %r154;
	@%p111 bra 	$L__BB5_86;
	st.global.u32 	[%rd14+896], %r1820;
$L__BB5_86:
	add.s32 	%r572, %r155, 256;
	setp.ge.s32 	%p112, %r572, %r154;
	@%p112 bra 	$L__BB5_88;
	st.global.u32 	[%rd14+1024], %r1821;
$L__BB5_88:
	add.s32 	%r573, %r155, 288;
	setp.ge.s32 	%p113, %r573, %r154;
	@%p113 bra 	$L__BB5_90;
	st.global.u32 	[%rd14+1152], %r1822;
$L__BB5_90:
	add.s32 	%r574, %r155, 320;
	setp.ge.s32 	%p114, %r574, %r154;
	@%p114 bra 	$L__BB5_92;
	st.global.u32 	[%rd14+1280], %r1823;
$L__BB5_92:
	add.s32 	%r575, %r155, 352;
	setp.ge.s32 	%p115, %r575, %r154;
	@%p115 bra 	$L__BB5_94;
	st.global.u32 	[%rd14+1408], %r1824;
$L__BB5_94:
	add.s32 	%r576, %r155, 384;
	setp.ge.s32 	%p116, %r576, %r154;
	@%p116 bra 	$L__BB5_96;
	st.global.u32 	[%rd14+1536], %r1825;
$L__BB5_96:
	add.s32 	%r577, %r155, 416;
	setp.ge.s32 	%p117, %r577, %r154;
	@%p117 bra 	$L__BB5_98;
	st.global.u32 	[%rd14+1664], %r1826;
$L__BB5_98:
	add.s32 	%r578, %r155, 448;
	setp.ge.s32 	%p118, %r578, %r154;
	@%p118 bra 	$L__BB5_100;
	st.global.u32 	[%rd14+1792], %r1827;
$L__BB5_100:
	add.s32 	%r579, %r155, 480;
	setp.ge.s32 	%p119, %r579, %r154;
	@%p119 bra 	$L__BB5_102;
	st.global.u32 	[%rd14+1920], %r1828;
$L__BB5_102:
	add.s32 	%r580, %r155, 512;
	setp.ge.s32 	%p120, %r580, %r154;
	@%p120 bra 	$L__BB5_104;
	st.global.u32 	[%rd14+2048], %r1829;
$L__BB5_104:
	add.s32 	%r581, %r155, 544;
	setp.ge.s32 	%p121, %r581, %r154;
	@%p121 bra 	$L__BB5_106;
	st.global.u32 	[%rd14+2176], %r1830;
$L__BB5_106:
	// begin inline asm
	exit;
	// end inline asm
$L__BB5_107:
	mul.hi.u32 	%r582, %r1, 357913942;
	add.s32 	%r583, %r582, %r1;
	shl.b32 	%r584, %r583, 2;
	mov.u32 	%r585, _ZZN3cub18CUB_300001_SM_10006detail10radix_sort29DeviceRadixSortOnesweepKernelINS1_5radix10policy_hubIfNS0_8NullTypeEyE10Policy1000ELNS0_9SortOrderE0EfS6_yiiNS1_21identity_decomposer_tEEEvPT5_SC_PT3_PKSD_PT1_PKSH_PT2_PKSL_T4_iiT6_E1s;
	add.s32 	%r586, %r585, %r584;
	add.s32 	%r174, %r586, 13328;
	st.shared.u32 	[%r586+13328], %r1808;
	bar.sync 	0;
	setp.gt.u32 	%p122, %r1, 31;
	@%p122 bra 	$L__BB5_109;
	mov.u32 	%r617, _ZZN3cub18CUB_300001_SM_10006detail10radix_sort29DeviceRadixSortOnesweepKernelINS1_5radix10policy_hubIfNS0_8NullTypeEyE10Policy1000ELNS0_9SortOrderE0EfS6_yiiNS1_21identity_decomposer_tEEEvPT5_SC_PT3_PKSD_PT1_PKSH_PT2_PKSL_T4_iiT6_E1s;
	mad.lo.s32 	%r618, %r1, 52, %r617;
	ld.shared.u32 	%r619, [%r618+13328];
	ld.shared.u32 	%r620, [%r618+13332];
	ld.shared.u32 	%r621, [%r618+13336];
	ld.shared.u32 	%r622, [%r618+13340];
	ld.shared.u32 	%r623, [%r618+13344];
	ld.shared.u32 	%r624, [%r618+13348];
	ld.shared.u32 	%r625, [%r618+13352];
	ld.shared.u32 	%r626, [%r618+13356];
	ld.shared.u32 	%r627, [%r618+13360];
	ld.shared.u32 	%r628, [%r618+13364];
	ld.shared.u32 	%r629, [%r618+13368];
	ld.shared.u32 	%r630, [%r618+13372];
	add.s32 	%r631, %r620, %r619;
	add.s32 	%r632, %r631, %r621;
	add.s32 	%r633, %r632, %r622;
	add.s32 	%r634, %r633, %r623;
	add.s32 	%r635, %r634, %r624;
	add.s32 	%r636, %r635, %r625;
	add.s32 	%r637, %r636, %r626;
	add.s32 	%r638, %r637, %r627;
	add.s32 	%r639, %r638, %r628;
	add.s32 	%r640, %r639, %r629;
	add.s32 	%r591, %r640, %r630;
	mov.b32 	%r589, 1;
	mov.b32 	%r614, 0;
	mov.b32 	%r616, -1;
	// begin inline asm
	{  .reg .s32 r0;  .reg .pred p;  shfl.sync.up.b32 r0|p, %r591, %r589, %r614, %r616;  @p add.s32 r0, r0, %r591;  mov.s32 %r587, r0;}
	// end inline asm
	mov.b32 	%r595, 2;
	// begin inline asm
	{  .reg .s32 r0;  .reg .pred p;  shfl.sync.up.b32 r0|p, %r587, %r595, %r614, %r616;  @p add.s32 r0, r0, %r587;  mov.s32 %r593, r0;}
	// end inline asm
	mov.b32 	%r601, 4;
	// begin inline asm
	{  .reg .s32 r0;  .reg .pred p;  shfl.sync.up.b32 r0|p, %r593, %r601, %r614, %r616;  @p add.s32 r0, r0, %r593;  mov.s32 %r599, r0;}
	// end inline asm
	mov.b32 	%r607, 8;
	// begin inline asm
	{  .reg .s32 r0;  .reg .pred p;  shfl.sync.up.b32 r0|p, %r599, %r607, %r614, %r616;  @p add.s32 r0, r0, %r599;  mov.s32 %r605, r0;}
	// end inline asm
	mov.b32 	%r613, 16;
	// begin inline asm
	{  .reg .s32 r0;  .reg .pred p;  shfl.sync.up.b32 r0|p, %r605, %r613, %r614, %r616;  @p add.s32 r0, r0, %r605;  mov.s32 %r611, r0;}
	// end inline asm
	sub.s32 	%r641, %r611, %r591;
	add.s32 	%r642, %r619, %r641;
	add.s32 	%r643, %r620, %r642;
	add.s32 	%r644, %r621, %r643;
	add.s32 	%r645, %r622, %r644;
	add.s32 	%r646, %r623, %r645;
	add.s32 	%r647, %r624, %r646;
	add.s32 	%r648, %r625, %r647;
	add.s32 	%r649, %r626, %r648;
	add.s32 	%r650, %r627, %r649;
	add.s32 	%r651, %r628, %r650;
	add.s32 	%r652, %r629, %r651;
	st.shared.u32 	[%r618+13328], %r641;
	st.shared.u32 	[%r618+13332], %r642;
	st.shared.u32 	[%r618+13336], %r643;
	st.shared.u32 	[%r618+13340], %r644;
	st.shared.u32 	[%r618+13344], %r645;
	st.shared.u32 	[%r618+13348], %r646;
	st.shared.u32 	[%r618+13352], %r647;
	st.shared.u32 	[%r618+13356], %r648;
	st.shared.u32 	[%r618+13360], %r649;
	st.shared.u32 	[%r618+13364], %r650;
	st.shared.u32 	[%r618+13368], %r651;
	st.shared.u32 	[%r618+13372], %r652;
$L__BB5_109:
	setp.gt.u32 	%p123, %r1, 255;
	bar.sync 	0;
	ld.shared.u32 	%r175, [%r174];
	@%p123 bra 	$L__BB5_111;
	shl.b32 	%r653, %r1, 2;
	mov.u32 	%r654, _ZZN3cub18CUB_300001_SM_10006detail10radix_sort29DeviceRadixSortOnesweepKernelINS1_5radix10policy_hubIfNS0_8NullTypeEyE10Policy1000ELNS0_9SortOrderE0EfS6_yiiNS1_21identity_decomposer_tEEEvPT5_SC_PT3_PKSD_PT1_PKSH_PT2_PKSL_T4_iiT6_E1s;
	add.s32 	%r655, %r654, %r653;
	ld.shared.u32 	%r656, [%r655];
	add.s32 	%r657, %r656, %r175;
	st.shared.u32 	[%r655], %r657;
	ld.shared.u32 	%r658, [%r655+1024];
	add.s32 	%r659, %r658, %r175;
	st.shared.u32 	[%r655+1024], %r659;
	ld.shared.u32 	%r660, [%r655+2048];
	add.s32 	%r661, %r660, %r175;
	st.shared.u32 	[%r655+2048], %r661;
	ld.shared.u32 	%r662, [%r655+3072];
	add.s32 	%r663, %r662, %r175;
	st.shared.u32 	[%r655+3072], %r663;
	ld.shared.u32 	%r664, [%r655+4096];
	add.s32 	%r665, %r664, %r175;
	st.shared.u32 	[%r655+4096], %r665;
	ld.shared.u32 	%r666, [%r655+5120];
	add.s32 	%r667, %r666, %r175;
	st.shared.u32 	[%r655+5120], %r667;
	ld.shared.u32 	%r668, [%r655+6144];
	add.s32 	%r669, %r668, %r175;
	st.shared.u32 	[%r655+6144], %r669;
	ld.shared.u32 	%r670, [%r655+7168];
	add.s32 	%r671, %r670, %r175;
	st.shared.u32 	[%r655+7168], %r671;
	ld.shared.u32 	%r672, [%r655+8192];
	add.s32 	%r673, %r672, %r175;
	st.shared.u32 	[%r655+8192], %r673;
	ld.shared.u32 	%r674, [%r655+9216];
	add.s32 	%r675, %r674, %r175;
	st.shared.u32 	[%r655+9216], %r675;
	ld.shared.u32 	%r676, [%r655+10240];
	add.s32 	%r677, %r676, %r175;
	st.shared.u32 	[%r655+10240], %r677;
	ld.shared.u32 	%r678, [%r655+11264];
	add.s32 	%r679, %r678, %r175;
	st.shared.u32 	[%r655+11264], %r679;
$L__BB5_111:
	bar.sync 	0;
	// begin inline asm
	mov.u32 %r680, %lanemask_le;
	// end inline asm
	setp.eq.s32 	%p124, %r1813, 2147483647;
	selp.b32 	%r706, -2147483648, %r1813, %p124;
	shr.u32 	%r707, %r706, %r298;
	and.b32  	%r703, %r707, %r97;
	mov.b32 	%r683, 1;
	// begin inline asm
	{
    .reg .pred p;
    and.b32 %r681, %r703, %r683;    setp.ne.u32 p, %r681, 0;
    vote.ballot.sync.b32 %r681, p, 0xffffffff;
    @!p not.b32 %r681, %r681;
}

	// end inline asm
	mov.b32 	%r686, 2;
	// begin inline asm
	{
    .reg .pred p;
    and.b32 %r684, %r703, %r686;    setp.ne.u32 p, %r684, 0;
    vote.ballot.sync.b32 %r684, p, 0xffffffff;
    @!p not.b32 %r684, %r684;
}

	// end inline asm
	and.b32  	%r708, %r684, %r681;
	mov.b32 	%r689, 4;
	// begin inline asm
	{
    .reg .pred p;
    and.b32 %r687, %r703, %r689;    setp.ne.u32 p, %r687, 0;
    vote.ballot.sync.b32 %r687, p, 0xffffffff;
    @!p not.b32 %r687, %r687;
}

	// end inline asm
	and.b32  	%r709, %r687, %r708;
	mov.b32 	%r692, 8;
	// begin inline asm
	{
    .reg .pred p;
    and.b32 %r690, %r703, %r692;    setp.ne.u32 p, %r690, 0;
    vote.ballot.sync.b32 %r690, p, 0xffffffff;
    @!p not.b32 %r690, %r690;
}

	// end inline asm
	and.b32  	%r710, %r690, %r709;
	mov.b32 	%r695, 16;
	// begin inline asm
	{
    .reg .pred p;
    and.b32 %r693, %r703, %r695;    setp.ne.u32 p, %r693, 0;
    vote.ballot.sync.b32 %r693, p, 0xffffffff;
    @!p not.b32 %r693, %r693;
}

	// end inline asm
	and.b32  	%r711, %r693, %r710;
	mov.b32 	%r698, 32;
	// begin inline asm
	{
    .reg .pred p;
    and.b32 %r696, %r703, %r698;    setp.ne.u32 p, %r696, 0;
    vote.ballot.sync.b32 %r696, p, 0xffffffff;
    @!p not.b32 %r696, %r696;
}

	// end inline asm
	and.b32  	%r712, %r696, %r711;
	mov.b32 	%r701, 64;
	// begin inline asm
	{
    .reg .pred p;
    and.b32 %r699, %r703, %r701;    setp.ne.u32 p, %r699, 0;
    vote.ballot.sync.b32 %r699, p, 0xffffffff;
    @!p not.b32 %r699, %r699;
}

	// end inline asm
	and.b32  	%r713, %r699, %r712;
	mov.b32 	%r704, 128;
	// begin inline asm
	{
    .reg .pred p;
    and.b32 %r702, %r703, %r704;    setp.ne.u32 p, %r702, 0;
    vote.ballot.sync.b32 %r702, p, 0xffffffff;
    @!p not.b32 %r702, %r702;
}

	// end inline asm
	and.b32  	%r714, %r702, %r713;
	clz.b32 	%r715, %r714;
	sub.s32 	%r178, 31, %r715;
	and.b32  	%r716, %r680, %r714;
	popc.b32 	%r179, %r716;
	setp.ne.s32 	%p125, %r300, %r178;
	mov.b32 	%r1831, 0;
	@%p125 bra 	$L__BB5_113;
	shl.b32 	%r717, %r703, 2;
	add.s32 	%r718, %r98, %r717;
	atom.shared.add.u32 	%r1831, [%r718], %r179;
$L__BB5_113:
	shfl.sync.idx.b32	%r744|%p126, %r1831, %r178, 31, -1;
	add.s32 	%r182, %r179, %r744;
	setp.eq.s32 	%p127, %r1814, 2147483647;
	selp.b32 	%r745, -2147483648, %r1814, %p127;
	shr.u32 	%r746, %r745, %r298;
	and.b32  	%r741, %r746, %r97;
	mov.b32 	%r721, 1;
	// begin inline asm
	{
    .reg .pred p;
    and.b32 %r719, %r741, %r721;    setp.ne.u32 p, %r719, 0;
    vote.ballot.sync.b32 %r719, p, 0xffffffff;
    @!p not.b32 %r719, %r719;
}

	// end inline asm
	mov.b32 	%r724, 2;
	// begin inline asm
	{
    .reg .pred p;
    and.b32 %r722, %r741, %r724;    setp.ne.u32 p, %r722, 0;
    vote.ballot.sync.b32 %r722, p, 0xffffffff;
    @!p not.b32 %r722, %r722;
}

	// end inline asm
	and.b32  	%r747, %r722, %r719;
	mov.b32 	%r727, 4;
	// begin inline asm
	{
    .reg .pred p;
    and.b32 %r725, %r741, %r727;    setp.ne.u32 p, %r725, 0;
    vote.ballot.sync.b32 %r725, p, 0xffffffff;
    @!p not.b32 %r725, %r725;
}

	// end inline asm
	and.b32  	%r748, %r725, %r747;
	mov.b32 	%r730, 8;
	// begin inline asm
	{
    .reg .pred p;
    and.b32 %r728, %r741, %r730;    setp.ne.u32 p, %r728, 0;
    vote.ballot.sync.b32 %r728, p, 0xffffffff;
    @!p not.b32 %r728, %r728;
}

	// end inline asm
	and.b32  	%r749, %r728, %r748;
	mov.b32 	%r733, 16;
	// begin inline asm
	{
    .reg .pred p;
    and.b32 %r731, %r741, %r733;    setp.ne.u32 p, %r731, 0;
    vote.ballot.sync.b32 %r731, p, 0xffffffff;
    @!p not.b32 %r731, %r731;
}

	// end inline asm
	and.b32  	%r750, %r731, %r749;
	mov.b32 	%r736, 32;
	// begin inline asm
	{
    .reg .pred p;
    and.b32 %r734, %r741, %r736;    setp.ne.u32 p, %r734, 0;
    vote.ballot.sync.b32 %r734, p, 0xffffffff;
    @!p not.b32 %r734, %r734;
}

	// end inline asm
	and.b32  	%r751, %r734, %r750;
	mov.b32 	%r739, 64;
	// begin inline asm
	{
    .reg .pred p;
    and.b32 %r737, %r741, %r739;    setp.ne.u32 p, %r737, 0;
    vote.ballot.sync.b32 %r737, p, 0xffffffff;
    @!p not.b32 %r737, %r737;
}

	// end inline asm
	and.b32  	%r752, %r737, %r751;
	mov.b32 	%r742, 128;
	// begin inline asm
	{
    .reg .pred p;
    and.b32 %r740, %r741, %r742;    setp.ne.u32 p, %r740, 0;
    vote.ballot.sync.b32 %r740, p, 0xffffffff;
    @!p not.b32 %r740, %r740;
}

	// end inline asm
	and.b32  	%r753, %r740, %r752;
	clz.b32 	%r754, %r753;
	sub.s32 	%r184, 31, %r754;
	and.b32  	%r755, %r680, %r753;
	popc.b32 	%r185, %r755;
	setp.ne.s32 	%p128, %r300, %r184;
	mov.b32 	%r1832, 0;
	@%p128 bra 	$L__BB5_115;
	shl.b32 	%r756, %r741, 2;
	add.s32 	%r757, %r98, %r756;
	atom.shared.add.u32 	%r1832, [%r757], %r185;
$L__BB5_115:
	shfl.sync.idx.b32	%r783|%p129, %r1832, %r184, 31, -1;
	add.s32 	%r188, %r185, %r783;
	setp.eq.s32 	%p130, %r1815, 2147483647;
	selp.b32 	%r784, -2147483648, %r1815, %p130;
	shr.u32 	%r785, %r784, %r298;
	and.b32  	%r780, %r785, %r97;
	mov.b32 	%r760, 1;
	// begin inline asm
	{
    .reg .pred p;
    and.b32 %r758, %r780, %r760;    setp.ne.u32 p, %r758, 0;
    vote.ballot.sync.b32 %r758, p, 0xffffffff;
    @!p not.b32 %r758, %r758;
}

	// end inline asm
	mov.b32 	%r763, 2;
	// begin inline asm
	{
    .reg .pred p;
    and.b32 %r761, %r780, %r763;    setp.ne.u32 p, %r761, 0;
    vote.ballot.sync.b32 %r761, p, 0xffffffff;
    @!p not.b32 %r761, %r761;
}

	// end inline asm
	and.b32  	%r786, %r761, %r758;
	mov.b32 	%r766, 4;
	// begin inline asm
	{
    .reg .pred p;
    and.b32 %r764, %r780, %r766;    setp.ne.u32 p, %r764, 0;
    vote.ballot.sync.b32 %r764, p, 0xffffffff;
    @!p not.b32 %r764, %r764;
}

	// end inline asm
	and.b32  	%r787, %r764, %r786;
	mov.b32 	%r769, 8;
	// begin inline asm
	{
    .reg .pred p;
    and.b32 %r767, %r780, %r769;    setp.ne.u32 p, %r767, 0;
    vote.ballot.sync.b32 %r767, p, 0xffffffff;
    @!p not.b32 %r767, %r767;
}

	// end inline asm
	and.b32  	%r788, %r767, %r787;
	mov.b32 	%r772, 16;
	// begin inline asm
	{
    .reg .pred p;
    and.b32 %r770, %r780, %r772;    setp.ne.u32 p, %r770, 0;
    vote.ballot.sync.b32 %r770, p, 0xffffffff;
    @!p not.b32 %r770, %r770;
}

	// end inline asm
	and.b32  	%r789, %r770, %r788;
	mov.b32 	%r775, 32;
	// begin inline asm
	{
    .reg .pred p;
    and.b32 %r773, %r780, %r775;    setp.ne.u32 p, %r773, 0;
    vote.ballot.sync.b32 %r773, p, 0xffffffff;
    @!p not.b32 %r773, %r773;
}

	// end inline asm
	and.b32  	%r790, %r773, %r789;
	mov.b32 	%r778, 64;
	// begin inline asm
	{
    .reg .pred p;
    and.b32 %r776, %r780, %r778;    setp.ne.u32 p, %r776, 0;
    vote.ballot.sync.b32 %r776, p, 0xffffffff;
    @!p not.b32 %r776, %r776;
}

	// end inline asm
	and.b32  	%r791, %r776, %r790;
	mov.b32 	%r781, 128;
	// begin inline asm
	{
    .reg .pred p;
    and.b32 %r779, %r780, %r781;    setp.ne.u32 p, %r779, 0;
    vote.ballot.sync.b32 %r779, p, 0xffffffff;
    @!p not.b32 %r779, %r779;
}

	// end inline asm
	and.b32  	%r792, %r779, %r791;
	clz.b32 	%r793, %r792;
	sub.s32 	%r190, 31, %r793;
	and.b32  	%r794, %r680, %r792;
	popc.b32 	%r191, %r794;
	setp.ne.s32 	%p131, %r300, %r190;
	mov.b32 	%r1833, 0;
	@%p131 bra 	$L__BB5_117;
	shl.b32 	%r795, %r780, 2;
	add.s32 	%r796, %r98, %r795;
	atom.shared.add.u32 	%r1833, [%r796], %r191;
$L__BB5_117:
	shfl.sync.idx.b32	%r822|%p132, %r1833, %r190, 31, -1;
	add.s32 	%r194, %r191, %r822;
	setp.eq.s32 	%p133, %r1816, 2147483647;
	selp.b32 	%r823, -2147483648, %r1816, %p133;
	shr.u32 	%r824, %r823, %r298;
	and.b32  	%r819, %r824, %r97;
	mov.b32 	%r799, 1;
	// begin inline asm
	{
    .reg .pred p;
    and.b32 %r797, %r819, %r799;    setp.ne.u32 p, %r797, 0;
    vote.ballot.sync.b32 %r797, p, 0xffffffff;
    @!p not.b32 %r797, %r797;
}

	// end inline asm
	mov.b32 	%r802, 2;
	// begin inline asm
	{
    .reg .pred p;
    and.b32 %r800, %r819, %r802;    setp.ne.u32 p, %r800, 0;
    vote.ballot.sync.b32 %r800, p, 0xffffffff;
    @!p not.b32 %r800, %r800;
}

	// end inline asm
	and.b32  	%r825, %r800, %r797;
	mov.b32 	%r805, 4;
	// begin inline asm
	{
    .reg .pred p;
    and.b32 %r803, %r819, %r805;    setp.ne.u32 p, %r803, 0;
    vote.ballot.sync.b32 %r803, p, 0xffffffff;
    @!p not.b32 %r803, %r803;
}

	// end inline asm
	and.b32  	%r826, %r803, %r825;
	mov.b32 	%r808, 8;
	// begin inline asm
	{
    .reg .pred p;
    and.b32 %r806, %r819, %r808;    setp.ne.u32 p, %r806, 0;
    vote.ballot.sync.b32 %r806, p, 0xffffffff;
    @!p not.b32 %r806, %r806;
}

	// end inline asm
	and.b32  	%r827, %r806, %r826;
	mov.b32 	%r811, 16;
	// begin inline asm
	{
    .reg .pred p;
    and.b32 %r809, %r819, %r811;    setp.ne.u32 p, %r809, 0;
    vote.ballot.sync.b32 %r809, p, 0xffffffff;
    @!p not.b32 %r809, %r809;
}

	// end inline asm
	and.b32  	%r828, %r809, %r827;
	mov.b32 	%r814, 32;
	// begin inline asm
	{
    .reg .pred p;
    and.b32 %r812, %r819, %r814;    setp.ne.u32 p, %r812, 0;
    vote.ballot.sync.b32 %r812, p, 0xffffffff;
    @!p not.b32 %r812, %r812;
}

	// end inline asm
	and.b32  	%r829, %r812, %r828;
	mov.b32 	%r817, 64;
	// begin inline asm
	{
    .reg .pred p;
    and.b32 %r815, %r819, %r817;    setp.ne.u32 p, %r815, 0;
    vote.ballot.sync.b32 %r815, p, 0xffffffff;
    @!p not.b32 %r815, %r815;
}

	// end inline asm
	and.b32  	%r830, %r815, %r829;
	mov.b32 	%r820, 128;
	// begin inline asm
	{
    .reg .pred p;
    and.b32 %r818, %r819, %r820;    setp.ne.u32 p, %r818, 0;
    vote.ballot.sync.b32 %r818, p, 0xffffffff;
    @!p not.b32 %r818, %r818;
}

	// end inline asm
	and.b32  	%r831, %r818, %r830;
	clz.b32 	%r832, %r831;
	sub.s32 	%r196, 31, %r832;
	and.b32  	%r833, %r680, %r831;
	popc.b32 	%r197, %r833;
	setp.ne.s32 	%p134, %r300, %r196;
	mov.b32 	%r1834, 0;
	@%p134 bra 	$L__BB5_119;
	shl.b32 	%r834, %r819, 2;
	add.s32 	%r835, %r98, %r834;
	atom.shared.add.u32 	%r1834, [%r835], %r197;
$L__BB5_119:
	shfl.sync.idx.b32	%r861|%p135, %r1834, %r196, 31, -1;
	add.s32 	%r200, %r197, %r861;
	setp.eq.s32 	%p136, %r1817, 2147483647;
	selp.b32 	%r862, -2147483648, %r1817, %p136;
	shr.u32 	%r863, %r862, %r298;
	and.b32  	%r858, %r863, %r97;
	mov.b32 	%r838, 1;
	// begin inline asm
	{
    .reg .pred p;
    and.b32 %r836, %r858, %r838;    setp.ne.u32 p, %r836, 0;
    vote.ballot.sync.b32 %r836, p, 0xffffffff;
    @!p not.b32 %r836, %r836;
}

	// end inline asm
	mov.b32 	%r841, 2;
	// begin inline asm
	{
    .reg .pred p;
    and.b32 %r839, %r858, %r841;    setp.ne.u32 p, %r839, 0;
    vote.ballot.sync.b32 %r839, p, 0xffffffff;
    @!p not.b32 %r839, %r839;
}

	// end inline asm
	and.b32  	%r864, %r839, %r836;
	mov.b32 	%r844, 4;
	// begin inline asm
	{
    .reg .pred p;
    and.b32 %r842, %r858, %r844;    setp.ne.u32 p, %r842, 0;
    vote.ballot.sync.b32 %r842, p, 0xffffffff;
    @!p not.b32 %r842, %r842;
}

	// end inline asm
	and.b32  	%r865, %r842, %r864;
	mov.b32 	%r847, 8;
	// begin inline asm
	{
    .reg .pred p;
    and.b32 %r845, %r858, %r847;    setp.ne.u32 p, %r845, 0;
    vote.ballot.sync.b32 %r845, p, 0xffffffff;
    @!p not.b32 %r845, %r845;
}

	// end inline asm
	and.b32  	%r866, %r845, %r865;
	mov.b32 	%r850, 16;
	// begin inline asm
	{
    .reg .pred p;
    and.b32 %r848, %r858, %r850;    setp.ne.u32 p, %r848, 0;
    vote.ballot.sync.b32 %r848, p, 0xffffffff;
    @!p not.b32 %r848, %r848;
}

	// end inline asm
	and.b32  	%r867, %r848, %r866;
	mov.b32 	%r853, 32;
	// begin inline asm
	{
    .reg .pred p;
    and.b32 %r851, %r858, %r853;    setp.ne.u32 p, %r851, 0;
    vote.ballot.sync.b32 %r851, p, 0xffffffff;
    @!p not.b32 %r851, %r851;
}

	// end inline asm
	and.b32  	%r868, %r851, %r867;
	mov.b32 	%r856, 64;
	// begin inline asm
	{
    .reg .pred p;
    and.b32 %r854, %r858, %r856;    setp.ne.u32 p, %r854, 0;
    vote.ballot.sync.b32 %r854, p, 0xffffffff;
    @!p not.b32 %r854, %r854;
}

	// end inline asm
	and.b32  	%r869, %r854, %r868;
	mov.b32 	%r859, 128;
	// begin inline asm
	{
    .reg .pred p;
    and.b32 %r857, %r858, %r859;    setp.ne.u32 p, %r857, 0;
    vote.ballot.sync.b32 %r857, p, 0xffffffff;
    @!p not.b32 %r857, %r857;
}

	// end inline asm
	and.b32  	%r870, %r857, %r869;
	clz.b32 	%r871, %r870;
	sub.s32 	%r202, 31, %r871;
	and.b32  	%r872, %r680, %r870;
	popc.b32 	%r203, %r872;
	setp.ne.s32 	%p137, %r300, %r202;
	mov.b32 	%r1835, 0;
	@%p137 bra 	$L__BB5_121;
	shl.b32 	%r873, %r858, 2;
	add.s32 	%r874, %r98, %r873;
	atom.shared.add.u32 	%r1835, [%r874], %r203;
$L__BB5_121:
	shfl.sync.idx.b32	%r900|%p138, %r1835, %r202, 31, -1;
	add.s32 	%r206, %r203, %r900;
	setp.eq.s32 	%p139, %r1818, 2147483647;
	selp.b32 	%r901, -2147483648, %r1818, %p139;
	shr.u32 	%r902, %r901, %r298;
	and.b32  	%r897, %r902, %r97;
	mov.b32 	%r877, 1;
	// begin inline asm
	{
    .reg .pred p;
    and.b32 %r875, %r897, %r877;    setp.ne.u32 p, %r875, 0;
    vote.ballot.sync.b32 %r875, p, 0xffffffff;
    @!p not.b32 %r875, %r875;
}

	// end inline asm
	mov.b32 	%r880, 2;
	// begin inline asm
	{
    .reg .pred p;
    and.b32 %r878, %r897, %r880;    setp.ne.u32 p, %r878, 0;
    vote.ballot.sync.b32 %r878, p, 0xffffffff;
    @!p not.b32 %r878, %r878;
}

	// end inline asm
	and.b32  	%r903, %r878, %r875;
	mov.b32 	%r883, 4;
	// begin inline asm
	{
    .reg .pred p;
    and.b32 %r881, %r897, %r883;    setp.ne.u32 p, %r881, 0;
    vote.ballot.sync.b32 %r881, p, 0xffffffff;
    @!p not.b32 %r881, %r881;
}

	// end inline asm
	and.b32  	%r904, %r881, %r903;
	mov.b32 	%r886, 8;
	// begin inline asm
	{
    .reg .pred p;
    and.b32 %r884, %r897, %r886;    setp.ne.u32 p, %r884, 0;
    vote.ballot.sync.b32 %r884, p, 0xffffffff;
    @!p not.b32 %r884, %r884;
}

	// end inline asm
	and.b32  	%r905, %r884, %r904;
	mov.b32 	%r889, 16;
	// begin inline asm
	{
    .reg .pred p;
    and.b32 %r887, %r897, %r889;    setp.ne.u32 p, %r887, 0;
    vote.ballot.sync.b32 %r887, p, 0xffffffff;
    @!p not.b32 %r887, %r887;
}

	// end inline asm
	and.b32  	%r906, %r887, %r905;
	mov.b32 	%r892, 32;
	// begin inline asm
	{
    .reg .pred p;
    and.b32 %r890, %r897, %r892;    setp.ne.u32 p, %r890, 0;
    vote.ballot.sync.b32 %r890, p, 0xffffffff;
    @!p not.b32 %r890, %r890;
}

	// end inline asm
	and.b32  	%r907, %r890, %r906;
	mov.b32 	%r895, 64;
	// begin inline asm
	{
    .reg .pred p;
    and.b32 %r893, %r897, %r895;    setp.ne.u32 p, %r893, 0;
    vote.ballot.sync.b32 %r893, p, 0xffffffff;
    @!p not.b32 %r893, %r893;
}

	// end inline asm
	and.b32  	%r908, %r893, %r907;
	mov.b32 	%r898, 128;
	// begin inline asm
	{
    .reg .pred p;
    and.b32 %r896, %r897, %r898;    setp.ne.u32 p, %r896, 0;
    vote.ballot.sync.b32 %r896, p, 0xffffffff;
    @!p not.b32 %r896, %r896;
}

	// end inline asm
	and.b32  	%r909, %r896, %r908;
	clz.b32 	%r910, %r909;
	sub.s32 	%r208, 31, %r910;
	and.b32  	%r911, %r680, %r909;
	popc.b32 	%r209, %r911;
	setp.ne.s32 	%p140, %r300, %r208;
	mov.b32 	%r1836, 0;
	@%p140 bra 	$L__BB5_123;
	shl.b32 	%r912, %r897, 2;
	add.s32 	%r913, %r98, %r912;
	atom.shared.add.u32 	%r1836, [%r913], %r209;
$L__BB5_123:
	shfl.sync.idx.b32	%r939|%p141, %r1836, %r208, 31, -1;
	add.s32 	%r212, %r209, %r939;
	setp.eq.s32 	%p142, %r1819, 2147483647;
	selp.b32 	%r940, -2147483648, %r1819, %p142;
	shr.u32 	%r941, %r940, %r298;
	and.b32  	%r936, %r941, %r97;
	mov.b32 	%r916, 1;
	// begin inline asm
	{
    .reg .pred p;
    and.b32 %r914, %r936, %r916;    setp.ne.u32 p, %r914, 0;
    vote.ballot.sync.b32 %r914, p, 0xffffffff;
    @!p not.b32 %r914, %r914;
}

	// end inline asm
	mov.b32 	%r919, 2;
	// begin inline asm
	{
    .reg .pred p;
    and.b32 %r917, %r936, %r919;    setp.ne.u32 p, %r917, 0;
    vote.ballot.sync.b32 %r917, p, 0xffffffff;
    @!p not.b32 %r917, %r917;
}

	// end inline asm
	and.b32  	%r942, %r917, %r914;
	mov.b32 	%r922, 4;
	// begin inline asm
	{
    .reg .pred p;
    and.b32 %r920, %r936, %r922;    setp.ne.u32 p, %r920, 0;
    vote.ballot.sync.b32 %r920, p, 0xffffffff;
    @!p not.b32 %r920, %r920;
}

	// end inline asm
	and.b32  	%r943, %r920, %r942;
	mov.b32 	%r925, 8;
	// begin inline asm
	{
    .reg .pred p;
    and.b32 %r923, %r936, %r925;    setp.ne.u32 p, %r923, 0;
    vote.ballot.sync.b32 %r923, p, 0xffffffff;
    @!p not.b32 %r923, %r923;
}

	// end inline asm
	and.b32  	%r944, %r923, %r943;
	mov.b32 	%r928, 16;
	// begin inline asm
	{
    .reg .pred p;
    and.b32 %r926, %r936, %r928;    setp.ne.u32 p, %r926, 0;
    vote.ballot.sync.b32 %r926, p, 0xffffffff;
    @!p not.b32 %r926, %r926;
}

	// end inline asm
	and.b32  	%r945, %r926, %r944;
	mov.b32 	%r931, 32;
	// begin inline asm
	{
    .reg .pred p;
    and.b32 %r929, %r936, %r931;    setp.ne.u32 p, %r929, 0;
    vote.ballot.sync.b32 %r929, p, 0xffffffff;
    @!p not.b32 %r929, %r929;
}

	// end inline asm
	and.b32  	%r946, %r929, %r945;
	mov.b32 	%r934, 64;
	// begin inline asm
	{
    .reg .pred p;
    and.b32 %r932, %r936, %r934;    setp.ne.u32 p, %r932, 0;
    vote.ballot.sync.b32 %r932, p, 0xffffffff;
    @!p not.b32 %r932, %r932;
}

	// end inline asm
	and.b32  	%r947, %r932, %r946;
	mov.b32 	%r937, 128;
	// begin inline asm
	{
    .reg .pred p;
    and.b32 %r935, %r936, %r937;    setp.ne.u32 p, %r935, 0;
    vote.ballot.sync.b32 %r935, p, 0xffffffff;
    @!p not.b32 %r935, %r935;
}

	// end inline asm
	and.b32  	%r948, %r935, %r947;
	clz.b32 	%r949, %r948;
	sub.s32 	%r214, 31, %r949;
	and.b32  	%r950, %r680, %r948;
	popc.b32 	%r215, %r950;
	setp.ne.s32 	%p143, %r300, %r214;
	mov.b32 	%r1837, 0;
	@%p143 bra 	$L__BB5_125;
	shl.b32 	%r951, %r936, 2;
	add.s32 	%r952, %r98, %r951;
	atom.shared.add.u32 	%r1837, [%r952], %r215;
$L__BB5_125:
	shfl.sync.idx.b32	%r978|%p144, %r1837, %r214, 31, -1;
	add.s32 	%r218, %r215, %r978;
	setp.eq.s32 	%p145, %r1820, 2147483647;
	selp.b32 	%r979, -2147483648, %r1820, %p145;
	shr.u32 	%r980, %r979, %r298;
	and.b32  	%r975, %r980, %r97;
	mov.b32 	%r955, 1;
	// begin inline asm
	{
    .reg .pred p;
    and.b32 %r953, %r975, %r955;    setp.ne.u32 p, %r953, 0;
    vote.ballot.sync.b32 %r953, p, 0xffffffff;
    @!p not.b32 %r953, %r953;
}

	// end inline asm
	mov.b32 	%r958, 2;
	// begin inline asm
	{
    .reg .pred p;
    and.b32 %r956, %r975, %r958;    setp.ne.u32 p, %r956, 0;
    vote.ballot.sync.b32 %r956, p, 0xffffffff;
    @!p not.b32 %r956, %r956;
}

	// end inline asm
	and.b32  	%r981, %r956, %r953;
	mov.b32 	%r961, 4;
	// begin inline asm
	{
    .reg .pred p;
    and.b32 %r959, %r975, %r961;    setp.ne.u32 p, %r959, 0;
    vote.ballot.sync.b32 %r959, p, 0xffffffff;
    @!p not.b32 %r959, %r959;
}

	// end inline asm
	and.b32  	%r982, %r959, %r981;
	mov.b32 	%r964, 8;
	// begin inline asm
	{
    .reg .pred p;
    and.b32 %r962, %r975, %r964;    setp.ne.u32 p, %r962, 0;
    vote.ballot.sync.b32 %r962, p, 0xffffffff;
    @!p not.b32 %r962, %r962;
}

	// end inline asm
	and.b32  	%r983, %r962, %r982;
	mov.b32 	%r967, 16;
	// begin inline asm
	{
    .reg .pred p;
    and.b32 %r965, %r975, %r967;    setp.ne.u32 p, %r965, 0;
    vote.ballot.sync.b32 %r965, p, 0xffffffff;
    @!p not.b32 %r965, %r965;
}

	// end inline asm
	and.b32  	%r984, %r965, %r983;
	mov.b32 	%r970, 32;
	// begin inline asm
	{
    .reg .pred p;
    and.b32 %r968, %r975, %r970;    setp.ne.u32 p, %r968, 0;
    vote.ballot.sync.b32 %r968, p, 0xffffffff;
    @!p not.b32 %r968, %r968;
}

	// end inline asm
	and.b32  	%r985, %r968, %r984;
	mov.b32 	%r973, 64;
	// begin inline asm
	{
    .reg .pred p;
    and.b32 %r971, %r975, %r973;    setp.ne.u32 p, %r971, 0;
    vote.ballot.sync.b32 %r971, p, 0xffffffff;
    @!p not.b32 %r971, %r971;
}

	// end inline asm
	and.b32  	%r986, %r971, %r985;
	mov.b32 	%r976, 128;
	// begin inline asm
	{
    .reg .pred p;
    and.b32 %r974, %r975, %r976;    setp.ne.u32 p, %r974, 0;
    vote.ballot.sync.b32 %r974, p, 0xffffffff;
    @!p not.b32 %r974, %r974;
}

	// end inline asm
	and.b32  	%r987, %r974, %r986;
	clz.b32 	%r988, %r987;
	sub.s32 	%r220, 31, %r988;
	and.b32  	%r989, %r680, %r987;
	popc.b32 	%r221, %r989;
	setp.ne.s32 	%p146, %r300, %r220;
	mov.b32 	%r1838, 0;
	@%p146 bra 	$L__BB5_127;
	shl.b32 	%r990, %r975, 2;
	add.s32 	%r991, %r98, %r990;
	atom.shared.add.u32 	%r1838, [%r991], %r221;
$L__BB5_127:
	shfl.sync.idx.b32	%r1017|%p147, %r1838, %r220, 31, -1;
	add.s32 	%r224, %r221, %r1017;
	setp.eq.s32 	%p148, %r1821, 2147483647;
	selp.b32 	%r1018, -2147483648, %r1821, %p148;
	shr.u32 	%r1019, %r1018, %r298;
	and.b32  	%r1014, %r1019, %r97;
	mov.b32 	%r994, 1;
	// begin inline asm
	{
    .reg .pred p;
    and.b32 %r992, %r1014, %r994;    setp.ne.u32 p, %r992, 0;
    vote.ballot.sync.b32 %r992, p, 0xffffffff;
    @!p not.b32 %r992, %r992;
}

	// end inline asm
	mov.b32 	%r997, 2;
	// begin inline asm
	{
    .reg .pred p;
    and.b32 %r995, %r1014, %r997;    setp.ne.u32 p, %r995, 0;
    vote.ballot.sync.b32 %r995, p, 0xffffffff;
    @!p not.b32 %r995, %r995;
}

	// end inline asm
	and.b32  	%r1020, %r995, %r992;
	mov.b32 	%r1000, 4;
	// begin inline asm
	{
    .reg .pred p;
    and.b32 %r998, %r1014, %r1000;    setp.ne.u32 p, %r998, 0;
    vote.ballot.sync.b32 %r998, p, 0xffffffff;
    @!p not.b32 %r998, %r998;
}

	// end inline asm
	and.b32  	%r1021, %r998, %r1020;
	mov.b32 	%r1003, 8;
	// begin inline asm
	{
    .reg .pred p;
    and.b32 %r1001, %r1014, %r1003;    setp.ne.u32 p, %r1001, 0;
    vote.ballot.sync.b32 %r1001, p, 0xffffffff;
    @!p not.b32 %r1001, %r1001;
}

	// end inline asm
	and.b32  	%r1022, %r1001, %r1021;
	mov.b32 	%r1006, 16;
	// begin inline asm
	{
    .reg .pred p;
    and.b32 %r1004, %r1014, %r1006;    setp.ne.u32 p, %r1004, 0;
    vote.ballot.sync.b32 %r1004, p, 0xffffffff;
    @!p not.b32 %r1004, %r1004;
}

	// end inline asm
	and.b32  	%r1023, %r1004, %r1022;
	mov.b32 	%r1009, 32;
	// begin inline asm
	{
    .reg .pred p;
    and.b32 %r1007, %r1014, %r1009;    setp.ne.u32 p, %r1007, 0;
    vote.ballot.sync.b32 %r1007, p, 0xffffffff;
    @!p not.b32 %r1007, %r1007;
}

	// end inline asm
	and.b32  	%r1024, %r1007, %r1023;
	mov.b32 	%r1012, 64;
	// begin inline asm
	{
    .reg .pred p;
    and.b32 %r1010, %r1014, %r1012;    setp.ne.u32 p, %r1010, 0;
    vote.ballot.sync.b32 %r1010, p, 0xffffffff;
    @!p not.b32 %r1010, %r1010;
}

	// end inline asm
	and.b32  	%r1025, %r1010, %r1024;
	mov.b32 	%r1015, 128;
	// begin inline asm
	{
    .reg .pred p;
    and.b32 %r1013, %r1014, %r1015;    setp.ne.u32 p, %r1013, 0;
    vote.ballot.sync.b32 %r1013, p, 0xffffffff;
    @!p not.b32 %r1013, %r1013;
}

	// end inline asm
	and.b32  	%r1026, %r1013, %r1025;
	clz.b32 	%r1027, %r1026;
	sub.s32 	%r226, 31, %r1027;
	and.b32  	%r1028, %r680, %r1026;
	popc.b32 	%r227, %r1028;
	setp.ne.s32 	%p149, %r300, %r226;
	mov.b32 	%r1839, 0;
	@%p149 bra 	$L__BB5_129;
	shl.b32 	%r1029, %r1014, 2;
	add.s32 	%r1030, %r98, %r1029;
	atom.shared.add.u32 	%r1839, [%r1030], %r227;
$L__BB5_129:
	shfl.sync.idx.b32	%r1056|%p150, %r1839, %r226, 31, -1;
	add.s32 	%r230, %r227, %r1056;
	setp.eq.s32 	%p151, %r1822, 2147483647;
	selp.b32 	%r1057, -2147483648, %r1822, %p151;
	shr.u32 	%r1058, %r1057, %r298;
	and.b32  	%r1053, %r1058, %r97;
	mov.b32 	%r1033, 1;
	// begin inline asm
	{
    .reg .pred p;
    and.b32 %r1031, %r1053, %r1033;    setp.ne.u32 p, %r1031, 0;
    vote.ballot.sync.b32 %r1031, p, 0xffffffff;
    @!p not.b32 %r1031, %r1031;
}

	// end inline asm
	mov.b32 	%r1036, 2;
	// begin inline asm
	{
    .reg .pred p;
    and.b32 %r1034, %r1053, %r1036;    setp.ne.u32 p, %r1034, 0;
    vote.ballot.sync.b32 %r1034, p, 0xffffffff;
    @!p not.b32 %r1034, %r1034;
}

	// end inline asm
	and.b32  	%r1059, %r1034, %r1031;
	mov.b32 	%r1039, 4;
	// begin inline asm
	{
    .reg .pred p;
    and.b32 %r1037, %r1053, %r1039;    setp.ne.u32 p, %r1037, 0;
    vote.ballot.sync.b32 %r1037, p, 0xffffffff;
    @!p not.b32 %r1037, %r1037;
}

	// end inline asm
	and.b32  	%r1060, %r1037, %r1059;
	mov.b32 	%r1042, 8;
	// begin inline asm
	{
    .reg .pred p;
    and.b32 %r1040, %r1053, %r1042;    setp.ne.u32 p, %r1040, 0;
    vote.ballot.sync.b32 %r1040, p, 0xffffffff;
    @!p not.b32 %r1040, %r1040;
}

	// end inline asm
	and.b32  	%r1061, %r1040, %r1060;
	mov.b32 	%r1045, 16;
	// begin inline asm
	{
    .reg .pred p;
    and.b32 %r1043, %r1053, %r1045;    setp.ne.u32 p, %r1043, 0;
    vote.ballot.sync.b32 %r1043, p, 0xffffffff;
    @!p not.b32 %r1043, %r1043;
}

	// end inline asm
	and.b32  	%r1062, %r1043, %r1061;
	mov.b32 	%r1048, 32;
	// begin inline asm
	{
    .reg .pred p;
    and.b32 %r1046, %r1053, %r1048;    setp.ne.u32 p, %r1046, 0;
    vote.ballot.sync.b32 %r1046, p, 0xffffffff;
    @!p not.b32 %r1046, %r1046;
}

	// end inline asm
	and.b32  	%r1063, %r1046, %r1062;
	mov.b32 	%r1051, 64;
	// begin inline asm
	{
    .reg .pred p;
    and.b32 %r1049, %r1053, %r1051;    setp.ne.u32 p, %r1049, 0;
    vote.ballot.sync.b32 %r1049, p, 0xffffffff;
    @!p not.b32 %r1049, %r1049;
}

	// end inline asm
	and.b32  	%r1064, %r1049, %r1063;
	mov.b32 	%r1054, 128;
	// begin inline asm
	{
    .reg .pred p;
    and.b32 %r1052, %r1053, %r1054;    setp.ne.u32 p, %r1052, 0;
    vote.ballot.sync.b32 %r1052, p, 0xffffffff;
    @!p not.b32 %r1052, %r1052;
}

	// end inline asm
	and.b32  	%r1065, %r1052, %r1064;
	clz.b32 	%r1066, %r1065;
	sub.s32 	%r232, 31, %r1066;
	and.b32  	%r1067, %r680, %r1065;
	popc.b32 	%r233, %r1067;
	setp.ne.s32 	%p152, %r300, %r232;
	mov.b32 	%r1840, 0;
	@%p152 bra 	$L__BB5_131;
	shl.b32 	%r1068, %r1053, 2;
	add.s32 	%r1069, %r98, %r1068;
	atom.shared.add.u32 	%r1840, [%r1069], %r233;
$L__BB5_131:
	shfl.sync.idx.b32	%r1095|%p153, %r1840, %r232, 31, -1;
	add.s32 	%r236, %r233, %r1095;
	setp.eq.s32 	%p154, %r1823, 2147483647;
	selp.b32 	%r1096, -2147483648, %r1823, %p154;
	shr.u32 	%r1097, %r1096, %r298;
	and.b32  	%r1092, %r1097, %r97;
	mov.b32 	%r1072, 1;
	// begin inline asm
	{
    .reg .pred p;
    and.b32 %r1070, %r1092, %r1072;    setp.ne.u32 p, %r1070, 0;
    vote.ballot.sync.b32 %r1070, p, 0xffffffff;
    @!p not.b32 %r1070, %r1070;
}

	// end inline asm
	mov.b32 	%r1075, 2;
	// begin inline asm
	{
    .reg .pred p;
    and.b32 %r1073, %r1092, %r1075;    setp.ne.u32 p, %r1073, 0;
    vote.ballot.sync.b32 %r1073, p, 0xffffffff;
    @!p not.b32 %r1073, %r1073;
}

	// end inline asm
	and.b32  	%r1098, %r1073, %r1070;
	mov.b32 	%r1078, 4;
	// begin inline asm
	{
    .reg .pred p;
    and.b32 %r1076, %r1092, %r1078;    setp.ne.u32 p, %r1076, 0;
    vote.ballot.sync.b32 %r1076, p, 0xffffffff;
    @!p not.b32 %r1076, %r1076;
}

	// end inline asm
	and.b32  	%r1099, %r1076, %r1098;
	mov.b32 	%r1081, 8;
	// begin inline asm
	{
    .reg .pred p;
    and.b32 %r1079, %r1092, %r1081;    setp.ne.u32 p, %r1079, 0;
    vote.ballot.sync.b32 %r1079, p, 0xffffffff;
    @!p not.b32 %r1079, %r1079;
}

	// end inline asm
	and.b32  	%r1100, %r1079, %r1099;
	mov.b32 	%r1084, 16;
	// begin inline asm
	{
    .reg .pred p;
    and.b32 %r1082, %r1092, %r1084;    setp.ne.u32 p, %r1082, 0;
    vote.ballot.sync.b32 %r1082, p, 0xffffffff;
    @!p not.b32 %r1082, %r1082;
}

	// end inline asm
	and.b32  	%r1101, %r1082, %r1100;
	mov.b32 	%r1087, 32;
	// begin inline asm
	{
    .reg .pred p;
    and.b32 %r1085, %r1092, %r1087;    setp.ne.u32 p, %r1085, 0;
    vote.ballot.sync.b32 %r1085, p, 0xffffffff;
    @!p not.b32 %r1085, %r1085;
}

	// end inline asm
	and.b32  	%r1102, %r1085, %r1101;
	mov.b32 	%r1090, 64;
	// begin inline asm
	{
    .reg .pred p;
    and.b32 %r1088, %r1092, %r1090;    setp.ne.u32 p, %r1088, 0;
    vote.ballot.sync.b32 %r1088, p, 0xffffffff;
    @!p not.b32 %r1088, %r1088;
}

	// end inline asm
	and.b32  	%r1103, %r1088, %r1102;
	mov.b32 	%r1093, 128;
	// begin inline asm
	{
    .reg .pred p;
    and.b32 %r1091, %r1092, %r1093;    setp.ne.u32 p, %r1091, 0;
    vote.ballot.sync.b32 %r1091, p, 0xffffffff;
    @!p not.b32 %r1091, %r1091;
}

	// end inline asm
	and.b32  	%r1104, %r1091, %r1103;
	clz.b32 	%r1105, %r1104;
	sub.s32 	%r238, 31, %r1105;
	and.b32  	%r1106, %r680, %r1104;
	popc.b32 	%r239, %r1106;
	setp.ne.s32 	%p155, %r300, %r238;
	mov.b32 	%r1841, 0;
	@%p155 bra 	$L__BB5_133;
	shl.b32 	%r1107, %r1092, 2;
	add.s32 	%r1108, %r98, %r1107;
	atom.shared.add.u32 	%r1841, [%r1108], %r239;
$L__BB5_133:
	shfl.sync.idx.b32	%r1134|%p156, %r1841, %r238, 31, -1;
	add.s32 	%r242, %r239, %r1134;
	setp.eq.s32 	%p157, %r1824, 2147483647;
	selp.b32 	%r1135, -2147483648, %r1824, %p157;
	shr.u32 	%r1136, %r1135, %r298;
	and.b32  	%r1131, %r1136, %r97;
	mov.b32 	%r1111, 1;
	// begin inline asm
	{
    .reg .pred p;
    and.b32 %r1109, %r1131, %r1111;    setp.ne.u32 p, %r1109, 0;
    vote.ballot.sync.b32 %r1109, p, 0xffffffff;
    @!p not.b32 %r1109, %r1109;
}

	// end inline asm
	mov.b32 	%r1114, 2;
	// begin inline asm
	{
    .reg .pred p;
    and.b32 %r1112, %r1131, %r1114;    setp.ne.u32 p, %r1112, 0;
    vote.ballot.sync.b32 %r1112, p, 0xffffffff;
    @!p not.b32 %r1112, %r1112;
}

	// end inline asm
	and.b32  	%r1137, %r1112, %r1109;
	mov.b32 	%r1117, 4;
	// begin inline asm
	{
    .reg .pred p;
    and.b32 %r1115, %r1131, %r1117;    setp.ne.u32 p, %r1115, 0;
    vote.ballot.sync.b32 %r1115, p, 0xffffffff;
    @!p not.b32 %r1115, %r1115;
}

	// end inline asm
	and.b32  	%r1138, %r1115, %r1137;
	mov.b32 	%r1120, 8;
	// begin inline asm
	{
    .reg .pred p;
    and.b32 %r1118, %r1131, %r1120;    setp.ne.u32 p, %r1118, 0;
    vote.ballot.sync.b32 %r1118, p, 0xffffffff;
    @!p not.b32 %r1118, %r1118;
}

	// end inline asm
	and.b32  	%r1139, %r1118, %r1138;
	mov.b32 	%r1123, 16;
	// begin inline asm
	{
    .reg .pred p;
    and.b32 %r1121, %r1131, %r1123;    setp.ne.u32 p, %r1121, 0;
    vote.ballot.sync.b32 %r1121, p, 0xffffffff;
    @!p not.b32 %r1121, %r1121;
}

	// end inline asm
	and.b32  	%r1140, %r1121, %r1139;
	mov.b32 	%r1126, 32;
	// begin inline asm
	{
    .reg .pred p;
    and.b32 %r1124, %r1131, %r1126;    setp.ne.u32 p, %r1124, 0;
    vote.ballot.sync.b32 %r1124, p, 0xffffffff;
    @!p not.b32 %r1124, %r1124;
}

	// end inline asm
	and.b32  	%r1141, %r1124, %r1140;
	mov.b32 	%r1129, 64;
	// begin inline asm
	{
    .reg .pred p;
    and.b32 %r1127, %r1131, %r1129;    setp.ne.u32 p, %r1127, 0;
    vote.ballot.sync.b32 %r1127, p, 0xffffffff;
    @!p not.b32 %r1127, %r1127;
}

	// end inline asm
	and.b32  	%r1142, %r1127, %r1141;
	mov.b32 	%r1132, 128;
	// begin inline asm
	{
    .reg .pred p;
    and.b32 %r1130, %r1131, %r1132;    setp.ne.u32 p, %r1130, 0;
    vote.ballot.sync.b32 %r1130, p, 0xffffffff;
    @!p not.b32 %r1130, %r1130;
}

	// end inline asm
	and.b32  	%r1143, %r1130, %r1142;
	clz.b32 	%r1144, %r1143;
	sub.s32 	%r244, 31, %r1144;
	and.b32  	%r1145, %r680, %r1143;
	popc.b32 	%r245, %r1145;
	setp.ne.s32 	%p158, %r300, %r244;
	mov.b32 	%r1842, 0;
	@%p158 bra 	$L__BB5_135;
	shl.b32 	%r1146, %r1131, 2;
	add.s32 	%r1147, %r98, %r1146;
	atom.shared.add.u32 	%r1842, [%r1147], %r245;
$L__BB5_135:
	shfl.sync.idx.b32	%r1173|%p159, %r1842, %r244, 31, -1;
	add.s32 	%r248, %r245, %r1173;
	setp.eq.s32 	%p160, %r1825, 2147483647;
	selp.b32 	%r1174, -2147483648, %r1825, %p160;
	shr.u32 	%r1175, %r1174, %r298;
	and.b32  	%r1170, %r1175, %r97;
	mov.b32 	%r1150, 1;
	// begin inline asm
	{
    .reg .pred p;
    and.b32 %r1148, %r1170, %r1150;    setp.ne.u32 p, %r1148, 0;
    vote.ballot.sync.b32 %r1148, p, 0xffffffff;
    @!p not.b32 %r1148, %r1148;
}

	// end inline asm
	mov.b32 	%r1153, 2;
	// begin inline asm
	{
    .reg .pred p;
    and.b32 %r1151, %r1170, %r1153;    setp.ne.u32 p, %r1151, 0;
    vote.ballot.sync.b32 %r1151, p, 0xffffffff;
    @!p not.b32 %r1151, %r1151;
}

	// end inline asm
	and.b32  	%r1176, %r1151, %r1148;
	mov.b32 	%r1156, 4;
	// begin inline asm
	{
    .reg .pred p;
    and.b32 %r1154, %r1170, %r1156;    setp.ne.u32 p, %r1154, 0;
    vote.ballot.sync.b32 %r1154, p, 0xffffffff;
    @!p not.b32 %r1154, %r1154;
}

	// end inline asm
	and.b32  	%r1177, %r1154, %r1176;
	mov.b32 	%r1159, 8;
	// begin inline asm
	{
    .reg .pred p;
    and.b32 %r1157, %r1170, %r1159;    setp.ne.u32 p, %r1157, 0;
    vote.ballot.sync.b32 %r1157, p, 0xffffffff;
    @!p not.b32 %r1157, %r1157;
}

	// end inline asm
	and.b32  	%r1178, %r1157, %r1177;
	mov.b32 	%r1162, 16;
	// begin inline asm
	{
    .reg .pred p;
    and.b32 %r1160, %r1170, %r1162;    setp.ne.u32 p, %r1160, 0;
    vote.ballot.sync.b32 %r1160, p, 0xffffffff;
    @!p not.b32 %r1160, %r1160;
}

	// end inline asm
	and.b32  	%r1179, %r1160, %r1178;
	mov.b32 	%r1165, 32;
	// begin inline asm
	{
    .reg .pred p;
    and.b32 %r1163, %r1170, %r1165;    setp.ne.u32 p, %r1163, 0;
    vote.ballot.sync.b32 %r1163, p, 0xffffffff;
    @!p not.b32 %r1163, %r1163;
}

	// end inline asm
	and.b32  	%r1180, %r1163, %r1179;
	mov.b32 	%r1168, 64;
	// begin inline asm
	{
    .reg .pred p;
    and.b32 %r1166, %r1170, %r1168;    setp.ne.u32 p, %r1166, 0;
    vote.ballot.sync.b32 %r1166, p, 0xffffffff;
    @!p not.b32 %r1166, %r1166;
}

	// end inline asm
	and.b32  	%r1181, %r1166, %r1180;
	mov.b32 	%r1171, 128;
	// begin inline asm
	{
    .reg .pred p;
    and.b32 %r1169, %r1170, %r1171;    setp.ne.u32 p, %r1169, 0;
    vote.ballot.sync.b32 %r1169, p, 0xffffffff;
    @!p not.b32 %r1169, %r1169;
}

	// end inline asm
	and.b32  	%r1182, %r1169, %r1181;
	clz.b32 	%r1183, %r1182;
	sub.s32 	%r250, 31, %r1183;
	and.b32  	%r1184, %r680, %r1182;
	popc.b32 	%r251, %r1184;
	setp.ne.s32 	%p161, %r300, %r250;
	mov.b32 	%r1843, 0;
	@%p161 bra 	$L__BB5_137;
	shl.b32 	%r1185, %r1170, 2;
	add.s32 	%r1186, %r98, %r1185;
	atom.shared.add.u32 	%r1843, [%r1186], %r251;
$L__BB5_137:
	shfl.sync.idx.b32	%r1212|%p162, %r1843, %r250, 31, -1;
	add.s32 	%r254, %r251, %r1212;
	setp.eq.s32 	%p163, %r1826, 2147483647;
	selp.b32 	%r1213, -2147483648, %r1826, %p163;
	shr.u32 	%r1214, %r1213, %r298;
	and.b32  	%r1209, %r1214, %r97;
	mov.b32 	%r1189, 1;
	// begin inline asm
	{
    .reg .pred p;
    and.b32 %r1187, %r1209, %r1189;    setp.ne.u32 p, %r1187, 0;
    vote.ballot.sync.b32 %r1187, p, 0xffffffff;
    @!p not.b32 %r1187, %r1187;
}

	// end inline asm
	mov.b32 	%r1192, 2;
	// begin inline asm
	{
    .reg .pred p;
    and.b32 %r1190, %r1209, %r1192;    setp.ne.u32 p, %r1190, 0;
    vote.ballot.sync.b32 %r1190, p, 0xffffffff;
    @!p not.b32 %r1190, %r1190;
}

	// end inline asm
	and.b32  	%r1215, %r1190, %r1187;
	mov.b32 	%r1195, 4;
	// begin inline asm
	{
    .reg .pred p;
    and.b32 %r1193, %r1209, %r1195;    setp.ne.u32 p, %r1193, 0;
    vote.ballot.sync.b32 %r1193, p, 0xffffffff;
    @!p not.b32 %r1193, %r1193;
}

	// end inline asm
	and.b32  	%r1216, %r1193, %r1215;
	mov.b32 	%r1198, 8;
	// begin inline asm
	{
    .reg .pred p;
    and.b32 %r1196, %r1209, %r1198;    setp.ne.u32 p, %r1196, 0;
    vote.ballot.sync.b32 %r1196, p, 0xffffffff;
    @!p not.b32 %r1196, %r1196;
}

	// end inline asm
	and.b32  	%r1217, %r1196, %r1216;
	mov.b32 	%r1201, 16;
	// begin inline asm
	{
    .reg .pred p;
    and.b32 %r1199, %r1209, %r1201;    setp.ne.u32 p, %r1199, 0;
    vote.ballot.sync.b32 %r1199, p, 0xffffffff;
    @!p not.b32 %r1199, %r1199;
}

	// end inline asm
	and.b32  	%r1218, %r1199, %r1217;
	mov.b32 	%r1204, 32;
	// begin inline asm
	{
    .reg .pred p;
    and.b32 %r1202, %r1209, %r1204;    setp.ne.u32 p, %r1202, 0;
    vote.ballot.sync.b32 %r1202, p, 0xffffffff;
    @!p not.b32 %r1202, %r1202;
}

	// end inline asm
	and.b32  	%r1219, %r1202, %r1218;
	mov.b32 	%r1207, 64;
	// begin inline asm
	{
    .reg .pred p;
    and.b32 %r1205, %r1209, %r1207;    setp.ne.u32 p, %r1205, 0;
    vote.ballot.sync.b32 %r1205, p, 0xffffffff;
    @!p not.b32 %r1205, %r1205;
}

	// end inline asm
	and.b32  	%r1220, %r1205, %r1219;
	mov.b32 	%r1210, 128;
	// begin inline asm
	{
    .reg .pred p;
    and.b32 %r1208, %r1209, %r1210;    setp.ne.u32 p, %r1208, 0;
    vote.ballot.sync.b32 %r1208, p, 0xffffffff;
    @!p not.b32 %r1208, %r1208;
}

	// end inline asm
	and.b32  	%r1221, %r1208, %r1220;
	clz.b32 	%r1222, %r1221;
	sub.s32 	%r256, 31, %r1222;
	and.b32  	%r1223, %r680, %r1221;
	popc.b32 	%r257, %r1223;
	setp.ne.s32 	%p164, %r300, %r256;
	mov.b32 	%r1844, 0;
	@%p164 bra 	$L__BB5_139;
	shl.b32 	%r1224, %r1209, 2;
	add.s32 	%r1225, %r98, %r1224;
	atom.shared.add.u32 	%r1844, [%r1225], %r257;
$L__BB5_139:
	shfl.sync.idx.b32	%r1251|%p165, %r1844, %r256, 31, -1;
	add.s32 	%r260, %r257, %r1251;
	setp.eq.s32 	%p166, %r1827, 2147483647;
	selp.b32 	%r1252, -2147483648, %r1827, %p166;
	shr.u32 	%r1253, %r1252, %r298;
	and.b32  	%r1248, %r1253, %r97;
	mov.b32 	%r1228, 1;
	// begin inline asm
	{
    .reg .pred p;
    and.b32 %r1226, %r1248, %r1228;    setp.ne.u32 p, %r1226, 0;
    vote.ballot.sync.b32 %r1226, p, 0xffffffff;
    @!p not.b32 %r1226, %r1226;
}

	// end inline asm
	mov.b32 	%r1231, 2;
	// begin inline asm
	{
    .reg .pred p;
    and.b32 %r1229, %r1248, %r1231;    setp.ne.u32 p, %r1229, 0;
    vote.ballot.sync.b32 %r1229, p, 0xffffffff;
    @!p not.b32 %r1229, %r1229;
}

	// end inline asm
	and.b32  	%r1254, %r1229, %r1226;
	mov.b32 	%r1234, 4;
	// begin inline asm
	{
    .reg .pred p;
    and.b32 %r1232, %r1248, %r1234;    setp.ne.u32 p, %r1232, 0;
    vote.ballot.sync.b32 %r1232, p, 0xffffffff;
    @!p not.b32 %r1232, %r1232;
}

	// end inline asm
	and.b32  	%r1255, %r1232, %r1254;
	mov.b32 	%r1237, 8;
	// begin inline asm
	{
    .reg .pred p;
    and.b32 %r1235, %r1248, %r1237;    setp.ne.u32 p, %r1235, 0;
    vote.ballot.sync.b32 %r1235, p, 0xffffffff;
    @!p not.b32 %r1235, %r1235;
}

	// end inline asm
	and.b32  	%r1256, %r1235, %r1255;
	mov.b32 	%r1240, 16;
	// begin inline asm
	{
    .reg .pred p;
    and.b32 %r1238, %r1248, %r1240;    setp.ne.u32 p, %r1238, 0;
    vote.ballot.sync.b32 %r1238, p, 0xffffffff;
    @!p not.b32 %r1238, %r1238;
}

	// end inline asm
	and.b32  	%r1257, %r1238, %r1256;
	mov.b32 	%r1243, 32;
	// begin inline asm
	{
    .reg .pred p;
    and.b32 %r1241, %r1248, %r1243;    setp.ne.u32 p, %r1241, 0;
    vote.ballot.sync.b32 %r1241, p, 0xffffffff;
    @!p not.b32 %r1241, %r1241;
}

	// end inline asm
	and.b32  	%r1258, %r1241, %r1257;
	mov.b32 	%r1246, 64;
	// begin inline asm
	{
    .reg .pred p;
    and.b32 %r1244, %r1248, %r1246;    setp.ne.u32 p, %r1244, 0;
    vote.ballot.sync.b32 %r1244, p, 0xffffffff;
    @!p not.b32 %r1244, %r1244;
}

	// end inline asm
	and.b32  	%r1259, %r1244, %r1258;
	mov.b32 	%r1249, 128;
	// begin inline asm
	{
    .reg .pred p;
    and.b32 %r1247, %r1248, %r1249;    setp.ne.u32 p, %r1247, 0;
    vote.ballot.sync.b32 %r1247, p, 0xffffffff;
    @!p not.b32 %r1247, %r1247;
}

	// end inline asm
	and.b32  	%r1260, %r1247, %r1259;
	clz.b32 	%r1261, %r1260;
	sub.s32 	%r262, 31, %r1261;
	and.b32  	%r1262, %r680, %r1260;
	popc.b32 	%r263, %r1262;
	setp.ne.s32 	%p167, %r300, %r262;
	mov.b32 	%r1845, 0;
	@%p167 bra 	$L__BB5_141;
	shl.b32 	%r1263, %r1248, 2;
	add.s32 	%r1264, %r98, %r1263;
	atom.shared.add.u32 	%r1845, [%r1264], %r263;
$L__BB5_141:
	shfl.sync.idx.b32	%r1290|%p168, %r1845, %r262, 31, -1;
	add.s32 	%r266, %r263, %r1290;
	setp.eq.s32 	%p169, %r1828, 2147483647;
	selp.b32 	%r1291, -2147483648, %r1828, %p169;
	shr.u32 	%r1292, %r1291, %r298;
	and.b32  	%r1287, %r1292, %r97;
	mov.b32 	%r1267, 1;
	// begin inline asm
	{
    .reg .pred p;
    and.b32 %r1265, %r1287, %r1267;    setp.ne.u32 p, %r1265, 0;
    vote.ballot.sync.b32 %r1265, p, 0xffffffff;
    @!p not.b32 %r1265, %r1265;
}

	// end inline asm
	mov.b32 	%r1270, 2;
	// begin inline asm
	{
    .reg .pred p;
    and.b32 %r1268, %r1287, %r1270;    setp.ne.u32 p, %r1268, 0;
    vote.ballot.sync.b32 %r1268, p, 0xffffffff;
    @!p not.b32 %r1268, %r1268;
}

	// end inline asm
	and.b32  	%r1293, %r1268, %r1265;
	mov.b32 	%r1273, 4;
	// begin inline asm
	{
    .reg .pred p;
    and.b32 %r1271, %r1287, %r1273;    setp.ne.u32 p, %r1271, 0;
    vote.ballot.sync.b32 %r1271, p, 0xffffffff;
    @!p not.b32 %r1271, %r1271;
}

	// end inline asm
	and.b32  	%r1294, %r1271, %r1293;
	mov.b32 	%r1276, 8;
	// begin inline asm
	{
    .reg .pred p;
    and.b32 %r1274, %r1287, %r1276;    setp.ne.u32 p, %r1274, 0;
    vote.ballot.sync.b32 %r1274, p, 0xffffffff;
    @!p not.b32 %r1274, %r1274;
}

	// end inline asm
	and.b32  	%r1295, %r1274, %r1294;
	mov.b32 	%r1279, 16;
	// begin inline asm
	{
    .reg .pred p;
    and.b32 %r1277, %r1287, %r1279;    setp.ne.u32 p, %r1277, 0;
    vote.ballot.sync.b32 %r1277, p, 0xffffffff;
    @!p not.b32 %r1277, %r1277;
}

	// end inline asm
	and.b32  	%r1296, %r1277, %r1295;
	mov.b32 	%r1282, 32;
	// begin inline asm
	{
    .reg .pred p;
    and.b32 %r1280, %r1287, %r1282;    setp.ne.u32 p, %r1280, 0;
    vote.ballot.sync.b32 %r1280, p, 0xffffffff;
    @!p not.b32 %r1280, %r1280;
}

	// end inline asm
	and.b32  	%r1297, %r1280, %r1296;
	mov.b32 	%r1285, 64;
	// begin inline asm
	{
    .reg .pred p;
    and.b32 %r1283, %r1287, %r1285;    setp.ne.u32 p, %r1283, 0;
    vote.ballot.sync.b32 %r1283, p, 0xffffffff;
    @!p not.b32 %r1283, %r1283;
}

	// end inline asm
	and.b32  	%r1298, %r1283, %r1297;
	mov.b32 	%r1288, 128;
	// begin inline asm
	{
    .reg .pred p;
    and.b32 %r1286, %r1287, %r1288;    setp.ne.u32 p, %r1286, 0;
    vote.ballot.sync.b32 %r1286, p, 0xffffffff;
    @!p not.b32 %r1286, %r1286;
}

	// end inline asm
	and.b32  	%r1299, %r1286, %r1298;
	clz.b32 	%r1300, %r1299;
	sub.s32 	%r268, 31, %r1300;
	and.b32  	%r1301, %r680, %r1299;
	popc.b32 	%r269, %r1301;
	setp.ne.s32 	%p170, %r300, %r268;
	mov.b32 	%r1846, 0;
	@%p170 bra 	$L__BB5_143;
	shl.b32 	%r1302, %r1287, 2;
	add.s32 	%r1303, %r98, %r1302;
	atom.shared.add.u32 	%r1846, [%r1303], %r269;
$L__BB5_143:
	shfl.sync.idx.b32	%r1329|%p171, %r1846, %r268, 31, -1;
	add.s32 	%r272, %r269, %r1329;
	setp.eq.s32 	%p172, %r1829, 2147483647;
	selp.b32 	%r1330, -2147483648, %r1829, %p172;
	shr.u32 	%r1331, %r1330, %r298;
	and.b32  	%r1326, %r1331, %r97;
	mov.b32 	%r1306, 1;
	// begin inline asm
	{
    .reg .pred p;
    and.b32 %r1304, %r1326, %r1306;    setp.ne.u32 p, %r1304, 0;
    vote.ballot.sync.b32 %r1304, p, 0xffffffff;
    @!p not.b32 %r1304, %r1304;
}

	// end inline asm
	mov.b32 	%r1309, 2;
	// begin inline asm
	{
    .reg .pred p;
    and.b32 %r1307, %r1326, %r1309;    setp.ne.u32 p, %r1307, 0;
    vote.ballot.sync.b32 %r1307, p, 0xffffffff;
    @!p not.b32 %r1307, %r1307;
}

	// end inline asm
	and.b32  	%r1332, %r1307, %r1304;
	mov.b32 	%r1312, 4;
	// begin inline asm
	{
    .reg .pred p;
    and.b32 %r1310, %r1326, %r1312;    setp.ne.u32 p, %r1310, 0;
    vote.ballot.sync.b32 %r1310, p, 0xffffffff;
    @!p not.b32 %r1310, %r1310;
}

	// end inline asm
	and.b32  	%r1333, %r1310, %r1332;
	mov.b32 	%r1315, 8;
	// begin inline asm
	{
    .reg .pred p;
    and.b32 %r1313, %r1326, %r1315;    setp.ne.u32 p, %r1313, 0;
    vote.ballot.sync.b32 %r1313, p, 0xffffffff;
    @!p not.b32 %r1313, %r1313;
}

	// end inline asm
	and.b32  	%r1334, %r1313, %r1333;
	mov.b32 	%r1318, 16;
	// begin inline asm
	{
    .reg .pred p;
    and.b32 %r1316, %r1326, %r1318;    setp.ne.u32 p, %r1316, 0;
    vote.ballot.sync.b32 %r1316, p, 0xffffffff;
    @!p not.b32 %r1316, %r1316;
}

	// end inline asm
	and.b32  	%r1335, %r1316, %r1334;
	mov.b32 	%r1321, 32;
	// begin inline asm
	{
    .reg .pred p;
    and.b32 %r1319, %r1326, %r1321;    setp.ne.u32 p, %r1319, 0;
    vote.ballot.sync.b32 %r1319, p, 0xffffffff;
    @!p not.b32 %r1319, %r1319;
}

	// end inline asm
	and.b32  	%r1336, %r1319, %r1335;
	mov.b32 	%r1324, 64;
	// begin inline asm
	{
    .reg .pred p;
    and.b32 %r1322, %r1326, %r1324;    setp.ne.u32 p, %r1322, 0;
    vote.ballot.sync.b32 %r1322, p, 0xffffffff;
    @!p not.b32 %r1322, %r1322;
}

	// end inline asm
	and.b32  	%r1337, %r1322, %r1336;
	mov.b32 	%r1327, 128;
	// begin inline asm
	{
    .reg .pred p;
    and.b32 %r1325, %r1326, %r1327;    setp.ne.u32 p, %r1325, 0;
    vote.ballot.sync.b32 %r1325, p, 0xffffffff;
    @!p not.b32 %r1325, %r1325;
}

	// end inline asm
	and.b32  	%r1338, %r1325, %r1337;
	clz.b32 	%r1339, %r1338;
	sub.s32 	%r274, 31, %r1339;
	and.b32  	%r1340, %r680, %r1338;
	popc.b32 	%r275, %r1340;
	setp.ne.s32 	%p173, %r300, %r274;
	mov.b32 	%r1847, 0;
	@%p173 bra 	$L__BB5_145;
	shl.b32 	%r1341, %r1326, 2;
	add.s32 	%r1342, %r98, %r1341;
	atom.shared.add.u32 	%r1847, [%r1342], %r275;
$L__BB5_145:
	shfl.sync.idx.b32	%r1368|%p174, %r1847, %r274, 31, -1;
	add.s32 	%r278, %r275, %r1368;
	setp.eq.s32 	%p175, %r1830, 2147483647;
	selp.b32 	%r1369, -2147483648, %r1830, %p175;
	shr.u32 	%r1370, %r1369, %r298;
	and.b32  	%r1365, %r1370, %r97;
	mov.b32 	%r1345, 1;
	// begin inline asm
	{
    .reg .pred p;
    and.b32 %r1343, %r1365, %r1345;    setp.ne.u32 p, %r1343, 0;
    vote.ballot.sync.b32 %r1343, p, 0xffffffff;
    @!p not.b32 %r1343, %r1343;
}

	// end inline asm
	mov.b32 	%r1348, 2;
	// begin inline asm
	{
    .reg .pred p;
    and.b32 %r1346, %r1365, %r1348;    setp.ne.u32 p, %r1346, 0;
    vote.ballot.sync.b32 %r1346, p, 0xffffffff;
    @!p not.b32 %r1346, %r1346;
}

	// end inline asm
	and.b32  	%r1371, %r1346, %r1343;
	mov.b32 	%r1351, 4;
	// begin inline asm
	{
    .reg .pred p;
    and.b32 %r1349, %r1365, %r1351;    setp.ne.u32 p, %r1349, 0;
    vote.ballot.sync.b32 %r1349, p, 0xffffffff;
    @!p not.b32 %r1349, %r1349;
}

	// end inline asm
	and.b32  	%r1372, %r1349, %r1371;
	mov.b32 	%r1354, 8;
	// begin inline asm
	{
    .reg .pred p;
    and.b32 %r1352, %r1365, %r1354;    setp.ne.u32 p, %r1352, 0;
    vote.ballot.sync.b32 %r1352, p, 0xffffffff;
    @!p not.b32 %r1352, %r1352;
}

	// end inline asm
	and.b32  	%r1373, %r1352, %r1372;
	mov.b32 	%r1357, 16;
	// begin inline asm
	{
    .reg .pred p;
    and.b32 %r1355, %r1365, %r1357;    setp.ne.u32 p, %r1355, 0;
    vote.ballot.sync.b32 %r1355, p, 0xffffffff;
    @!p not.b32 %r1355, %r1355;
}

	// end inline asm
	and.b32  	%r1374, %r1355, %r1373;
	mov.b32 	%r1360, 32;
	// begin inline asm
	{
    .reg .pred p;
    and.b32 %r1358, %r1365, %r1360;    setp.ne.u32 p, %r1358, 0;
    vote.ballot.sync.b32 %r1358, p, 0xffffffff;
    @!p not.b32 %r1358, %r1358;
}

	// end inline asm
	and.b32  	%r1375, %r1358, %r1374;
	mov.b32 	%r1363, 64;
	// begin inline asm
	{
    .reg .pred p;
    and.b32 %r1361, %r1365, %r1363;    setp.ne.u32 p, %r1361, 0;
    vote.ballot.sync.b32 %r1361, p, 0xffffffff;
    @!p not.b32 %r1361, %r1361;
}

	// end inline asm
	and.b32  	%r1376, %r1361, %r1375;
	mov.b32 	%r1366, 128;
	// begin inline asm
	{
    .reg .pred p;
    and.b32 %r1364, %r1365, %r1366;    setp.ne.u32 p, %r1364, 0;
    vote.ballot.sync.b32 %r1364, p, 0xffffffff;
    @!p not.b32 %r1364, %r1364;
}

	// end inline asm
	and.b32  	%r1377, %r1364, %r1376;
	clz.b32 	%r1378, %r1377;
	sub.s32 	%r280, 31, %r1378;
	and.b32  	%r1379, %r680, %r1377;
	popc.b32 	%r281, %r1379;
	setp.ne.s32 	%p176, %r300, %r280;
	mov.b32 	%r1848, 0;
	@%p176 bra 	$L__BB5_147;
	shl.b32 	%r1380, %r1365, 2;
	add.s32 	%r1381, %r98, %r1380;
	atom.shared.add.u32 	%r1848, [%r1381], %r281;
$L__BB5_147:
	shfl.sync.idx.b32	%r1382|%p178, %r1848, %r280, 31, -1;
	add.s32 	%r1383, %r281, %r1382;
	bar.sync 	0;
	shl.b32 	%r1384, %r182, 2;
	mov.u32 	%r1385, _ZZN3cub18CUB_300001_SM_10006detail10radix_sort29DeviceRadixSortOnesweepKernelINS1_5radix10policy_hubIfNS0_8NullTypeEyE10Policy1000ELNS0_9SortOrderE0EfS6_yiiNS1_21identity_decomposer_tEEEvPT5_SC_PT3_PKSD_PT1_PKSH_PT2_PKSL_T4_iiT6_E1s;
	add.s32 	%r1386, %r1385, %r1384;
	st.shared.u32 	[%r1386+-4], %r1813;
	shl.b32 	%r1387, %r188, 2;
	add.s32 	%r1388, %r1385, %r1387;
	st.shared.u32 	[%r1388+-4], %r1814;
	shl.b32 	%r1389, %r194, 2;
	add.s32 	%r1390, %r1385, %r1389;
	st.shared.u32 	[%r1390+-4], %r1815;
	shl.b32 	%r1391, %r200, 2;
	add.s32 	%r1392, %r1385, %r1391;
	st.shared.u32 	[%r1392+-4], %r1816;
	shl.b32 	%r1393, %r206, 2;
	add.s32 	%r1394, %r1385, %r1393;
	st.shared.u32 	[%r1394+-4], %r1817;
	shl.b32 	%r1395, %r212, 2;
	add.s32 	%r1396, %r1385, %r1395;
	st.shared.u32 	[%r1396+-4], %r1818;
	shl.b32 	%r1397, %r218, 2;
	add.s32 	%r1398, %r1385, %r1397;
	st.shared.u32 	[%r1398+-4], %r1819;
	shl.b32 	%r1399, %r224, 2;
	add.s32 	%r1400, %r1385, %r1399;
	st.shared.u32 	[%r1400+-4], %r1820;
	shl.b32 	%r1401, %r230, 2;
	add.s32 	%r1402, %r1385, %r1401;
	st.shared.u32 	[%r1402+-4], %r1821;
	shl.b32 	%r1403, %r236, 2;
	add.s32 	%r1404, %r1385, %r1403;
	st.shared.u32 	[%r1404+-4], %r1822;
	shl.b32 	%r1405, %r242, 2;
	add.s32 	%r1406, %r1385, %r1405;
	st.shared.u32 	[%r1406+-4], %r1823;
	shl.b32 	%r1407, %r248, 2;
	add.s32 	%r1408, %r1385, %r1407;
	st.shared.u32 	[%r1408+-4], %r1824;
	shl.b32 	%r1409, %r254, 2;
	add.s32 	%r1410, %r1385, %r1409;
	st.shared.u32 	[%r1410+-4], %r1825;
	shl.b32 	%r1411, %r260, 2;
	add.s32 	%r1412, %r1385, %r1411;
	st.shared.u32 	[%r1412+-4], %r1826;
	shl.b32 	%r1413, %r266, 2;
	add.s32 	%r1414, %r1385, %r1413;
	st.shared.u32 	[%r1414+-4], %r1827;
	shl.b32 	%r1415, %r272, 2;
	add.s32 	%r1416, %r1385, %r1415;
	st.shared.u32 	[%r1416+-4], %r1828;
	shl.b32 	%r1417, %r278, 2;
	add.s32 	%r1418, %r1385, %r1417;
	st.shared.u32 	[%r1418+-4], %r1829;
	shl.b32 	%r1419, %r1383, 2;
	add.s32 	%r1420, %r1385, %r1419;
	st.shared.u32 	[%r1420+-4], %r1830;
	shl.b32 	%r1421, %r1, 3;
	add.s32 	%r1422, %r1385, %r1421;
	add.s32 	%r284, %r1422, 27648;
	@%p123 bra 	$L__BB5_155;
	ld.param.u64 	%rd227, [_ZN3cub18CUB_300001_SM_10006detail10radix_sort29DeviceRadixSortOnesweepKernelINS1_5radix10policy_hubIfNS0_8NullTypeEyE10Policy1000ELNS0_9SortOrderE0EfS6_yiiNS1_21identity_decomposer_tEEEvPT5_SC_PT3_PKSD_PT1_PKSH_PT2_PKSL_T4_iiT6__param_3];
	cvta.to.global.u64 	%rd57, %rd227;
	shl.b64 	%rd58, %rd7, 3;
	add.s64 	%rd59, %rd57, %rd58;
	ld.global.u64 	%rd60, [%rd59];
	cvt.s64.s32 	%rd61, %r175;
	sub.s64 	%rd229, %rd60, %rd61;
	st.shared.u64 	[%r284], %rd229;
	setp.lt.s32 	%p179, %r4, 1;
	mov.u32 	%r1852, %r1808;
	@%p179 bra 	$L__BB5_154;
	mov.b32 	%r1850, -1;
	mov.u32 	%r1849, %r4;
	mov.u32 	%r1852, %r1808;
$L__BB5_150:
	ld.param.u64 	%rd220, [_ZN3cub18CUB_300001_SM_10006detail10radix_sort29DeviceRadixSortOnesweepKernelINS1_5radix10policy_hubIfNS0_8NullTypeEyE10Policy1000ELNS0_9SortOrderE0EfS6_yiiNS1_21identity_decomposer_tEEEvPT5_SC_PT3_PKSD_PT1_PKSH_PT2_PKSL_T4_iiT6__param_0];
	add.s32 	%r288, %r1849, -1;
	shl.b32 	%r1424, %r288, 8;
	add.s32 	%r1425, %r1424, %r1;
	cvta.to.global.u64 	%rd62, %rd220;
	mul.wide.s32 	%rd63, %r1425, 4;
	add.s64 	%rd16, %rd62, %rd63;
$L__BB5_151:
	membar.cta;
	ld.volatile.global.u32 	%r289, [%rd16];
	setp.eq.s32 	%p180, %r289, 0;
	@%p180 bra 	$L__BB5_151;
	and.b32  	%r1426, %r289, 1073741823;
	add.s32 	%r1852, %r1426, %r1852;
	setp.gt.s32 	%p181, %r289, -1;
	vote.sync.ballot.b32 	%r1850, %p181, %r1850;
	setp.gt.u32 	%p183, %r1849, 1;
	and.pred  	%p184, %p181, %p183;
	mov.u32 	%r1849, %r288;
	@%p184 bra 	$L__BB5_150;
	ld.shared.u64 	%rd229, [%r284];
$L__BB5_154:
	ld.param.u64 	%rd221, [_ZN3cub18CUB_300001_SM_10006detail10radix_sort29DeviceRadixSortOnesweepKernelINS1_5radix10policy_hubIfNS0_8NullTypeEyE10Policy1000ELNS0_9SortOrderE0EfS6_yiiNS1_21identity_decomposer_tEEEvPT5_SC_PT3_PKSD_PT1_PKSH_PT2_PKSL_T4_iiT6__param_0];
	or.b32  	%r1427, %r1852, -2147483648;
	cvta.to.global.u64 	%rd64, %rd221;
	shl.b32 	%r1428, %r4, 8;
	add.s32 	%r1429, %r1428, %r1;
	mul.wide.s32 	%rd65, %r1429, 4;
	add.s64 	%rd66, %rd64, %rd65;
	st.volatile.global.u32 	[%rd66], %r1427;
	sub.s32 	%r1430, %r1852, %r1808;
	cvt.s64.s32 	%rd67, %r1430;
	add.s64 	%rd68, %rd229, %rd67;
	st.shared.u64 	[%r284], %rd68;
$L__BB5_155:
	ld.param.u32 	%r1762, [_ZN3cub18CUB_300001_SM_10006detail10radix_sort29DeviceRadixSortOnesweepKernelINS1_5radix10policy_hubIfNS0_8NullTypeEyE10Policy1000ELNS0_9SortOrderE0EfS6_yiiNS1_21identity_decomposer_tEEEvPT5_SC_PT3_PKSD_PT1_PKSH_PT2_PKSL_T4_iiT6__param_8];
	ld.param.u64 	%rd224, [_ZN3cub18CUB_300001_SM_10006detail10radix_sort29DeviceRadixSortOnesweepKernelINS1_5radix10policy_hubIfNS0_8NullTypeEyE10Policy1000ELNS0_9SortOrderE0EfS6_yiiNS1_21identity_decomposer_tEEEvPT5_SC_PT3_PKSD_PT1_PKSH_PT2_PKSL_T4_iiT6__param_2];
	setp.gt.u32 	%p185, %r1, 255;
	mad.lo.s32 	%r293, %r4, 6912, 6912;
	setp.lt.s32 	%p186, %r293, %r1762;
	setp.eq.s64 	%p187, %rd224, 0;
	or.pred  	%p188, %p187, %p186;
	or.pred  	%p189, %p185, %p188;
	@%p189 bra 	$L__BB5_157;
	ld.param.u64 	%rd225, [_ZN3cub18CUB_300001_SM_10006detail10radix_sort29DeviceRadixSortOnesweepKernelINS1_5radix10policy_hubIfNS0_8NullTypeEyE10Policy1000ELNS0_9SortOrderE0EfS6_yiiNS1_21identity_decomposer_tEEEvPT5_SC_PT3_PKSD_PT1_PKSH_PT2_PKSL_T4_iiT6__param_2];
	ld.shared.u64 	%rd69, [%r284];
	cvt.s64.s32 	%rd70, %r1808;
	cvt.s64.s32 	%rd71, %r175;
	add.s64 	%rd72, %rd71, %rd70;
	add.s64 	%rd73, %rd72, %rd69;
	cvta.to.global.u64 	%rd74, %rd225;
	shl.b64 	%rd75, %rd7, 3;
	add.s64 	%rd76, %rd74, %rd75;
	st.global.u64 	[%rd76], %rd73;
$L__BB5_157:
	ld.param.u32 	%r1763, [_ZN3cub18CUB_300001_SM_10006detail10radix_sort29DeviceRadixSortOnesweepKernelINS1_5radix10policy_hubIfNS0_8NullTypeEyE10Policy1000ELNS0_9SortOrderE0EfS6_yiiNS1_21identity_decomposer_tEEEvPT5_SC_PT3_PKSD_PT1_PKSH_PT2_PKSL_T4_iiT6__param_8];
	shl.b32 	%r1431, %r1, 2;
	add.s32 	%r294, %r1385, %r1431;
	setp.gt.s32 	%p190, %r293, %r1763;
	bar.sync 	0;
	@%p190 bra 	$L__BB5_159;
	ld.shared.u32 	%r1433, [%r294];
	setp.eq.s32 	%p191, %r1433, 2147483647;
	selp.b32 	%r1434, -2147483648, %r1433, %p191;
	shr.u32 	%r1435, %r1434, %r298;
	and.b32  	%r1436, %r1435, %r97;
	shl.b32 	%r1437, %r1436, 3;
	add.s32 	%r1439, %r1385, 27648;
	add.s32 	%r1440, %r1439, %r1437;
	ld.shared.u64 	%rd77, [%r1440];
	add.s64 	%rd78, %rd77, %rd7;
	setp.gt.s32 	%p192, %r1433, -1;
	selp.b32 	%r1441, -1, -2147483648, %p192;
	xor.b32  	%r1442, %r1441, %r1433;
	shl.b64 	%rd79, %rd78, 2;
	add.s64 	%rd80, %rd1, %rd79;
	st.global.u32 	[%rd80], %r1442;
	bar.warp.sync 	-1;
	ld.shared.u32 	%r1443, [%r294+1536];
	setp.eq.s32 	%p193, %r1443, 2147483647;
	selp.b32 	%r1444, -2147483648, %r1443, %p193;
	shr.u32 	%r1445, %r1444, %r298;
	and.b32  	%r1446, %r1445, %r97;
	shl.b32 	%r1447, %r1446, 3;
	add.s32 	%r1448, %r1439, %r1447;
	ld.shared.u64 	%rd81, [%r1448];
	add.s64 	%rd82, %rd81, %rd7;
	setp.gt.s32 	%p194, %r1443, -1;
	selp.b32 	%r1449, -1, -2147483648, %p194;
	xor.b32  	%r1450, %r1449, %r1443;
	shl.b64 	%rd83, %rd82, 2;
	add.s64 	%rd84, %rd1, %rd83;
	st.global.u32 	[%rd84+1536], %r1450;
	bar.warp.sync 	-1;
	ld.shared.u32 	%r1451, [%r294+3072];
	setp.eq.s32 	%p195, %r1451, 2147483647;
	selp.b32 	%r1452, -2147483648, %r1451, %p195;
	shr.u32 	%r1453, %r1452, %r298;
	and.b32  	%r1454, %r1453, %r97;
	shl.b32 	%r1455, %r1454, 3;
	add.s32 	%r1456, %r1439, %r1455;
	ld.shared.u64 	%rd85, [%r1456];
	add.s64 	%rd86, %rd85, %rd7;
	setp.gt.s32 	%p196, %r1451, -1;
	selp.b32 	%r1457, -1, -2147483648, %p196;
	xor.b32  	%r1458, %r1457, %r1451;
	shl.b64 	%rd87, %rd86, 2;
	add.s64 	%rd88, %rd1, %rd87;
	st.global.u32 	[%rd88+3072], %r1458;
	bar.warp.sync 	-1;
	ld.shared.u32 	%r1459, [%r294+4608];
	setp.eq.s32 	%p197, %r1459, 2147483647;
	selp.b32 	%r1460, -2147483648, %r1459, %p197;
	shr.u32 	%r1461, %r1460, %r298;
	and.b32  	%r1462, %r1461, %r97;
	shl.b32 	%r1463, %r1462, 3;
	add.s32 	%r1464, %r1439, %r1463;
	ld.shared.u64 	%rd89, [%r1464];
	add.s64 	%rd90, %rd89, %rd7;
	setp.gt.s32 	%p198, %r1459, -1;
	selp.b32 	%r1465, -1, -2147483648, %p198;
	xor.b32  	%r1466, %r1465, %r1459;
	shl.b64 	%rd91, %rd90, 2;
	add.s64 	%rd92, %rd1, %rd91;
	st.global.u32 	[%rd92+4608], %r1466;
	bar.warp.sync 	-1;
	ld.shared.u32 	%r1467, [%r294+6144];
	setp.eq.s32 	%p199, %r1467, 2147483647;
	selp.b32 	%r1468, -2147483648, %r1467, %p199;
	shr.u32 	%r1469, %r1468, %r298;
	and.b32  	%r1470, %r1469, %r97;
	shl.b32 	%r1471, %r1470, 3;
	add.s32 	%r1472, %r1439, %r1471;
	ld.shared.u64 	%rd93, [%r1472];
	add.s64 	%rd94, %rd93, %rd7;
	setp.gt.s32 	%p200, %r1467, -1;
	selp.b32 	%r1473, -1, -2147483648, %p200;
	xor.b32  	%r1474, %r1473, %r1467;
	shl.b64 	%rd95, %rd94, 2;
	add.s64 	%rd96, %rd1, %rd95;
	st.global.u32 	[%rd96+6144], %r1474;
	bar.warp.sync 	-1;
	ld.shared.u32 	%r1475, [%r294+7680];
	setp.eq.s32 	%p201, %r1475, 2147483647;
	selp.b32 	%r1476, -2147483648, %r1475, %p201;
	shr.u32 	%r1477, %r1476, %r298;
	and.b32  	%r1478, %r1477, %r97;
	shl.b32 	%r1479, %r1478, 3;
	add.s32 	%r1480, %r1439, %r1479;
	ld.shared.u64 	%rd97, [%r1480];
	add.s64 	%rd98, %rd97, %rd7;
	setp.gt.s32 	%p202, %r1475, -1;
	selp.b32 	%r1481, -1, -2147483648, %p202;
	xor.b32  	%r1482, %r1481, %r1475;
	shl.b64 	%rd99, %rd98, 2;
	add.s64 	%rd100, %rd1, %rd99;
	st.global.u32 	[%rd100+7680], %r1482;
	bar.warp.sync 	-1;
	ld.shared.u32 	%r1483, [%r294+9216];
	setp.eq.s32 	%p203, %r1483, 2147483647;
	selp.b32 	%r1484, -2147483648, %r1483, %p203;
	shr.u32 	%r1485, %r1484, %r298;
	and.b32  	%r1486, %r1485, %r97;
	shl.b32 	%r1487, %r1486, 3;
	add.s32 	%r1488, %r1439, %r1487;
	ld.shared.u64 	%rd101, [%r1488];
	add.s64 	%rd102, %rd101, %rd7;
	setp.gt.s32 	%p204, %r1483, -1;
	selp.b32 	%r1489, -1, -2147483648, %p204;
	xor.b32  	%r1490, %r1489, %r1483;
	shl.b64 	%rd103, %rd102, 2;
	add.s64 	%rd104, %rd1, %rd103;
	st.global.u32 	[%rd104+9216], %r1490;
	bar.warp.sync 	-1;
	ld.shared.u32 	%r1491, [%r294+10752];
	setp.eq.s32 	%p205, %r1491, 2147483647;
	selp.b32 	%r1492, -2147483648, %r1491, %p205;
	shr.u32 	%r1493, %r1492, %r298;
	and.b32  	%r1494, %r1493, %r97;
	shl.b32 	%r1495, %r1494, 3;
	add.s32 	%r1496, %r1439, %r1495;
	ld.shared.u64 	%rd105, [%r1496];
	add.s64 	%rd106, %rd105, %rd7;
	setp.gt.s32 	%p206, %r1491, -1;
	selp.b32 	%r1497, -1, -2147483648, %p206;
	xor.b32  	%r1498, %r1497, %r1491;
	shl.b64 	%rd107, %rd106, 2;
	add.s64 	%rd108, %rd1, %rd107;
	st.global.u32 	[%rd108+10752], %r1498;
	bar.warp.sync 	-1;
	ld.shared.u32 	%r1499, [%r294+12288];
	setp.eq.s32 	%p207, %r1499, 2147483647;
	selp.b32 	%r1500, -2147483648, %r1499, %p207;
	shr.u32 	%r1501, %r1500, %r298;
	and.b32  	%r1502, %r1501, %r97;
	shl.b32 	%r1503, %r1502, 3;
	add.s32 	%r1504, %r1439, %r1503;
	ld.shared.u64 	%rd109, [%r1504];
	add.s64 	%rd110, %rd109, %rd7;
	setp.gt.s32 	%p208, %r1499, -1;
	selp.b32 	%r1505, -1, -2147483648, %p208;
	xor.b32  	%r1506, %r1505, %r1499;
	shl.b64 	%rd111, %rd110, 2;
	add.s64 	%rd112, %rd1, %rd111;
	st.global.u32 	[%rd112+12288], %r1506;
	bar.warp.sync 	-1;
	ld.shared.u32 	%r1507, [%r294+13824];
	setp.eq.s32 	%p209, %r1507, 2147483647;
	selp.b32 	%r1508, -2147483648, %r1507, %p209;
	shr.u32 	%r1509, %r1508, %r298;
	and.b32  	%r1510, %r1509, %r97;
	shl.b32 	%r1511, %r1510, 3;
	add.s32 	%r1512, %r1439, %r1511;
	ld.shared.u64 	%rd113, [%r1512];
	add.s64 	%rd114, %rd113, %rd7;
	setp.gt.s32 	%p210, %r1507, -1;
	selp.b32 	%r1513, -1, -2147483648, %p210;
	xor.b32  	%r1514, %r1513, %r1507;
	shl.b64 	%rd115, %rd114, 2;
	add.s64 	%rd116, %rd1, %rd115;
	st.global.u32 	[%rd116+13824], %r1514;
	bar.warp.sync 	-1;
	ld.shared.u32 	%r1515, [%r294+15360];
	setp.eq.s32 	%p211, %r1515, 2147483647;
	selp.b32 	%r1516, -2147483648, %r1515, %p211;
	shr.u32 	%r1517, %r1516, %r298;
	and.b32  	%r1518, %r1517, %r97;
	shl.b32 	%r1519, %r1518, 3;
	add.s32 	%r1520, %r1439, %r1519;
	ld.shared.u64 	%rd117, [%r1520];
	add.s64 	%rd118, %rd117, %rd7;
	setp.gt.s32 	%p212, %r1515, -1;
	selp.b32 	%r1521, -1, -2147483648, %p212;
	xor.b32  	%r1522, %r1521, %r1515;
	shl.b64 	%rd119, %rd118, 2;
	add.s64 	%rd120, %rd1, %rd119;
	st.global.u32 	[%rd120+15360], %r1522;
	bar.warp.sync 	-1;
	ld.shared.u32 	%r1523, [%r294+16896];
	setp.eq.s32 	%p213, %r1523, 2147483647;
	selp.b32 	%r1524, -2147483648, %r1523, %p213;
	shr.u32 	%r1525, %r1524, %r298;
	and.b32  	%r1526, %r1525, %r97;
	shl.b32 	%r1527, %r1526, 3;
	add.s32 	%r1528, %r1439, %r1527;
	ld.shared.u64 	%rd121, [%r1528];
	add.s64 	%rd122, %rd121, %rd7;
	setp.gt.s32 	%p214, %r1523, -1;
	selp.b32 	%r1529, -1, -2147483648, %p214;
	xor.b32  	%r1530, %r1529, %r1523;
	shl.b64 	%rd123, %rd122, 2;
	add.s64 	%rd124, %rd1, %rd123;
	st.global.u32 	[%rd124+16896], %r1530;
	bar.warp.sync 	-1;
	ld.shared.u32 	%r1531, [%r294+18432];
	setp.eq.s32 	%p215, %r1531, 2147483647;
	selp.b32 	%r1532, -2147483648, %r1531, %p215;
	shr.u32 	%r1533, %r1532, %r298;
	and.b32  	%r1534, %r1533, %r97;
	shl.b32 	%r1535, %r1534, 3;
	add.s32 	%r1536, %r1439, %r1535;
	ld.shared.u64 	%rd125, [%r1536];
	add.s64 	%rd126, %rd125, %rd7;
	setp.gt.s32 	%p216, %r1531, -1;
	selp.b32 	%r1537, -1, -2147483648, %p216;
	xor.b32  	%r1538, %r1537, %r1531;
	shl.b64 	%rd127, %rd126, 2;
	add.s64 	%rd128, %rd1, %rd127;
	st.global.u32 	[%rd128+18432], %r1538;
	bar.warp.sync 	-1;
	ld.shared.u32 	%r1539, [%r294+19968];
	setp.eq.s32 	%p217, %r1539, 2147483647;
	selp.b32 	%r1540, -2147483648, %r1539, %p217;
	shr.u32 	%r1541, %r1540, %r298;
	and.b32  	%r1542, %r1541, %r97;
	shl.b32 	%r1543, %r1542, 3;
	add.s32 	%r1544, %r1439, %r1543;
	ld.shared.u64 	%rd129, [%r1544];
	add.s64 	%rd130, %rd129, %rd7;
	setp.gt.s32 	%p218, %r1539, -1;
	selp.b32 	%r1545, -1, -2147483648, %p218;
	xor.b32  	%r1546, %r1545, %r1539;
	shl.b64 	%rd131, %rd130, 2;
	add.s64 	%rd132, %rd1, %rd131;
	st.global.u32 	[%rd132+19968], %r1546;
	bar.warp.sync 	-1;
	ld.shared.u32 	%r1547, [%r294+21504];
	setp.eq.s32 	%p219, %r1547, 2147483647;
	selp.b32 	%r1548, -2147483648, %r1547, %p219;
	shr.u32 	%r1549, %r1548, %r298;
	and.b32  	%r1550, %r1549, %r97;
	shl.b32 	%r1551, %r1550, 3;
	add.s32 	%r1552, %r1439, %r1551;
	ld.shared.u64 	%rd133, [%r1552];
	add.s64 	%rd134, %rd133, %rd7;
	setp.gt.s32 	%p220, %r1547, -1;
	selp.b32 	%r1553, -1, -2147483648, %p220;
	xor.b32  	%r1554, %r1553, %r1547;
	shl.b64 	%rd135, %rd134, 2;
	add.s64 	%rd136, %rd1, %rd135;
	st.global.u32 	[%rd136+21504], %r1554;
	bar.warp.sync 	-1;
	ld.shared.u32 	%r1555, [%r294+23040];
	setp.eq.s32 	%p221, %r1555, 2147483647;
	selp.b32 	%r1556, -2147483648, %r1555, %p221;
	shr.u32 	%r1557, %r1556, %r298;
	and.b32  	%r1558, %r1557, %r97;
	shl.b32 	%r1559, %r1558, 3;
	add.s32 	%r1560, %r1439, %r1559;
	ld.shared.u64 	%rd137, [%r1560];
	add.s64 	%rd138, %rd137, %rd7;
	setp.gt.s32 	%p222, %r1555, -1;
	selp.b32 	%r1561, -1, -2147483648, %p222;
	xor.b32  	%r1562, %r1561, %r1555;
	shl.b64 	%rd139, %rd138, 2;
	add.s64 	%rd140, %rd1, %rd139;
	st.global.u32 	[%rd140+23040], %r1562;
	bar.warp.sync 	-1;
	ld.shared.u32 	%r1563, [%r294+24576];
	setp.eq.s32 	%p223, %r1563, 2147483647;
	selp.b32 	%r1564, -2147483648, %r1563, %p223;
	shr.u32 	%r1565, %r1564, %r298;
	and.b32  	%r1566, %r1565, %r97;
	shl.b32 	%r1567, %r1566, 3;
	add.s32 	%r1568, %r1439, %r1567;
	ld.shared.u64 	%rd141, [%r1568];
	add.s64 	%rd142, %rd141, %rd7;
	setp.gt.s32 	%p224, %r1563, -1;
	selp.b32 	%r1569, -1, -2147483648, %p224;
	xor.b32  	%r1570, %r1569, %r1563;
	shl.b64 	%rd143, %rd142, 2;
	add.s64 	%rd144, %rd1, %rd143;
	st.global.u32 	[%rd144+24576], %r1570;
	bar.warp.sync 	-1;
	ld.shared.u32 	%r1571, [%r294+26112];
	setp.eq.s32 	%p225, %r1571, 2147483647;
	selp.b32 	%r1572, -2147483648, %r1571, %p225;
	shr.u32 	%r1573, %r1572, %r298;
	and.b32  	%r1574, %r1573, %r97;
	shl.b32 	%r1575, %r1574, 3;
	add.s32 	%r1576, %r1439, %r1575;
	ld.shared.u64 	%rd145, [%r1576];
	add.s64 	%rd146, %rd145, %rd7;
	setp.gt.s32 	%p226, %r1571, -1;
	selp.b32 	%r1577, -1, -2147483648, %p226;
	xor.b32  	%r1578, %r1577, %r1571;
	shl.b64 	%rd147, %rd146, 2;
	add.s64 	%rd148, %rd1, %rd147;
	st.global.u32 	[%rd148+26112], %r1578;
	bar.warp.sync 	-1;
	bra.uni 	$L__BB5_196;
$L__BB5_159:
	ld.param.u32 	%r1764, [_ZN3cub18CUB_300001_SM_10006detail10radix_sort29DeviceRadixSortOnesweepKernelINS1_5radix10policy_hubIfNS0_8NullTypeEyE10Policy1000ELNS0_9SortOrderE0EfS6_yiiNS1_21identity_decomposer_tEEEvPT5_SC_PT3_PKSD_PT1_PKSH_PT2_PKSL_T4_iiT6__param_8];
	mad.lo.s32 	%r295, %r4, -6912, %r1764;
	setp.ge.s32 	%p227, %r1, %r295;
	@%p227 bra 	$L__BB5_161;
	ld.shared.u32 	%r1579, [%r294];
	setp.eq.s32 	%p228, %r1579, 2147483647;
	selp.b32 	%r1580, -2147483648, %r1579, %p228;
	shr.u32 	%r1581, %r1580, %r298;
	and.b32  	%r1582, %r1581, %r97;
	shl.b32 	%r1583, %r1582, 3;
	add.s32 	%r1585, %r1385, %r1583;
	ld.shared.u64 	%rd149, [%r1585+27648];
	setp.gt.s32 	%p229, %r1579, -1;
	selp.b32 	%r1586, -1, -2147483648, %p229;
	xor.b32  	%r1587, %r1586, %r1579;
	add.s64 	%rd150, %rd149, %rd7;
	shl.b64 	%rd151, %rd150, 2;
	add.s64 	%rd152, %rd1, %rd151;
	st.global.u32 	[%rd152], %r1587;
$L__BB5_161:
	bar.warp.sync 	-1;
	add.s32 	%r1588, %r1, 384;
	setp.ge.s32 	%p230, %r1588, %r295;
	@%p230 bra 	$L__BB5_163;
	ld.shared.u32 	%r1589, [%r294+1536];
	setp.eq.s32 	%p231, %r1589, 2147483647;
	selp.b32 	%r1590, -2147483648, %r1589, %p231;
	shr.u32 	%r1591, %r1590, %r298;
	and.b32  	%r1592, %r1591, %r97;
	shl.b32 	%r1593, %r1592, 3;
	add.s32 	%r1595, %r1385, %r1593;
	ld.shared.u64 	%rd153, [%r1595+27648];
	setp.gt.s32 	%p232, %r1589, -1;
	selp.b32 	%r1596, -1, -2147483648, %p232;
	xor.b32  	%r1597, %r1596, %r1589;
	add.s64 	%rd154, %rd153, %rd7;
	shl.b64 	%rd155, %rd154, 2;
	add.s64 	%rd156, %rd1, %rd155;
	st.global.u32 	[%rd156+1536], %r1597;
$L__BB5_163:
	bar.warp.sync 	-1;
	add.s32 	%r1598, %r1, 768;
	setp.ge.s32 	%p233, %r1598, %r295;
	@%p233 bra 	$L__BB5_165;
	ld.shared.u32 	%r1599, [%r294+3072];
	setp.eq.s32 	%p234, %r1599, 2147483647;
	selp.b32 	%r1600, -2147483648, %r1599, %p234;
	shr.u32 	%r1601, %r1600, %r298;
	and.b32  	%r1602, %r1601, %r97;
	shl.b32 	%r1603, %r1602, 3;
	add.s32 	%r1605, %r1385, %r1603;
	ld.shared.u64 	%rd157, [%r1605+27648];
	setp.gt.s32 	%p235, %r1599, -1;
	selp.b32 	%r1606, -1, -2147483648, %p235;
	xor.b32  	%r1607, %r1606, %r1599;
	add.s64 	%rd158, %rd157, %rd7;
	shl.b64 	%rd159, %rd158, 2;
	add.s64 	%rd160, %rd1, %rd159;
	st.global.u32 	[%rd160+3072], %r1607;
$L__BB5_165:
	bar.warp.sync 	-1;
	add.s32 	%r1608, %r1, 1152;
	setp.ge.s32 	%p236, %r1608, %r295;
	@%p236 bra 	$L__BB5_167;
	ld.shared.u32 	%r1609, [%r294+4608];
	setp.eq.s32 	%p237, %r1609, 2147483647;
	selp.b32 	%r1610, -2147483648, %r1609, %p237;
	shr.u32 	%r1611, %r1610, %r298;
	and.b32  	%r1612, %r1611, %r97;
	shl.b32 	%r1613, %r1612, 3;
	add.s32 	%r1615, %r1385, %r1613;
	ld.shared.u64 	%rd161, [%r1615+27648];
	setp.gt.s32 	%p238, %r1609, -1;
	selp.b32 	%r1616, -1, -2147483648, %p238;
	xor.b32  	%r1617, %r1616, %r1609;
	add.s64 	%rd162, %rd161, %rd7;
	shl.b64 	%rd163, %rd162, 2;
	add.s64 	%rd164, %rd1, %rd163;
	st.global.u32 	[%rd164+4608], %r1617;
$L__BB5_167:
	bar.warp.sync 	-1;
	add.s32 	%r1618, %r1, 1536;
	setp.ge.s32 	%p239, %r1618, %r295;
	@%p239 bra 	$L__BB5_169;
	ld.shared.u32 	%r1619, [%r294+6144];
	setp.eq.s32 	%p240, %r1619, 2147483647;
	selp.b32 	%r1620, -2147483648, %r1619, %p240;
	shr.u32 	%r1621, %r1620, %r298;
	and.b32  	%r1622, %r1621, %r97;
	shl.b32 	%r1623, %r1622, 3;
	add.s32 	%r1625, %r1385, %r1623;
	ld.shared.u64 	%rd165, [%r1625+27648];
	setp.gt.s32 	%p241, %r1619, -1;
	selp.b32 	%r1626, -1, -2147483648, %p241;
	xor.b32  	%r1627, %r1626, %r1619;
	add.s64 	%rd166, %rd165, %rd7;
	shl.b64 	%rd167, %rd166, 2;
	add.s64 	%rd168, %rd1, %rd167;
	st.global.u32 	[%rd168+6144], %r1627;
$L__BB5_169:
	bar.warp.sync 	-1;
	add.s32 	%r1628, %r1, 1920;
	setp.ge.s32 	%p242, %r1628, %r295;
	@%p242 bra 	$L__BB5_171;
	ld.shared.u32 	%r1629, [%r294+7680];
	setp.eq.s32 	%p243, %r1629, 2147483647;
	selp.b32 	%r1630, -2147483648, %r1629, %p243;
	shr.u32 	%r1631, %r1630, %r298;
	and.b32  	%r1632, %r1631, %r97;
	shl.b32 	%r1633, %r1632, 3;
	add.s32 	%r1635, %r1385, %r1633;
	ld.shared.u64 	%rd169, [%r1635+27648];
	setp.gt.s32 	%p244, %r1629, -1;
	selp.b32 	%r1636, -1, -2147483648, %p244;
	xor.b32  	%r1637, %r1636, %r1629;
	add.s64 	%rd170, %rd169, %rd7;
	shl.b64 	%rd171, %rd170, 2;
	add.s64 	%rd172, %rd1, %rd171;
	st.global.u32 	[%rd172+7680], %r1637;
$L__BB5_171:
	bar.warp.sync 	-1;
	add.s32 	%r1638, %r1, 2304;
	setp.ge.s32 	%p245, %r1638, %r295;
	@%p245 bra 	$L__BB5_173;
	ld.shared.u32 	%r1639, [%r294+9216];
	setp.eq.s32 	%p246, %r1639, 2147483647;
	selp.b32 	%r1640, -2147483648, %r1639, %p246;
	shr.u32 	%r1641, %r1640, %r298;
	and.b32  	%r1642, %r1641, %r97;
	shl.b32 	%r1643, %r1642, 3;
	add.s32 	%r1645, %r1385, %r1643;
	ld.shared.u64 	%rd173, [%r1645+27648];
	setp.gt.s32 	%p247, %r1639, -1;
	selp.b32 	%r1646, -1, -2147483648, %p247;
	xor.b32  	%r1647, %r1646, %r1639;
	add.s64 	%rd174, %rd173, %rd7;
	shl.b64 	%rd175, %rd174, 2;
	add.s64 	%rd176, %rd1, %rd175;
	st.global.u32 	[%rd176+9216], %r1647;
$L__BB5_173:
	bar.warp.sync 	-1;
	add.s32 	%r1648, %r1, 2688;
	setp.ge.s32 	%p248, %r1648, %r295;
	@%p248 bra 	$L__BB5_175;
	ld.shared.u32 	%r1649, [%r294+10752];
	setp.eq.s32 	%p249, %r1649, 2147483647;
	selp.b32 	%r1650, -2147483648, %r1649, %p249;
	shr.u32 	%r1651, %r1650, %r298;
	and.b32  	%r1652, %r1651, %r97;
	shl.b32 	%r1653, %r1652, 3;
	add.s32 	%r1655, %r1385, %r1653;
	ld.shared.u64 	%rd177, [%r1655+27648];
	setp.gt.s32 	%p250, %r1649, -1;
	selp.b32 	%r1656, -1, -2147483648, %p250;
	xor.b32  	%r1657, %r1656, %r1649;
	add.s64 	%rd178, %rd177, %rd7;
	shl.b64 	%rd179, %rd178, 2;
	add.s64 	%rd180, %rd1, %rd179;
	st.global.u32 	[%rd180+10752], %r1657;
$L__BB5_175:
	bar.warp.sync 	-1;
	or.b32  	%r1658, %r1, 3072;
	setp.ge.s32 	%p251, %r1658, %r295;
	@%p251 bra 	$L__BB5_177;
	ld.shared.u32 	%r1659, [%r294+12288];
	setp.eq.s32 	%p252, %r1659, 2147483647;
	selp.b32 	%r1660, -2147483648, %r1659, %p252;
	shr.u32 	%r1661, %r1660, %r298;
	and.b32  	%r1662, %r1661, %r97;
	shl.b32 	%r1663, %r1662, 3;
	add.s32 	%r1665, %r1385, %r1663;
	ld.shared.u64 	%rd181, [%r1665+27648];
	setp.gt.s32 	%p253, %r1659, -1;
	selp.b32 	%r1666, -1, -2147483648, %p253;
	xor.b32  	%r1667, %r1666, %r1659;
	add.s64 	%rd182, %rd181, %rd7;
	shl.b64 	%rd183, %rd182, 2;
	add.s64 	%rd184, %rd1, %rd183;
	st.global.u32 	[%rd184+12288], %r1667;
$L__BB5_177:
	bar.warp.sync 	-1;
	add.s32 	%r1668, %r1, 3456;
	setp.ge.s32 	%p254, %r1668, %r295;
	@%p254 bra 	$L__BB5_179;
	ld.shared.u32 	%r1669, [%r294+13824];
	setp.eq.s32 	%p255, %r1669, 2147483647;
	selp.b32 	%r1670, -2147483648, %r1669, %p255;
	shr.u32 	%r1671, %r1670, %r298;
	and.b32  	%r1672, %r1671, %r97;
	shl.b32 	%r1673, %r1672, 3;
	add.s32 	%r1675, %r1385, %r1673;
	ld.shared.u64 	%rd185, [%r1675+27648];
	setp.gt.s32 	%p256, %r1669, -1;
	selp.b32 	%r1676, -1, -2147483648, %p256;
	xor.b32  	%r1677, %r1676, %r1669;
	add.s64 	%rd186, %rd185, %rd7;
	shl.b64 	%rd187, %rd186, 2;
	add.s64 	%rd188, %rd1, %rd187;
	st.global.u32 	[%rd188+13824], %r1677;
$L__BB5_179:
	bar.warp.sync 	-1;
	add.s32 	%r1678, %r1, 3840;
	setp.ge.s32 	%p257, %r1678, %r295;
	@%p257 bra 	$L__BB5_181;
	ld.shared.u32 	%r1679, [%r294+15360];
	setp.eq.s32 	%p258, %r1679, 2147483647;
	selp.b32 	%r1680, -2147483648, %r1679, %p258;
	shr.u32 	%r1681, %r1680, %r298;
	and.b32  	%r1682, %r1681, %r97;
	shl.b32 	%r1683, %r1682, 3;
	add.s32 	%r1685, %r1385, %r1683;
	ld.shared.u64 	%rd189, [%r1685+27648];
	setp.gt.s32 	%p259, %r1679, -1;
	selp.b32 	%r1686, -1, -2147483648, %p259;
	xor.b32  	%r1687, %r1686, %r1679;
	add.s64 	%rd190, %rd189, %rd7;
	shl.b64 	%rd191, %rd190, 2;
	add.s64 	%rd192, %rd1, %rd191;
	st.global.u32 	[%rd192+15360], %r1687;
$L__BB5_181:
	bar.warp.sync 	-1;
	add.s32 	%r1688, %r1, 4224;
	setp.ge.s32 	%p260, %r1688, %r295;
	@%p260 bra 	$L__BB5_183;
	ld.shared.u32 	%r1689, [%r294+16896];
	setp.eq.s32 	%p261, %r1689, 2147483647;
	selp.b32 	%r1690, -2147483648, %r1689, %p261;
	shr.u32 	%r1691, %r1690, %r298;
	and.b32  	%r1692, %r1691, %r97;
	shl.b32 	%r1693, %r1692, 3;
	add.s32 	%r1695, %r1385, %r1693;
	ld.shared.u64 	%rd193, [%r1695+27648];
	setp.gt.s32 	%p262, %r1689, -1;
	selp.b32 	%r1696, -1, -2147483648, %p262;
	xor.b32  	%r1697, %r1696, %r1689;
	add.s64 	%rd194, %rd193, %rd7;
	shl.b64 	%rd195, %rd194, 2;
	add.s64 	%rd196, %rd1, %rd195;
	st.global.u32 	[%rd196+16896], %r1697;
$L__BB5_183:
	bar.warp.sync 	-1;
	add.s32 	%r1698, %r1, 4608;
	setp.ge.s32 	%p263, %r1698, %r295;
	@%p263 bra 	$L__BB5_185;
	ld.shared.u32 	%r1699, [%r294+18432];
	setp.eq.s32 	%p264, %r1699, 2147483647;
	selp.b32 	%r1700, -2147483648, %r1699, %p264;
	shr.u32 	%r1701, %r1700, %r298;
	and.b32  	%r1702, %r1701, %r97;
	shl.b32 	%r1703, %r1702, 3;
	add.s32 	%r1705, %r1385, %r1703;
	ld.shared.u64 	%rd197, [%r1705+27648];
	setp.gt.s32 	%p265, %r1699, -1;
	selp.b32 	%r1706, -1, -2147483648, %p265;
	xor.b32  	%r1707, %r1706, %r1699;
	add.s64 	%rd198, %rd197, %rd7;
	shl.b64 	%rd199, %rd198, 2;
	add.s64 	%rd200, %rd1, %rd199;
	st.global.u32 	[%rd200+18432], %r1707;
$L__BB5_185:
	bar.warp.sync 	-1;
	add.s32 	%r1708, %r1, 4992;
	setp.ge.s32 	%p266, %r1708, %r295;
	@%p266 bra 	$L__BB5_187;
	ld.shared.u32 	%r1709, [%r294+19968];
	setp.eq.s32 	%p267, %r1709, 2147483647;
	selp.b32 	%r1710, -2147483648, %r1709, %p267;
	shr.u32 	%r1711, %r1710, %r298;
	and.b32  	%r1712, %r1711, %r97;
	shl.b32 	%r1713, %r1712, 3;
	add.s32 	%r1715, %r1385, %r1713;
	ld.shared.u64 	%rd201, [%r1715+27648];
	setp.gt.s32 	%p268, %r1709, -1;
	selp.b32 	%r1716, -1, -2147483648, %p268;
	xor.b32  	%r1717, %r1716, %r1709;
	add.s64 	%rd202, %rd201, %rd7;
	shl.b64 	%rd203, %rd202, 2;
	add.s64 	%rd204, %rd1, %rd203;
	st.global.u32 	[%rd204+19968], %r1717;
$L__BB5_187:
	bar.warp.sync 	-1;
	add.s32 	%r1718, %r1, 5376;
	setp.ge.s32 	%p269, %r1718, %r295;
	@%p269 bra 	$L__BB5_189;
	ld.shared.u32 	%r1719, [%r294+21504];
	setp.eq.s32 	%p270, %r1719, 2147483647;
	selp.b32 	%r1720, -2147483648, %r1719, %p270;
	shr.u32 	%r1721, %r1720, %r298;
	and.b32  	%r1722, %r1721, %r97;
	shl.b32 	%r1723, %r1722, 3;
	add.s32 	%r1725, %r1385, %r1723;
	ld.shared.u64 	%rd205, [%r1725+27648];
	setp.gt.s32 	%p271, %r1719, -1;
	selp.b32 	%r1726, -1, -2147483648, %p271;
	xor.b32  	%r1727, %r1726, %r1719;
	add.s64 	%rd206, %rd205, %rd7;
	shl.b64 	%rd207, %rd206, 2;
	add.s64 	%rd208, %rd1, %rd207;
	st.global.u32 	[%rd208+21504], %r1727;
$L__BB5_189:
	bar.warp.sync 	-1;
	add.s32 	%r1728, %r1, 5760;
	setp.ge.s32 	%p272, %r1728, %r295;
	@%p272 bra 	$L__BB5_191;
	ld.shared.u32 	%r1729, [%r294+23040];
	setp.eq.s32 	%p273, %r1729, 2147483647;
	selp.b32 	%r1730, -2147483648, %r1729, %p273;
	shr.u32 	%r1731, %r1730, %r298;
	and.b32  	%r1732, %r1731, %r97;
	shl.b32 	%r1733, %r1732, 3;
	add.s32 	%r1735, %r1385, %r1733;
	ld.shared.u64 	%rd209, [%r1735+27648];
	setp.gt.s32 	%p274, %r1729, -1;
	selp.b32 	%r1736, -1, -2147483648, %p274;
	xor.b32  	%r1737, %r1736, %r1729;
	add.s64 	%rd210, %rd209, %rd7;
	shl.b64 	%rd211, %rd210, 2;
	add.s64 	%rd212, %rd1, %rd211;
	st.global.u32 	[%rd212+23040], %r1737;
$L__BB5_191:
	bar.warp.sync 	-1;
	or.b32  	%r1738, %r1, 6144;
	setp.ge.s32 	%p275, %r1738, %r295;
	@%p275 bra 	$L__BB5_193;
	ld.shared.u32 	%r1739, [%r294+24576];
	setp.eq.s32 	%p276, %r1739, 2147483647;
	selp.b32 	%r1740, -2147483648, %r1739, %p276;
	shr.u32 	%r1741, %r1740, %r298;
	and.b32  	%r1742, %r1741, %r97;
	shl.b32 	%r1743, %r1742, 3;
	add.s32 	%r1745, %r1385, %r1743;
	ld.shared.u64 	%rd213, [%r1745+27648];
	setp.gt.s32 	%p277, %r1739, -1;
	selp.b32 	%r1746, -1, -2147483648, %p277;
	xor.b32  	%r1747, %r1746, %r1739;
	add.s64 	%rd214, %rd213, %rd7;
	shl.b64 	%rd215, %rd214, 2;
	add.s64 	%rd216, %rd1, %rd215;
	st.global.u32 	[%rd216+24576], %r1747;
$L__BB5_193:
	bar.warp.sync 	-1;
	add.s32 	%r1748, %r1, 6528;
	ld.shared.u32 	%r296, [%r294+26112];
	setp.eq.s32 	%p278, %r296, 2147483647;
	selp.b32 	%r1749, -2147483648, %r296, %p278;
	shr.u32 	%r1750, %r1749, %r298;
	and.b32  	%r1751, %r1750, %r97;
	shl.b32 	%r1752, %r1751, 3;
	add.s32 	%r1754, %r1385, %r1752;
	ld.shared.u64 	%rd217, [%r1754+27648];
	add.s64 	%rd19, %rd217, %rd7;
	setp.ge.s32 	%p279, %r1748, %r295;
	@%p279 bra 	$L__BB5_195;
	setp.gt.s32 	%p280, %r296, -1;
	selp.b32 	%r1755, -1, -2147483648, %p280;
	xor.b32  	%r1756, %r1755, %r296;
	shl.b64 	%rd218, %rd19, 2;
	add.s64 	%rd219, %rd1, %rd218;
	st.global.u32 	[%rd219+26112], %r1756;
$L__BB5_195:
	bar.warp.sync 	-1;
$L__BB5_196:
	ret;

}


// ===== COMPILED SASS (sm_100) =====

	.target	sm_100

	.elftype	@"ET_EXEC"


//--------------------- .note.nv.tkinfo           --------------------------
	.section	.note.nv.tkinfo,"",@"SHT_NOTE"
	.sectionflags	@"SHF_NOTE_NV_TKINFO"
	.tkinfo
        /*0018*/ 	.word	0x00000002
        /*0030*/ 	.string	""
        /*0030*/ 	.string	"ptxas"
        /*0030*/ 	.string	"Cuda compilation tools, release 13.0, V13.0.88"
        /*0030*/ 	.string	"Build cuda_13.0.r13.0/compiler.36424714_0"
        /*0030*/ 	.string	"-arch sm_100 -m 64 "



//--------------------- .note.nv.cuinfo           --------------------------
	.section	.note.nv.cuinfo,"",@"SHT_NOTE"
	.sectionflags	@"SHF_NOTE_NV_CUINFO"
        /*0018*/ 	.short	0x0002
        /*001a*/ 	.short	0x0064
        /*001c*/ 	.short	0x0082
	.zero		2


//--------------------- .nv.info                  --------------------------
	.section	.nv.info,"",@"SHT_CUDA_INFO"
	.align	4


	//----- nvinfo : EIATTR_REGCOUNT
	.align		4
        /*0000*/ 	.byte	0x04, 0x2f
        /*0002*/ 	.short	(.L_46 - .L_45)
	.align		4
.L_45:
        /*0004*/ 	.word	index@(_Z8countDisffPfS_S_i)
        /*0008*/ 	.word	0x0000000b


	//----- nvinfo : EIATTR_FRAME_SIZE
	.align		4
.L_46:
        /*000c*/ 	.byte	0x04, 0x11
        /*000e*/ 	.short	(.L_48 - .L_47)
	.align		4
.L_47:
        /*0010*/ 	.word	index@($__internal_0_$__cuda_sm20_sqrt_rn_f32_slowpath)
        /*0014*/ 	.word	0x00000000


	//----- nvinfo : EIATTR_FRAME_SIZE
	.align		4
.L_48:
        /*0018*/ 	.byte	0x04, 0x11
        /*001a*/ 	.short	(.L_50 - .L_49)
	.align		4
.L_49:
        /*001c*/ 	.word	index@(_Z8countDisffPfS_S_i)
        /*0020*/ 	.word	0x00000000


	//----- nvinfo : EIATTR_REGCOUNT
	.align		4
.L_50:
        /*0024*/ 	.byte	0x04, 0x2f
        /*0026*/ 	.short	(.L_52 - .L_51)
	.align		4
.L_51:
        /*0028*/ 	.word	index@(_ZN3cub18CUB_300001_SM_10006detail11EmptyKernelIvEEvv)
        /*002c*/ 	.word	0x00000004


	//----- nvinfo : EIATTR_FRAME_SIZE
	.align		4
.L_52:
        /*0030*/ 	.byte	0x04, 0x11
        /*0032*/ 	.short	(.L_54 - .L_53)
	.align		4
.L_53:
        /*0034*/ 	.word	index@(_ZN3cub18CUB_300001_SM_10006detail11EmptyKernelIvEEvv)
        /*0038*/ 	.word	0x00000000


	//----- nvinfo : EIATTR_REGCOUNT
	.align		4
.L_54:
        /*003c*/ 	.byte	0x04, 0x2f
        /*003e*/ 	.short	(.L_56 - .L_55)
	.align		4
.L_55:
        /*0040*/ 	.word	index@(_ZN3cub18CUB_300001_SM_10006detail10radix_sort31DeviceRadixSortSingleTileKernelINS1_5radix10policy_hubIfNS0_8NullTypeEyE10Policy1000ELNS0_9SortOrderE0EfS6_yNS1_21identity_decomposer_tEEEvPKT1_PSB_PKT2_PSF_T3_iiT4_)
        /*0044*/ 	.word	0x0000007f


	//----- nvinfo : EIATTR_FRAME_SIZE
	.align		4
.L_56:
        /*0048*/ 	.byte	0x04, 0x11
        /*004a*/ 	.short	(.L_58 - .L_57)
	.align		4
.L_57:
        /*004c*/ 	.word	index@(_ZN3cub18CUB_300001_SM_10006detail10radix_sort31DeviceRadixSortSingleTileKernelINS1_5radix10policy_hubIfNS0_8NullTypeEyE10Policy1000ELNS0_9SortOrderE0EfS6_yNS1_21identity_decomposer_tEEEvPKT1_PSB_PKT2_PSF_T3_iiT4_)
        /*0050*/ 	.word	0x00000000


	//----- nvinfo : EIATTR_REGCOUNT
	.align		4
.L_58:
        /*0054*/ 	.byte	0x04, 0x2f
        /*0056*/ 	.short	(.L_60 - .L_59)
	.align		4
.L_59:
        /*0058*/ 	.word	index@(_ZN3cub18CUB_300001_SM_10006detail10radix_sort30DeviceRadixSortHistogramKernelINS1_5radix10policy_hubIfNS0_8NullTypeEyE10Policy1000ELNS0_9SortOrderE0EfyNS1_21identity_decomposer_tEEEvPT2_PKT1_SB_iiT3_)
        /*005c*/ 	.word	0x00000020


	//----- nvinfo : EIATTR_FRAME_SIZE
	.align		4
.L_60:
        /*0060*/ 	.byte	0x04, 0x11
        /*0062*/ 	.short	(.L_62 - .L_61)
	.align		4
.L_61:
        /*0064*/ 	.word	index@(_ZN3cub18CUB_300001_SM_10006detail10radix_sort30DeviceRadixSortHistogramKernelINS1_5radix10policy_hubIfNS0_8NullTypeEyE10Policy1000ELNS0_9SortOrderE0EfyNS1_21identity_decomposer_tEEEvPT2_PKT1_SB_iiT3_)
        /*0068*/ 	.word	0x00000000


	//----- nvinfo : EIATTR_REGCOUNT
	.align		4
.L_62:
        /*006c*/ 	.byte	0x04, 0x2f
        /*006e*/ 	.short	(.L_64 - .L_63)
	.align		4
.L_63:
        /*0070*/ 	.word	index@(_ZN3cub18CUB_300001_SM_10006detail10radix_sort33DeviceRadixSortExclusiveSumKernelINS1_5radix10policy_hubIfNS0_8NullTypeEyE10Policy1000EyEEvPT0_)
        /*0074*/ 	.word	0x00000020


	//----- nvinfo : EIATTR_FRAME_SIZE
	.align		4
.L_64:
        /*0078*/ 	.byte	0x04, 0x11
        /*007a*/ 	.short	(.L_66 - .L_65)
	.align		4
.L_65:
        /*007c*/ 	.word	index@(_ZN3cub18CUB_300001_SM_10006detail10radix_sort33DeviceRadixSortExclusiveSumKernelINS1_5radix10policy_hubIfNS0_8NullTypeEyE10Policy1000EyEEvPT0_)
        /*0080*/ 	.word	0x00000000


	//----- nvinfo : EIATTR_REGCOUNT
	.align		4
.L_66:
        /*0084*/ 	.byte	0x04, 0x2f
        /*0086*/ 	.short	(.L_68 - .L_67)
	.align		4
.L_67:
        /*0088*/ 	.word	index@(_ZN3cub18CUB_300001_SM_10006detail10radix_sort29DeviceRadixSortOnesweepKernelINS1_5radix10policy_hubIfNS0_8NullTypeEyE10Policy1000ELNS0_9SortOrderE0EfS6_yiiNS1_21identity_decomposer_tEEEvPT5_SC_PT3_PKSD_PT1_PKSH_PT2_PKSL_T4_iiT6_)
        /*008c*/ 	.word	0x00000038


	//----- nvinfo : EIATTR_FRAME_SIZE
	.align		4
.L_68:
        /*0090*/ 	.byte	0x04, 0x11
        /*0092*/ 	.short	(.L_70 - .L_69)
	.align		4
.L_69:
        /*0094*/ 	.word	index@(_ZN3cub18CUB_300001_SM_10006detail10radix_sort29DeviceRadixSortOnesweepKernelINS1_5radix10policy_hubIfNS0_8NullTypeEyE10Policy1000ELNS0_9SortOrderE0EfS6_yiiNS1_21identity_decomposer_tEEEvPT5_SC_PT3_PKSD_PT1_PKSH_PT2_PKSL_T4_iiT6_)
        /*0098*/ 	.word	0x00000000


	//----- nvinfo : EIATTR_MIN_STACK_SIZE
	.align		4
.L_70:
        /*009c*/ 	.byte	0x04, 0x12
        /*009e*/ 	.short	(.L_72 - .L_71)
	.align		4
.L_71:
        /*00a0*/ 	.word	index@(_ZN3cub18CUB_300001_SM_10006detail10radix_sort29DeviceRadixSortOnesweepKernelINS1_5radix10policy_hubIfNS0_8NullTypeEyE10Policy1000ELNS0_9SortOrderE0EfS6_yiiNS1_21identity_decomposer_tEEEvPT5_SC_PT3_PKSD_PT1_PKSH_PT2_PKSL_T4_iiT6_)
        /*00a4*/ 	.word	0x00000000


	//----- nvinfo : EIATTR_MIN_STACK_SIZE
	.align		4
.L_72:
        /*00a8*/ 	.byte	0x04, 0x12
        /*00aa*/ 	.short	(.L_74 - .L_73)
	.align		4
.L_73:
        /*00ac*/ 	.word	index@(_ZN3cub18CUB_300001_SM_10006detail10radix_sort33DeviceRadixSortExclusiveSumKernelINS1_5radix10policy_hubIfNS0_8NullTypeEyE10Policy1000EyEEvPT0_)
        /*00b0*/ 	.word	0x00000000


	//----- nvinfo : EIATTR_MIN_STACK_SIZE
	.align		4
.L_74:
        /*00b4*/ 	.byte	0x04, 0x12
        /*00b6*/ 	.short	(.L_76 - .L_75)
	.align		4
.L_75:
        /*00b8*/ 	.word	index@(_ZN3cub18CUB_300001_SM_10006detail10radix_sort30DeviceRadixSortHistogramKernelINS1_5radix10policy_hubIfNS0_8NullTypeEyE10Policy1000ELNS0_9SortOrderE0EfyNS1_21identity_decomposer_tEEEvPT2_PKT1_SB_iiT3_)
        /*00bc*/ 	.word	0x00000000


	//----- nvinfo : EIATTR_MIN_STACK_SIZE
	.align		4
.L_76:
        /*00c0*/ 	.byte	0x04, 0x12
        /*00c2*/ 	.short	(.L_78 - .L_77)
	.align		4
.L_77:
        /*00c4*/ 	.word	index@(_ZN3cub18CUB_300001_SM_10006detail10radix_sort31DeviceRadixSortSingleTileKernelINS1_5radix10policy_hubIfNS0_8NullTypeEyE10Policy1000ELNS0_9SortOrderE0EfS6_yNS1_21identity_decomposer_tEEEvPKT1_PSB_PKT2_PSF_T3_iiT4_)
        /*00c8*/ 	.word	0x00000000


	//----- nvinfo : EIATTR_MIN_STACK_SIZE
	.align		4
.L_78:
        /*00cc*/ 	.byte	0x04, 0x12
        /*00ce*/ 	.short	(.L_80 - .L_79)
	.align		4
.L_79:
        /*00d0*/ 	.word	index@(_ZN3cub18CUB_300001_SM_10006detail11EmptyKernelIvEEvv)
        /*00d4*/ 	.word	0x00000000


	//----- nvinfo : EIATTR_MIN_STACK_SIZE
	.align		4
.L_80:
        /*00d8*/ 	.byte	0x04, 0x12
        /*00da*/ 	.short	(.L_82 - .L_81)
	.align		4
.L_81:
        /*00dc*/ 	.word	index@(_Z8countDisffPfS_S_i)
        /*00e0*/ 	.word	0x00000000
.L_82:


//--------------------- .nv.compat                --------------------------
	.section	.nv.compat,"",@"SHT_CUDA_COMPAT_INFO"
	.align	4
        /*0000*/ 	.byte	0x02, 0x09, 0x00, 0x00, 0x02, 0x02, 0x01, 0x00, 0x02, 0x05, 0x05, 0x00, 0x03, 0x07, 0x01, 0x01
        /*0010*/ 	.byte	0x02, 0x03, 0x00, 0x00, 0x02, 0x06, 0x01, 0x00, 0x04, 0x0b, 0x08, 0x00, 0x01, 0x00, 0x00, 0x00
        /*0020*/ 	.byte	0x00, 0x00, 0x00, 0x00


//--------------------- .nv.info._ZN3cub18CUB_300001_SM_10006detail10radix_sort29DeviceRadixSortOnesweepKernelINS1_5radix10policy_hubIfNS0_8NullTypeEyE10Policy1000ELNS0_9SortOrderE0EfS6_yiiNS1_21identity_decomposer_tEEEvPT5_SC_PT3_PKSD_PT1_PKSH_PT2_PKSL_T4_iiT6_ --------------------------
	.section	.nv.info._ZN3cub18CUB_300001_SM_10006detail10radix_sort29DeviceRadixSortOnesweepKernelINS1_5radix10policy_hubIfNS0_8NullTypeEyE10Policy1000ELNS0_9SortOrderE0EfS6_yiiNS1_21identity_decomposer_tEEEvPT5_SC_PT3_PKSD_PT1_PKSH_PT2_PKSL_T4_iiT6_,"",@"SHT_CUDA_INFO"
	.sectionflags	@""
	.align	4


	//----- nvinfo : EIATTR_CUDA_API_VERSION
	.align		4
        /*0000*/ 	.byte	0x04, 0x37
        /*0002*/ 	.short	(.L_84 - .L_83)
.L_83:
        /*0004*/ 	.word	0x00000082


	//----- nvinfo : EIATTR_KPARAM_INFO
	.align		4
.L_84:
        /*0008*/ 	.byte	0x04, 0x17
        /*000a*/ 	.short	(.L_86 - .L_85)
.L_85:
        /*000c*/ 	.word	0x00000000
        /*0010*/ 	.short	0x000b
        /*0012*/ 	.short	0x004c
        /*0014*/ 	.byte	0x00, 0xf0, 0x05, 0x00


	//----- nvinfo : EIATTR_KPARAM_INFO
	.align		4
.L_86:
        /*0018*/ 	.byte	0x04, 0x17
        /*001a*/ 	.short	(.L_88 - .L_87)
.L_87:
        /*001c*/ 	.word	0x00000000
        /*0020*/ 	.short	0x000a
        /*0022*/ 	.short	0x0048
        /*0024*/ 	.byte	0x00, 0xf0, 0x11, 0x00


	//----- nvinfo : EIATTR_KPARAM_INFO
	.align		4
.L_88:
        /*0028*/ 	.byte	0x04, 0x17
        /*002a*/ 	.short	(.L_90 - .L_89)
.L_89:
        /*002c*/ 	.word	0x00000000
        /*0030*/ 	.short	0x0009
        /*0032*/ 	.short	0x0044
        /*0034*/ 	.byte	0x00, 0xf0, 0x11, 0x00


	//----- nvinfo : EIATTR_KPARAM_INFO
	.align		4
.L_90:
        /*0038*/ 	.byte	0x04, 0x17
        /*003a*/ 	.short	(.L_92 - .L_91)
.L_91:
        /*003c*/ 	.word	0x00000000
        /*0040*/ 	.short	0x0008
        /*0042*/ 	.short	0x0040
        /*0044*/ 	.byte	0x00, 0xf0, 0x11, 0x00


	//----- nvinfo : EIATTR_KPARAM_INFO
	.align		4
.L_92:
        /*0048*/ 	.byte	0x04, 0x17
        /*004a*/ 	.short	(.L_94 - .L_93)
.L_93:
        /*004c*/ 	.word	0x00000000
        /*0050*/ 	.short	0x0007
        /*0052*/ 	.short	0x0038
        /*0054*/ 	.byte	0x00, 0xf5, 0x21, 0x00


	//----- nvinfo : EIATTR_KPARAM_INFO
	.align		4
.L_94:
        /*0058*/ 	.byte	0x04, 0x17
        /*005a*/ 	.short	(.L_96 - .L_95)
.L_95:
        /*005c*/ 	.word	0x00000000
        /*0060*/ 	.short	0x0006
        /*0062*/ 	.short	0x0030
        /*0064*/ 	.byte	0x00, 0xf5, 0x21, 0x00


	//----- nvinfo : EIATTR_KPARAM_INFO
	.align		4
.L_96:
        /*0068*/ 	.byte	0x04, 0x17
        /*006a*/ 	.short	(.L_98 - .L_97)
.L_97:
        /*006c*/ 	.word	0x00000000
        /*0070*/ 	.short	0x0005
        /*0072*/ 	.short	0x0028
        /*0074*/ 	.byte	0x00, 0xf5, 0x21, 0x00


	//----- nvinfo : EIATTR_KPARAM_INFO
	.align		4
.L_98:
        /*0078*/ 	.byte	0x04, 0x17
        /*007a*/ 	.short	(.L_100 - .L_99)
.L_99:
        /*007c*/ 	.word	0x00000000
        /*0080*/ 	.short	0x0004
        /*0082*/ 	.short	0x0020
        /*0084*/ 	.byte	0x00, 0xf5, 0x21, 0x00


	//----- nvinfo : EIATTR_KPARAM_INFO
	.align		4
.L_100:
        /*0088*/ 	.byte	0x04, 0x17
        /*008a*/ 	.short	(.L_102 - .L_101)
.L_101:
        /*008c*/ 	.word	0x00000000
        /*0090*/ 	.short	0x0003
        /*0092*/ 	.short	0x0018
        /*0094*/ 	.byte	0x00, 0xf5, 0x21, 0x00


	//----- nvinfo : EIATTR_KPARAM_INFO
	.align		4
.L_102:
        /*0098*/ 	.byte	0x04, 0x17
        /*009a*/ 	.short	(.L_104 - .L_103)
.L_103:
        /*009c*/ 	.word	0x00000000
        /*00a0*/ 	.short	0x0002
        /*00a2*/ 	.short	0x0010
        /*00a4*/ 	.byte	0x00, 0xf5, 0x21, 0x00


	//----- nvinfo : EIATTR_KPARAM_INFO
	.align		4
.L_104:
        /*00a8*/ 	.byte	0x04, 0x17
        /*00aa*/ 	.short	(.L_106 - .L_105)
.L_105:
        /*00ac*/ 	.word	0x00000000
        /*00b0*/ 	.short	0x0001
        /*00b2*/ 	.short	0x0008
        /*00b4*/ 	.byte	0x00, 0xf5, 0x21, 0x00


	//----- nvinfo : EIATTR_KPARAM_INFO
	.align		4
.L_106:
        /*00b8*/ 	.byte	0x04, 0x17
        /*00ba*/ 	.short	(.L_108 - .L_107)
.L_107:
        /*00bc*/ 	.word	0x00000000
        /*00c0*/ 	.short	0x0000
        /*00c2*/ 	.short	0x0000
        /*00c4*/ 	.byte	0x00, 0xf5, 0x21, 0x00


	//----- nvinfo : EIATTR_SPARSE_MMA_MASK
	.align		4
.L_108:
        /*00c8*/ 	.byte	0x03, 0x50
        /*00ca*/ 	.short	0x0000


	//----- nvinfo : EIATTR_MAXREG_COUNT
	.align		4
        /*00cc*/ 	.byte	0x03, 0x1b
        /*00ce*/ 	.short	0x00a8


	//----- nvinfo : EIATTR_NUM_BARRIERS
	.align		4
        /*00d0*/ 	.byte	0x02, 0x4c
        /*00d2*/ 	.byte	0x01
	.zero		1


	//----- nvinfo : EIATTR_MERCURY_ISA_VERSION
	.align		4
        /*00d4*/ 	.byte	0x03, 0x5f
        /*00d6*/ 	.short	0x0101


	//----- nvinfo : EIATTR_COOP_GROUP_MASK_REGIDS
	.align		4
        /*00d8*/ 	.byte	0x04, 0x29
        /*00da*/ 	.short	(.L_110 - .L_109)


	//   ....[0]....
.L_109:
        /*00dc*/ 	.word	0xffffffff


	//   ....[1]....
        /*00e0*/ 	.word	0x0500001a


	//   ....[2]....
        /*00e4*/ 	.word	0xffffffff


	//   ....[3]....
        /*00e8*/ 	.word	0xffffffff


	//   ....[4]....
        /*00ec*/ 	.word	0xffffffff


	//   ....[5]....
        /*00f0*/ 	.word	0xffffffff


	//   ....[6]....
        /*00f4*/ 	.word	0xffffffff


	//   ....[7]....
        /*00f8*/ 	.word	0xffffffff


	//   ....[8]....
        /*00fc*/ 	.word	0xffffffff


	//   ....[9]....
        /*0100*/ 	.word	0xffffffff


	//   ....[10]....
        /*0104*/ 	.word	0xffffffff


	//   ....[11]....
        /*0108*/ 	.word	0xffffffff


	//   ....[12]....
        /*010c*/ 	.word	0xffffffff


	//   ....[13]....
        /*0110*/ 	.word	0xffffffff


	//   ....[14]....
        /*0114*/ 	.word	0xffffffff


	//   ....[15]....
        /*0118*/ 	.word	0xffffffff


	//   ....[16]....
        /*011c*/ 	.word	0xffffffff


	//   ....[17]....
        /*0120*/ 	.word	0xffffffff


	//   ....[18]....
        /*0124*/ 	.word	0xffffffff


	//   ....[19]....
        /*0128*/ 	.word	0xffffffff


	//   ....[20]....
        /*012c*/ 	.word	0xffffffff


	//   ....[21]....
        /*0130*/ 	.word	0xffffffff


	//   ....[22]....
        /*0134*/ 	.word	0xffffffff


	//   ....[23]....
        /*0138*/ 	.word	0xffffffff


	//   ....[24]....
        /*013c*/ 	.word	0xffffffff


	//   ....[25]....
        /*0140*/ 	.word	0xffffffff


	//   ....[26]....
        /*0144*/ 	.word	0xffffffff


	//   ....[27]....
        /*0148*/ 	.word	0xffffffff


	//   ....[28]....
        /*014c*/ 	.word	0xffffffff


	//   ....[29]....
        /*0150*/ 	.word	0xffffffff


	//   ....[30]....
        /*0154*/ 	.word	0xffffffff


	//   ....[31]....
        /*0158*/ 	.word	0xffffffff


	//   ....[32]....
        /*015c*/ 	.word	0xffffffff


	//   ....[33]....
        /*0160*/ 	.word	0xffffffff


	//   ....[34]....
        /*0164*/ 	.word	0xffffffff


	//   ....[35]....
        /*0168*/ 	.word	0xffffffff


	//   ....[36]....
        /*016c*/ 	.word	0xffffffff


	//   ....[37]....
        /*0170*/ 	.word	0xffffffff


	//   ....[38]....
        /*0174*/ 	.word	0xffffffff


	//   ....[39]....
        /*0178*/ 	.word	0xffffffff


	//   ....[40]....
        /*017c*/ 	.word	0xffffffff


	//   ....[41]....
        /*0180*/ 	.word	0xffffffff


	//   ....[42]....
        /*0184*/ 	.word	0xffffffff


	//   ....[43]....
        /*0188*/ 	.word	0xffffffff


	//   ....[44]....
        /*018c*/ 	.word	0xffffffff


	//   ....[45]....
        /*0190*/ 	.word	0xffffffff


	//   ....[46]....
        /*0194*/ 	.word	0xffffffff


	//   ....[47]....
        /*0198*/ 	.word	0xffffffff


	//   ....[48]....
        /*019c*/ 	.word	0xffffffff


	//   ....[49]....
        /*01a0*/ 	.word	0xffffffff


	//   ....[50]....
        /*01a4*/ 	.word	0xffffffff


	//   ....[51]....
        /*01a8*/ 	.word	0xffffffff


	//   ....[52]....
        /*01ac*/ 	.word	0xffffffff


	//   ....[53]....
        /*01b0*/ 	.word	0xffffffff


	//   ....[54]....
        /*01b4*/ 	.word	0xffffffff


	//   ....[55]....
        /*01b8*/ 	.word	0xffffffff


	//   ....[56]....
        /*01bc*/ 	.word	0xffffffff


	//   ....[57]....
        /*01c0*/ 	.word	0xffffffff


	//   ....[58]....
        /*01c4*/ 	.word	0xffffffff


	//   ....[59]....
        /*01c8*/ 	.word	0xffffffff


	//   ....[60]....
        /*01cc*/ 	.word	0xffffffff


	//   ....[61]....
        /*01d0*/ 	.word	0xffffffff


	//   ....[62]....
        /*01d4*/ 	.word	0xffffffff


	//   ....[63]....
        /*01d8*/ 	.word	0xffffffff


	//   ....[64]....
        /*01dc*/ 	.word	0xffffffff


	//   ....[65]....
        /*01e0*/ 	.word	0xffffffff


	//   ....[66]....
        /*01e4*/ 	.word	0xffffffff


	//   ....[67]....
        /*01e8*/ 	.word	0xffffffff


	//   ....[68]....
        /*01ec*/ 	.word	0xffffffff


	//   ....[69]....
        /*01f0*/ 	.word	0xffffffff


	//   ....[70]....
        /*01f4*/ 	.word	0xffffffff


	//   ....[71]....
        /*01f8*/ 	.word	0xffffffff


	//   ....[72]....
        /*01fc*/ 	.word	0xffffffff


	//   ....[73]....
        /*0200*/ 	.word	0xffffffff


	//   ....[74]....
        /*0204*/ 	.word	0xffffffff


	//   ....[75]....
        /*0208*/ 	.word	0xffffffff


	//   ....[76]....
        /*020c*/ 	.word	0xffffffff


	//   ....[77]....
        /*0210*/ 	.word	0xffffffff


	//   ....[78]....
        /*0214*/ 	.word	0xffffffff


	//   ....[79]....
        /*0218*/ 	.word	0xffffffff


	//   ....[80]....
        /*021c*/ 	.word	0xffffffff


	//   ....[81]....
        /*0220*/ 	.word	0xffffffff


	//   ....[82]....
        /*0224*/ 	.word	0xffffffff


	//   ....[83]....
        /*0228*/ 	.word	0xffffffff


	//   ....[84]....
        /*022c*/ 	.word	0xffffffff


	//   ....[85]....
        /*0230*/ 	.word	0xffffffff


	//   ....[86]....
        /*0234*/ 	.word	0xffffffff


	//   ....[87]....
        /*0238*/ 	.word	0xffffffff


	//   ....[88]....
        /*023c*/ 	.word	0xffffffff


	//   ....[89]....
        /*0240*/ 	.word	0xffffffff


	//   ....[90]....
        /*0244*/ 	.word	0xffffffff


	//   ....[91]....
        /*0248*/ 	.word	0xffffffff


	//   ....[92]....
        /*024c*/ 	.word	0xffffffff


	//   ....[93]....
        /*0250*/ 	.word	0xffffffff


	//   ....[94]....
        /*0254*/ 	.word	0xffffffff


	//   ....[95]....
        /*0258*/ 	.word	0xffffffff


	//   ....[96]....
        /*025c*/ 	.word	0xffffffff


	//   ....[97]....
        /*0260*/ 	.word	0xffffffff


	//   ....[98]....
        /*0264*/ 	.word	0xffffffff


	//   ....[99]....
        /*0268*/ 	.word	0xffffffff


	//   ....[100]....
        /*026c*/ 	.word	0xffffffff


	//   ....[101]....
        /*0270*/ 	.word	0xffffffff


	//   ....[102]....
        /*0274*/ 	.word	0xffffffff


	//   ....[103]....
        /*0278*/ 	.word	0xffffffff


	//   ....[104]....
        /*027c*/ 	.word	0xffffffff


	//   ....[105]....
        /*0280*/ 	.word	0xffffffff


	//   ....[106]....
        /*0284*/ 	.word	0xffffffff


	//   ....[107]....
        /*0288*/ 	.word	0xffffffff


	//   ....[108]....
        /*028c*/ 	.word	0xffffffff


	//   ....[109]....
        /*0290*/ 	.word	0xffffffff


	//   ....[110]....
        /*0294*/ 	.word	0xffffffff


	//   ....[111]....
        /*0298*/ 	.word	0xffffffff


	//   ....[112]....
        /*029c*/ 	.word	0xffffffff


	//   ....[113]....
        /*02a0*/ 	.word	0xffffffff


	//   ....[114]....
        /*02a4*/ 	.word	0xffffffff


	//   ....[115]....
        /*02a8*/ 	.word	0xffffffff


	//   ....[116]....
        /*02ac*/ 	.word	0xffffffff


	//   ....[117]....
        /*02b0*/ 	.word	0xffffffff


	//   ....[118]....
        /*02b4*/ 	.word	0xffffffff


	//   ....[119]....
        /*02b8*/ 	.word	0xffffffff


	//   ....[120]....
        /*02bc*/ 	.word	0xffffffff


	//   ....[121]....
        /*02c0*/ 	.word	0xffffffff


	//   ....[122]....
        /*02c4*/ 	.word	0xffffffff


	//   ....[123]....
        /*02c8*/ 	.word	0xffffffff


	//   ....[124]....
        /*02cc*/ 	.word	0xffffffff


	//   ....[125]....
        /*02d0*/ 	.word	0xffffffff


	//   ....[126]....
        /*02d4*/ 	.word	0xffffffff


	//   ....[127]....
        /*02d8*/ 	.word	0xffffffff


	//   ....[128]....
        /*02dc*/ 	.word	0xffffffff


	//   ....[129]....
        /*02e0*/ 	.word	0xffffffff


	//   ....[130]....
        /*02e4*/ 	.word	0xffffffff


	//   ....[131]....
        /*02e8*/ 	.word	0xffffffff


	//   ....[132]....
        /*02ec*/ 	.word	0xffffffff


	//   ....[133]....
        /*02f0*/ 	.word	0xffffffff


	//   ....[134]....
        /*02f4*/ 	.word	0xffffffff


	//   ....[135]....
        /*02f8*/ 	.word	0xffffffff


	//   ....[136]....
        /*02fc*/ 	.word	0xffffffff


	//   ....[137]....
        /*0300*/ 	.word	0xffffffff


	//   ....[138]....
        /*0304*/ 	.word	0xffffffff


	//   ....[139]....
        /*0308*/ 	.word	0xffffffff


	//   ....[140]....
        /*030c*/ 	.word	0xffffffff


	//   ....[141]....
        /*0310*/ 	.word	0xffffffff


	//   ....[142]....
        /*0314*/ 	.word	0xffffffff


	//   ....[143]....
        /*0318*/ 	.word	0xffffffff


	//   ....[144]....
        /*031c*/ 	.word	0xffffffff


	//   ....[145]....
        /*0320*/ 	.word	0xffffffff


	//   ....[146]....
        /*0324*/ 	.word	0xffffffff


	//   ....[147]....
        /*0328*/ 	.word	0xffffffff


	//   ....[148]....
        /*032c*/ 	.word	0xffffffff


	//   ....[149]....
        /*0330*/ 	.word	0xffffffff


	//   ....[150]....
        /*0334*/ 	.word	0xffffffff


	//   ....[151]....
        /*0338*/ 	.word	0xffffffff


	//   ....[152]....
        /*033c*/ 	.word	0xffffffff


	//   ....[153]....
        /*0340*/ 	.word	0xffffffff


	//   ....[154]....
        /*0344*/ 	.word	0xffffffff


	//   ....[155]....
        /*0348*/ 	.word	0xffffffff


	//   ....[156]....
        /*034c*/ 	.word	0xffffffff


	//   ....[157]....
        /*0350*/ 	.word	0xffffffff


	//   ....[158]....
        /*0354*/ 	.word	0xffffffff


	//   ....[159]....
        /*0358*/ 	.word	0xffffffff


	//   ....[160]....
        /*035c*/ 	.word	0xffffffff


	//   ....[161]....
        /*0360*/ 	.word	0xffffffff


	//   ....[162]....
        /*0364*/ 	.word	0xffffffff


	//   ....[163]....
        /*0368*/ 	.word	0xffffffff


	//   ....[164]....
        /*036c*/ 	.word	0xffffffff


	//   ....[165]....
        /*0370*/ 	.word	0xffffffff


	//   ....[166]....
        /*0374*/ 	.word	0xffffffff


	//   ....[167]....
        /*0378*/ 	.word	0xffffffff


	//   ....[168]....
        /*037c*/ 	.word	0xffffffff


	//   ....[169]....
        /*0380*/ 	.word	0x05000004


	//   ....[170]....
        /*0384*/ 	.word	0xffffffff


	//   ....[171]....
        /*0388*/ 	.word	0xffffffff


	//   ....[172]....
        /*038c*/ 	.word	0xffffffff


	//   ....[173]....
        /*0390*/ 	.word	0xffffffff


	//   ....[174]....
        /*0394*/ 	.word	0xffffffff


	//   ....[175]....
        /*0398*/ 	.word	0xffffffff


	//   ....[176]....
        /*039c*/ 	.word	0xffffffff


	//   ....[177]....
        /*03a0*/ 	.word	0xffffffff


	//   ....[178]....
        /*03a4*/ 	.word	0xffffffff


	//   ....[179]....
        /*03a8*/ 	.word	0xffffffff


	//   ....[180]....
        /*03ac*/ 	.word	0xffffffff


	//   ....[181]....
        /*03b0*/ 	.word	0xffffffff


	//   ....[182]....
        /*03b4*/ 	.word	0xffffffff


	//   ....[183]....
        /*03b8*/ 	.word	0xffffffff


	//   ....[184]....
        /*03bc*/ 	.word	0xffffffff


	//   ....[185]....
        /*03c0*/ 	.word	0xffffffff


	//   ....[186]....
        /*03c4*/ 	.word	0xffffffff


	//   ....[187]....
        /*03c8*/ 	.word	0xffffffff


	//   ....[188]....
        /*03cc*/ 	.word	0xffffffff


	//   ....[189]....
        /*03d0*/ 	.word	0xffffffff


	//   ....[190]....
        /*03d4*/ 	.word	0xffffffff


	//   ....[191]....
        /*03d8*/ 	.word	0xffffffff


	//   ....[192]....
        /*03dc*/ 	.word	0xffffffff


	//   ....[193]....
        /*03e0*/ 	.word	0xffffffff


	//   ....[194]....
        /*03e4*/ 	.word	0xffffffff


	//   ....[195]....
        /*03e8*/ 	.word	0xffffffff


	//   ....[196]....
        /*03ec*/ 	.word	0xffffffff


	//   ....[197]....
        /*03f0*/ 	.word	0xffffffff


	//   ....[198]....
        /*03f4*/ 	.word	0xffffffff


	//   ....[199]....
        /*03f8*/ 	.word	0xffffffff


	//   ....[200]....
        /*03fc*/ 	.word	0xffffffff


	//   ....[201]....
        /*0400*/ 	.word	0xffffffff


	//   ....[202]....
        /*0404*/ 	.word	0xffffffff


	//   ....[203]....
        /*0408*/ 	.word	0xffffffff


	//   ....[204]....
        /*040c*/ 	.word	0xffffffff


	//   ....[205]....
        /*0410*/ 	.word	0xffffffff


	//   ....[206]....
        /*0414*/ 	.word	0x0500002e


	//   ....[207]....
        /*0418*/ 	.word	0x0500002e


	//   ....[208]....
        /*041c*/ 	.word	0x0500002e


	//   ....[209]....
        /*0420*/ 	.word	0x0500002e


	//   ....[210]....
        /*0424*/ 	.word	0x0500002e


	//----- nvinfo : EIATTR_COOP_GROUP_INSTR_OFFSETS
	.align		4
.L_110:
        /*0428*/ 	.byte	0x04, 0x28
        /*042a*/ 	.short	(.L_112 - .L_111)


	//   ....[0]....
.L_111:
        /*042c*/ 	.word	0x00001220


	//   ....[1]....
        /*0430*/ 	.word	0x00001d00


	//   ....[2]....
        /*0434*/ 	.word	0x00002a50


	//   ....[3]....
        /*0438*/ 	.word	0x00002a70


	//   ....[4]....
        /*043c*/ 	.word	0x00002a90


	//   ....[5]....
        /*0440*/ 	.word	0x00002ab0


	//   ....[6]....
        /*0444*/ 	.word	0x00002ad0


	//   ....[7]....
        /*0448*/ 	.word	0x00002fa0


	//   ....[8]....
        /*044c*/ 	.word	0x00002fb0


	//   ....[9]....
        /*0450*/ 	.word	0x00002fd0


	//   ....[10]....
        /*0454*/ 	.word	0x00002ff0


	//   ....[11]....
        /*0458*/ 	.word	0x00003040


	//   ....[12]....
        /*045c*/ 	.word	0x00003070


	//   ....[13]....
        /*0460*/ 	.word	0x000030b0


	//   ....[14]....
        /*0464*/ 	.word	0x000030f0


	//   ....[15]....
        /*0468*/ 	.word	0x000031e0


	//   ....[16]....
        /*046c*/ 	.word	0x00003240


	//   ....[17]....
        /*0470*/ 	.word	0x00003250


	//   ....[18]....
        /*0474*/ 	.word	0x00003270


	//   ....[19]....
        /*0478*/ 	.word	0x000032b0


	//   ....[20]....
        /*047c*/ 	.word	0x000032e0


	//   ....[21]....
        /*0480*/ 	.word	0x00003320


	//   ....[22]....
        /*0484*/ 	.word	0x00003340


	//   ....[23]....
        /*0488*/ 	.word	0x00003360


	//   ....[24]....
        /*048c*/ 	.word	0x000034a0


	//   ....[25]....
        /*0490*/ 	.word	0x000034d0


	//   ....[26]....
        /*0494*/ 	.word	0x000034e0


	//   ....[27]....
        /*0498*/ 	.word	0x00003500


	//   ....[28]....
        /*049c*/ 	.word	0x00003540


	//   ....[29]....
        /*04a0*/ 	.word	0x00003570


	//   ....[30]....
        /*04a4*/ 	.word	0x000035b0


	//   ....[31]....
        /*04a8*/ 	.word	0x000035d0


	//   ....[32]....
        /*04ac*/ 	.word	0x000035f0


	//   ....[33]....
        /*04b0*/ 	.word	0x00003720


	//   ....[34]....
        /*04b4*/ 	.word	0x00003740


	//   ....[35]....
        /*04b8*/ 	.word	0x00003750


	//   ....[36]....
        /*04bc*/ 	.word	0x00003770


	//   ....[37]....
        /*04c0*/ 	.word	0x000037b0


	//   ....[38]....
        /*04c4*/ 	.word	0x000037e0


	//   ....[39]....
        /*04c8*/ 	.word	0x00003820


	//   ....[40]....
        /*04cc*/ 	.word	0x00003840


	//   ....[41]....
        /*04d0*/ 	.word	0x00003860


	//   ....[42]....
        /*04d4*/ 	.word	0x000039a0


	//   ....[43]....
        /*04d8*/ 	.word	0x000039d0


	//   ....[44]....
        /*04dc*/ 	.word	0x000039e0


	//   ....[45]....
        /*04e0*/ 	.word	0x00003a00


	//   ....[46]....
        /*04e4*/ 	.word	0x00003a40


	//   ....[47]....
        /*04e8*/ 	.word	0x00003a70


	//   ....[48]....
        /*04ec*/ 	.word	0x00003ab0


	//   ....[49]....
        /*04f0*/ 	.word	0x00003ad0


	//   ....[50]....
        /*04f4*/ 	.word	0x00003af0


	//   ....[51]....
        /*04f8*/ 	.word	0x00003c20


	//   ....[52]....
        /*04fc*/ 	.word	0x00003c40


	//   ....[53]....
        /*0500*/ 	.word	0x00003c50


	//   ....[54]....
        /*0504*/ 	.word	0x00003c70


	//   ....[55]....
        /*0508*/ 	.word	0x00003cb0


	//   ....[56]....
        /*050c*/ 	.word	0x00003ce0


	//   ....[57]....
        /*0510*/ 	.word	0x00003d20


	//   ....[58]....
        /*0514*/ 	.word	0x00003d40


	//   ....[59]....
        /*0518*/ 	.word	0x00003d60


	//   ....[60]....
        /*051c*/ 	.word	0x00003ea0


	//   ....[61]....
        /*0520*/ 	.word	0x00003ed0


	//   ....[62]....
        /*0524*/ 	.word	0x00003ee0


	//   ....[63]....
        /*0528*/ 	.word	0x00003f00


	//   ....[64]....
        /*052c*/ 	.word	0x00003f40


	//   ....[65]....
        /*0530*/ 	.word	0x00003f70


	//   ....[66]....
        /*0534*/ 	.word	0x00003fb0


	//   ....[67]....
        /*0538*/ 	.word	0x00003fd0


	//   ....[68]....
        /*053c*/ 	.word	0x00003ff0


	//   ....[69]....
        /*0540*/ 	.word	0x00004120


	//   ....[70]....
        /*0544*/ 	.word	0x00004140


	//   ....[71]....
        /*0548*/ 	.word	0x00004150


	//   ....[72]....
        /*054c*/ 	.word	0x00004180


	//   ....[73]....
        /*0550*/ 	.word	0x000041a0


	//   ....[74]....
        /*0554*/ 	.word	0x000041f0


	//   ....[75]....
        /*0558*/ 	.word	0x00004210


	//   ....[76]....
        /*055c*/ 	.word	0x00004250


	//   ....[77]....
        /*0560*/ 	.word	0x00004270


	//   ....[78]....
        /*0564*/ 	.word	0x000043a0


	//   ....[79]....
        /*0568*/ 	.word	0x000043d0


	//   ....[80]....
        /*056c*/ 	.word	0x000043e0


	//   ....[81]....
        /*0570*/ 	.word	0x00004430


	//   ....[82]....
        /*0574*/ 	.word	0x00004460


	//   ....[83]....
        /*0578*/ 	.word	0x00004490


	//   ....[84]....
        /*057c*/ 	.word	0x000044c0


	//   ....[85]....
        /*0580*/ 	.word	0x000044f0


	//   ....[86]....
        /*0584*/ 	.word	0x00004520


	//   ....[87]....
        /*0588*/ 	.word	0x00004620


	//   ....[88]....
        /*058c*/ 	.word	0x00004640


	//   ....[89]....
        /*0590*/ 	.word	0x00004650


	//   ....[90]....
        /*0594*/ 	.word	0x000046a0


	//   ....[91]....
        /*0598*/ 	.word	0x000046d0


	//   ....[92]....
        /*059c*/ 	.word	0x000046e0


	//   ....[93]....
        /*05a0*/ 	.word	0x00004720


	//   ....[94]....
        /*05a4*/ 	.word	0x00004760


	//   ....[95]....
        /*05a8*/ 	.word	0x00004790


	//   ....[96]....
        /*05ac*/ 	.word	0x000048b0


	//   ....[97]....
        /*05b0*/ 	.word	0x000048e0


	//   ....[98]....
        /*05b4*/ 	.word	0x000048f0


	//   ....[99]....
        /*05b8*/ 	.word	0x00004940


	//   ....[100]....
        /*05bc*/ 	.word	0x00004970


	//   ....[101]....
        /*05c0*/ 	.word	0x000049a0


	//   ....[102]....
        /*05c4*/ 	.word	0x000049d0


	//   ....[103]....
        /*05c8*/ 	.word	0x00004a00


	//   ....[104]....
        /*05cc*/ 	.word	0x00004a30


	//   ....[105]....
        /*05d0*/ 	.word	0x00004b50


	//   ....[106]....
        /*05d4*/ 	.word	0x00004b80


	//   ....[107]....
        /*05d8*/ 	.word	0x00004b90


	//   ....[108]....
        /*05dc*/ 	.word	0x00004be0


	//   ....[109]....
        /*05e0*/ 	.word	0x00004c10


	//   ....[110]....
        /*05e4*/ 	.word	0x00004c40


	//   ....[111]....
        /*05e8*/ 	.word	0x00004c70


	//   ....[112]....
        /*05ec*/ 	.word	0x00004ca0


	//   ....[113]....
        /*05f0*/ 	.word	0x00004cd0


	//   ....[114]....
        /*05f4*/ 	.word	0x00004df0


	//   ....[115]....
        /*05f8*/ 	.word	0x00004e20


	//   ....[116]....
        /*05fc*/ 	.word	0x00004e30


	//   ....[117]....
        /*0600*/ 	.word	0x00004e80


	//   ....[118]....
        /*0604*/ 	.word	0x00004eb0


	//   ....[119]....
        /*0608*/ 	.word	0x00004ee0


	//   ....[120]....
        /*060c*/ 	.word	0x00004f10


	//   ....[121]....
        /*0610*/ 	.word	0x00004f40


	//   ....[122]....
        /*0614*/ 	.word	0x00004f70


	//   ....[123]....
        /*0618*/ 	.word	0x00005090


	//   ....[124]....
        /*061c*/ 	.word	0x000050c0


	//   ....[125]....
        /*0620*/ 	.word	0x000050d0


	//   ....[126]....
        /*0624*/ 	.word	0x00005120


	//   ....[127]....
        /*0628*/ 	.word	0x00005150


	//   ....[128]....
        /*062c*/ 	.word	0x00005180


	//   ....[129]....
        /*0630*/ 	.word	0x000051b0


	//   ....[130]....
        /*0634*/ 	.word	0x000051e0


	//   ....[131]....
        /*0638*/ 	.word	0x00005210


	//   ....[132]....
        /*063c*/ 	.word	0x00005330


	//   ....[133]....
        /*0640*/ 	.word	0x00005360


	//   ....[134]....
        /*0644*/ 	.word	0x00005370


	//   ....[135]....
        /*0648*/ 	.word	0x000053c0


	//   ....[136]....
        /*064c*/ 	.word	0x000053f0


	//   ....[137]....
        /*0650*/ 	.word	0x00005420


	//   ....[138]....
        /*0654*/ 	.word	0x00005450


	//   ....[139]....
        /*0658*/ 	.word	0x00005480


	//   ....[140]....
        /*065c*/ 	.word	0x000054b0


	//   ....[141]....
        /*0660*/ 	.word	0x000055d0


	//   ....[142]....
        /*0664*/ 	.word	0x00005600


	//   ....[143]....
        /*0668*/ 	.word	0x00005610


	//   ....[144]....
        /*066c*/ 	.word	0x00005660


	//   ....[145]....
        /*0670*/ 	.word	0x00005690


	//   ....[146]....
        /*0674*/ 	.word	0x000056c0


	//   ....[147]....
        /*0678*/ 	.word	0x000056f0


	//   ....[148]....
        /*067c*/ 	.word	0x00005720


	//   ....[149]....
        /*0680*/ 	.word	0x00005750


	//   ....[150]....
        /*0684*/ 	.word	0x00005870


	//   ....[151]....
        /*0688*/ 	.word	0x000058a0


	//   ....[152]....
        /*068c*/ 	.word	0x000058b0


	//   ....[153]....
        /*0690*/ 	.word	0x00005900


	//   ....[154]....
        /*0694*/ 	.word	0x00005930


	//   ....[155]....
        /*0698*/ 	.word	0x00005960


	//   ....[156]....
        /*069c*/ 	.word	0x00005990


	//   ....[157]....
        /*06a0*/ 	.word	0x000059c0


	//   ....[158]....
        /*06a4*/ 	.word	0x000059f0


	//   ....[159]....
        /*06a8*/ 	.word	0x00005b00


	//   ....[160]....
        /*06ac*/ 	.word	0x00005b20


	//   ....[161]....
        /*06b0*/ 	.word	0x00005b30


	//   ....[162]....
        /*06b4*/ 	.word	0x00005b60


	//   ....[163]....
        /*06b8*/ 	.word	0x00005b80


	//   ....[164]....
        /*06bc*/ 	.word	0x00005bd0


	//   ....[165]....
        /*06c0*/ 	.word	0x00005c00


	//   ....[166]....
        /*06c4*/ 	.word	0x00005c50


	//   ....[167]....
        /*06c8*/ 	.word	0x00005c80


	//   ....[168]....
        /*06cc*/ 	.word	0x00005da0


	//   ....[169]....
        /*06d0*/ 	.word	0x00006200


	//   ....[170]....
        /*06d4*/ 	.word	0x00006590


	//   ....[171]....
        /*06d8*/ 	.word	0x00006690


	//   ....[172]....
        /*06dc*/ 	.word	0x00006790


	//   ....[173]....
        /*06e0*/ 	.word	0x00006890


	//   ....[174]....
        /*06e4*/ 	.word	0x00006990


	//   ....[175]....
        /*06e8*/ 	.word	0x00006a90


	//   ....[176]....
        /*06ec*/ 	.word	0x00006b90


	//   ....[177]....
        /*06f0*/ 	.word	0x00006c90


	//   ....[178]....
        /*06f4*/ 	.word	0x00006d90


	//   ....[179]....
        /*06f8*/ 	.word	0x00006e90


	//   ....[180]....
        /*06fc*/ 	.word	0x00006f90


	//   ....[181]....
        /*0700*/ 	.word	0x00007090


	//   ....[182]....
        /*0704*/ 	.word	0x00007190


	//   ....[183]....
        /*0708*/ 	.word	0x00007290


	//   ....[184]....
        /*070c*/ 	.word	0x00007390


	//   ....[185]....
        /*0710*/ 	.word	0x00007490


	//   ....[186]....
        /*0714*/ 	.word	0x00007590


	//   ....[187]....
        /*0718*/ 	.word	0x00007690


	//   ....[188]....
        /*071c*/ 	.word	0x000078d0


	//   ....[189]....
        /*0720*/ 	.word	0x00007a50


	//   ....[190]....
        /*0724*/ 	.word	0x00007bd0


	//   ....[191]....
        /*0728*/ 	.word	0x00007d50


	//   ....[192]....
        /*072c*/ 	.word	0x00007ed0


	//   ....[193]....
        /*0730*/ 	.word	0x00008050


	//   ....[194]....
        /*0734*/ 	.word	0x000081d0


	//   ....[195]....
        /*0738*/ 	.word	0x00008350


	//   ....[196]....
        /*073c*/ 	.word	0x000084d0


	//   ....[197]....
        /*0740*/ 	.word	0x00008650


	//   ....[198]....
        /*0744*/ 	.word	0x000087d0


	//   ....[199]....
        /*0748*/ 	.word	0x00008940


	//   ....[200]....
        /*074c*/ 	.word	0x00008aa0


	//   ....[201]....
        /*0750*/ 	.word	0x00008c00


	//   ....[202]....
        /*0754*/ 	.word	0x00008d60


	//   ....[203]....
        /*0758*/ 	.word	0x00008ec0


	//   ....[204]....
        /*075c*/ 	.word	0x00009020


	//   ....[205]....
        /*0760*/ 	.word	0x000091a0


	//   ....[206]....
        /*0764*/ 	.word	0x00009210


	//   ....[207]....
        /*0768*/ 	.word	0x00009280


	//   ....[208]....
        /*076c*/ 	.word	0x000092f0


	//   ....[209]....
        /*0770*/ 	.word	0x00009360


	//   ....[210]....
        /*0774*/ 	.word	0x000093d0


	//----- nvinfo : EIATTR_VRC_CTA_INIT_COUNT
	.align		4
.L_112:
        /*0778*/ 	.byte	0x02, 0x4a
	.zero		1
	.zero		1


	//----- nvinfo : EIATTR_EXIT_INSTR_OFFSETS
	.align		4
        /*077c*/ 	.byte	0x04, 0x1c
        /*077e*/ 	.short	(.L_114 - .L_113)


	//   ....[0]....
.L_113:
        /*0780*/ 	.word	0x00002460


	//   ....[1]....
        /*0784*/ 	.word	0x00002840


	//   ....[2]....
        /*0788*/ 	.word	0x00002860


	//   ....[3]....
        /*078c*/ 	.word	0x000076a0


	//   ....[4]....
        /*0790*/ 	.word	0x000091b0


	//----- nvinfo : EIATTR_MAX_THREADS
	.align		4
.L_114:
        /*0794*/ 	.byte	0x04, 0x05
        /*0796*/ 	.short	(.L_116 - .L_115)
.L_115:
        /*0798*/ 	.word	0x00000180
        /*079c*/ 	.word	0x00000001
        /*07a0*/ 	.word	0x00000001


	//----- nvinfo : EIATTR_CRS_STACK_SIZE
	.align		4
.L_116:
        /*07a4*/ 	.byte	0x04, 0x1e
        /*07a6*/ 	.short	(.L_118 - .L_117)
.L_117:
        /*07a8*/ 	.word	0x00000000


	//----- nvinfo : EIATTR_CBANK_PARAM_SIZE
	.align		4
.L_118:
        /*07ac*/ 	.byte	0x03, 0x19
        /*07ae*/ 	.short	0x004d


	//----- nvinfo : EIATTR_PARAM_CBANK
	.align		4
        /*07b0*/ 	.byte	0x04, 0x0a
        /*07b2*/ 	.short	(.L_120 - .L_119)
	.align		4
.L_119:
        /*07b4*/ 	.word	index@(.nv.constant0._ZN3cub18CUB_300001_SM_10006detail10radix_sort29DeviceRadixSortOnesweepKernelINS1_5radix10policy_hubIfNS0_8NullTypeEyE10Policy1000ELNS0_9SortOrderE0EfS6_yiiNS1_21identity_decomposer_tEEEvPT5_SC_PT3_PKSD_PT1_PKSH_PT2_PKSL_T4_iiT6_)
        /*07b8*/ 	.short	0x0380
        /*07ba*/ 	.short	0x004d


	//----- nvinfo : EIATTR_SW_WAR
	.align		4
.L_120:
        /*07bc*/ 	.byte	0x04, 0x36
        /*07be*/ 	.short	(.L_122 - .L_121)
.L_121:
        /*07c0*/ 	.word	0x00000008
.L_122:


//--------------------- .nv.info._ZN3cub18CUB_300001_SM_10006detail10radix_sort33DeviceRadixSortExclusiveSumKernelINS1_5radix10policy_hubIfNS0_8NullTypeEyE10Policy1000EyEEvPT0_ --------------------------
	.section	.nv.info._ZN3cub18CUB_300001_SM_10006detail10radix_sort33DeviceRadixSortExclusiveSumKernelINS1_5radix10policy_hubIfNS0_8NullTypeEyE10Policy1000EyEEvPT0_,"",@"SHT_CUDA_INFO"
	.sectionflags	@""
	.align	4


	//----- nvinfo : EIATTR_CUDA_API_VERSION
	.align		4
        /*0000*/ 	.byte	0x04, 0x37
        /*0002*/ 	.short	(.L_124 - .L_123)
.L_123:
        /*0004*/ 	.word	0x00000082


	//----- nvinfo : EIATTR_KPARAM_INFO
	.align		4
.L_124:
        /*0008*/ 	.byte	0x04, 0x17
        /*000a*/ 	.short	(.L_126 - .L_125)
.L_125:
        /*000c*/ 	.word	0x00000000
        /*0010*/ 	.short	0x0000
        /*0012*/ 	.short	0x0000
        /*0014*/ 	.byte	0x00, 0xf5, 0x21, 0x00


	//----- nvinfo : EIATTR_SPARSE_MMA_MASK
	.align		4
.L_126:
        /*0018*/ 	.byte	0x03, 0x50
        /*001a*/ 	.short	0x0000


	//----- nvinfo : EIATTR_MAXREG_COUNT
	.align		4
        /*001c*/ 	.byte	0x03, 0x1b
        /*001e*/ 	.short	0x00ff


	//----- nvinfo : EIATTR_NUM_BARRIERS
	.align		4
        /*0020*/ 	.byte	0x02, 0x4c
        /*0022*/ 	.byte	0x01
	.zero		1


	//----- nvinfo : EIATTR_MERCURY_ISA_VERSION
	.align		4
        /*0024*/ 	.byte	0x03, 0x5f
        /*0026*/ 	.short	0x0101


	//----- nvinfo : EIATTR_COOP_GROUP_MASK_REGIDS
	.align		4
        /*0028*/ 	.byte	0x04, 0x29
        /*002a*/ 	.short	(.L_128 - .L_127)


	//   ....[0]....
.L_127:
        /*002c*/ 	.word	0xffffffff


	//   ....[1]....
        /*0030*/ 	.word	0xffffffff


	//   ....[2]....
        /*0034*/ 	.word	0xffffffff


	//   ....[3]....
        /*0038*/ 	.word	0xffffffff


	//   ....[4]....
        /*003c*/ 	.word	0xffffffff


	//   ....[5]....
        /*0040*/ 	.word	0xffffffff


	//   ....[6]....
        /*0044*/ 	.word	0xffffffff


	//   ....[7]....
        /*0048*/ 	.word	0xffffffff


	//   ....[8]....
        /*004c*/ 	.word	0xffffffff


	//   ....[9]....
        /*0050*/ 	.word	0xffffffff


	//   ....[10]....
        /*0054*/ 	.word	0x05000015


	//   ....[11]....
        /*0058*/ 	.word	0x05000015


	//   ....[12]....
        /*005c*/ 	.word	0x05000015


	//   ....[13]....
        /*0060*/ 	.word	0x05000015


	//   ....[14]....
        /*0064*/ 	.word	0x05000015


	//   ....[15]....
        /*0068*/ 	.word	0x05000015


	//   ....[16]....
        /*006c*/ 	.word	0x05000015


	//   ....[17]....
        /*0070*/ 	.word	0x05000015


	//   ....[18]....
        /*0074*/ 	.word	0x05000015


	//   ....[19]....
        /*0078*/ 	.word	0x05000015


	//----- nvinfo : EIATTR_COOP_GROUP_INSTR_OFFSETS
	.align		4
.L_128:
        /*007c*/ 	.byte	0x04, 0x28
        /*007e*/ 	.short	(.L_130 - .L_129)


	//   ....[0]....
.L_129:
        /*0080*/ 	.word	0x00000250


	//   ....[1]....
        /*0084*/ 	.word	0x00000260


	//   ....[2]....
        /*0088*/ 	.word	0x000002a0


	//   ....[3]....
        /*008c*/ 	.word	0x000002c0


	//   ....[4]....
        /*0090*/ 	.word	0x00000310


	//   ....[5]....
        /*0094*/ 	.word	0x00000320


	//   ....[6]....
        /*0098*/ 	.word	0x00000360


	//   ....[7]....
        /*009c*/ 	.word	0x00000380


	//   ....[8]....
        /*00a0*/ 	.word	0x000003d0


	//   ....[9]....
        /*00a4*/ 	.word	0x000003e0


	//   ....[10]....
        /*00a8*/ 	.word	0x00000660


	//   ....[11]....
        /*00ac*/ 	.word	0x000006b0


	//   ....[12]....
        /*00b0*/ 	.word	0x00000740


	//   ....[13]....
        /*00b4*/ 	.word	0x00000790


	//   ....[14]....
        /*00b8*/ 	.word	0x00000820


	//   ....[15]....
        /*00bc*/ 	.word	0x00000870


	//   ....[16]....
        /*00c0*/ 	.word	0x00000900


	//   ....[17]....
        /*00c4*/ 	.word	0x00000950


	//   ....[18]....
        /*00c8*/ 	.word	0x000009e0


	//   ....[19]....
        /*00cc*/ 	.word	0x00000a30


	//----- nvinfo : EIATTR_VRC_CTA_INIT_COUNT
	.align		4
.L_130:
        /*00d0*/ 	.byte	0x02, 0x4a
	.zero		1
	.zero		1


	//----- nvinfo : EIATTR_EXIT_INSTR_OFFSETS
	.align		4
        /*00d4*/ 	.byte	0x04, 0x1c
        /*00d6*/ 	.short	(.L_132 - .L_131)


	//   ....[0]....
.L_131:
        /*00d8*/ 	.word	0x000005d0


	//   ....[1]....
        /*00dc*/ 	.word	0x00000600


	//----- nvinfo : EIATTR_CRS_STACK_SIZE
	.align		4
.L_132:
        /*00e0*/ 	.byte	0x04, 0x1e
        /*00e2*/ 	.short	(.L_134 - .L_133)
.L_133:
        /*00e4*/ 	.word	0x00000000


	//----- nvinfo : EIATTR_CBANK_PARAM_SIZE
	.align		4
.L_134:
        /*00e8*/ 	.byte	0x03, 0x19
        /*00ea*/ 	.short	0x0008


	//----- nvinfo : EIATTR_PARAM_CBANK
	.align		4
        /*00ec*/ 	.byte	0x04, 0x0a
        /*00ee*/ 	.short	(.L_136 - .L_135)
	.align		4
.L_135:
        /*00f0*/ 	.word	index@(.nv.constant0._ZN3cub18CUB_300001_SM_10006detail10radix_sort33DeviceRadixSortExclusiveSumKernelINS1_5radix10policy_hubIfNS0_8NullTypeEyE10Policy1000EyEEvPT0_)
        /*00f4*/ 	.short	0x0380
        /*00f6*/ 	.short	0x0008


	//----- nvinfo : EIATTR_SW_WAR
	.align		4
.L_136:
        /*00f8*/ 	.byte	0x04, 0x36
        /*00fa*/ 	.short	(.L_138 - .L_137)
.L_137:
        /*00fc*/ 	.word	0x00000008
.L_138:


//--------------------- .nv.info._ZN3cub18CUB_300001_SM_10006detail10radix_sort30DeviceRadixSortHistogramKernelINS1_5radix10policy_hubIfNS0_8NullTypeEyE10Policy1000ELNS0_9SortOrderE0EfyNS1_21identity_decomposer_tEEEvPT2_PKT1_SB_iiT3_ --------------------------
	.section	.nv.info._ZN3cub18CUB_300001_SM_10006detail10radix_sort30DeviceRadixSortHistogramKernelINS1_5radix10policy_hubIfNS0_8NullTypeEyE10Policy1000ELNS0_9SortOrderE0EfyNS1_21identity_decomposer_tEEEvPT2_PKT1_SB_iiT3_,"",@"SHT_CUDA_INFO"
	.sectionflags	@""
	.align	4


	//----- nvinfo : EIATTR_CUDA_API_VERSION
	.align		4
        /*0000*/ 	.byte	0x04, 0x37
        /*0002*/ 	.short	(.L_140 - .L_139)
.L_139:
        /*0004*/ 	.word	0x00000082


	//----- nvinfo : EIATTR_KPARAM_INFO
	.align		4
.L_140:
        /*0008*/ 	.byte	0x04, 0x17
        /*000a*/ 	.short	(.L_142 - .L_141)
.L_141:
        /*000c*/ 	.word	0x00000000
        /*0010*/ 	.short	0x0005
        /*0012*/ 	.short	0x0020
        /*0014*/ 	.byte	0x00, 0xf0, 0x05, 0x00


	//----- nvinfo : EIATTR_KPARAM_INFO
	.align		4
.L_142:
        /*0018*/ 	.byte	0x04, 0x17
        /*001a*/ 	.short	(.L_144 - .L_143)
.L_143:
        /*001c*/ 	.word	0x00000000
        /*0020*/ 	.short	0x0004
        /*0022*/ 	.short	0x001c
        /*0024*/ 	.byte	0x00, 0xf0, 0x11, 0x00


	//----- nvinfo : EIATTR_KPARAM_INFO
	.align		4
.L_144:
        /*0028*/ 	.byte	0x04, 0x17
        /*002a*/ 	.short	(.L_146 - .L_145)
.L_145:
        /*002c*/ 	.word	0x00000000
        /*0030*/ 	.short	0x0003
        /*0032*/ 	.short	0x0018
        /*0034*/ 	.byte	0x00, 0xf0, 0x11, 0x00


	//----- nvinfo : EIATTR_KPARAM_INFO
	.align		4
.L_146:
        /*0038*/ 	.byte	0x04, 0x17
        /*003a*/ 	.short	(.L_148 - .L_147)
.L_147:
        /*003c*/ 	.word	0x00000000
        /*0040*/ 	.short	0x0002
        /*0042*/ 	.short	0x0010
        /*0044*/ 	.byte	0x00, 0xf0, 0x21, 0x00


	//----- nvinfo : EIATTR_KPARAM_INFO
	.align		4
.L_148:
        /*0048*/ 	.byte	0x04, 0x17
        /*004a*/ 	.short	(.L_150 - .L_149)
.L_149:
        /*004c*/ 	.word	0x00000000
        /*0050*/ 	.short	0x0001
        /*0052*/ 	.short	0x0008
        /*0054*/ 	.byte	0x00, 0xf5, 0x21, 0x00


	//----- nvinfo : EIATTR_KPARAM_INFO
	.align		4
.L_150:
        /*0058*/ 	.byte	0x04, 0x17
        /*005a*/ 	.short	(.L_152 - .L_151)
.L_151:
        /*005c*/ 	.word	0x00000000
        /*0060*/ 	.short	0x0000
        /*0062*/ 	.short	0x0000
        /*0064*/ 	.byte	0x00, 0xf5, 0x21, 0x00


	//----- nvinfo : EIATTR_SPARSE_MMA_MASK
	.align		4
.L_152:
        /*0068*/ 	.byte	0x03, 0x50
        /*006a*/ 	.short	0x0000


	//----- nvinfo : EIATTR_MAXREG_COUNT
	.align		4
        /*006c*/ 	.byte	0x03, 0x1b
        /*006e*/ 	.short	0x00ff


	//----- nvinfo : EIATTR_NUM_BARRIERS
	.align		4
        /*0070*/ 	.byte	0x02, 0x4c
        /*0072*/ 	.byte	0x01
	.zero		1


	//----- nvinfo : EIATTR_MERCURY_ISA_VERSION
	.align		4
        /*0074*/ 	.byte	0x03, 0x5f
        /*0076*/ 	.short	0x0101


	//----- nvinfo : EIATTR_VRC_CTA_INIT_COUNT
	.align		4
        /*0078*/ 	.byte	0x02, 0x4a
	.zero		1
	.zero		1


	//----- nvinfo : EIATTR_EXIT_INSTR_OFFSETS
	.align		4
        /*007c*/ 	.byte	0x04, 0x1c
        /*007e*/ 	.short	(.L_154 - .L_153)


	//   ....[0]....
.L_153:
        /*0080*/ 	.word	0x00000040


	//   ....[1]....
        /*0084*/ 	.word	0x00003310


	//----- nvinfo : EIATTR_MAX_THREADS
	.align		4
.L_154:
        /*0088*/ 	.byte	0x04, 0x05
        /*008a*/ 	.short	(.L_156 - .L_155)
.L_155:
        /*008c*/ 	.word	0x00000080
        /*0090*/ 	.word	0x00000001
        /*0094*/ 	.word	0x00000001


	//----- nvinfo : EIATTR_CRS_STACK_SIZE
	.align		4
.L_156:
        /*0098*/ 	.byte	0x04, 0x1e
        /*009a*/ 	.short	(.L_158 - .L_157)
.L_157:
        /*009c*/ 	.word	0x00000000


	//----- nvinfo : EIATTR_CBANK_PARAM_SIZE
	.align		4
.L_158:
        /*00a0*/ 	.byte	0x03, 0x19
        /*00a2*/ 	.short	0x0021


	//----- nvinfo : EIATTR_PARAM_CBANK
	.align		4
        /*00a4*/ 	.byte	0x04, 0x0a
        /*00a6*/ 	.short	(.L_160 - .L_159)
	.align		4
.L_159:
        /*00a8*/ 	.word	index@(.nv.constant0._ZN3cub18CUB_300001_SM_10006detail10radix_sort30DeviceRadixSortHistogramKernelINS1_5radix10policy_hubIfNS0_8NullTypeEyE10Policy1000ELNS0_9SortOrderE0EfyNS1_21identity_decomposer_tEEEvPT2_PKT1_SB_iiT3_)
        /*00ac*/ 	.short	0x0380
        /*00ae*/ 	.short	0x0021


	//----- nvinfo : EIATTR_SW_WAR
	.align		4
.L_160:
        /*00b0*/ 	.byte	0x04, 0x36
        /*00b2*/ 	.short	(.L_162 - .L_161)
.L_161:
        /*00b4*/ 	.word	0x00000008
.L_162:


//--------------------- .nv.info._ZN3cub18CUB_300001_SM_10006detail10radix_sort31DeviceRadixSortSingleTileKernelINS1_5radix10policy_hubIfNS0_8NullTypeEyE10Policy1000ELNS0_9SortOrderE0EfS6_yNS1_21identity_decomposer_tEEEvPKT1_PSB_PKT2_PSF_T3_iiT4_ --------------------------
	.section	.nv.info._ZN3cub18CUB_300001_SM_10006detail10radix_sort31DeviceRadixSortSingleTileKernelINS1_5radix10policy_hubIfNS0_8NullTypeEyE10Policy1000ELNS0_9SortOrderE0EfS6_yNS1_21identity_decomposer_tEEEvPKT1_PSB_PKT2_PSF_T3_iiT4_,"",@"SHT_CUDA_INFO"
	.sectionflags	@""
	.align	4


	//----- nvinfo : EIATTR_CUDA_API_VERSION
	.align		4
        /*0000*/ 	.byte	0x04, 0x37
        /*0002*/ 	.short	(.L_164 - .L_163)
.L_163:
        /*0004*/ 	.word	0x00000082


	//----- nvinfo : EIATTR_KPARAM_INFO
	.align		4
.L_164:
        /*0008*/ 	.byte	0x04, 0x17
        /*000a*/ 	.short	(.L_166 - .L_165)
.L_165:
        /*000c*/ 	.word	0x00000000
        /*0010*/ 	.short	0x0007
        /*0012*/ 	.short	0x0030
        /*0014*/ 	.byte	0x00, 0xf0, 0x05, 0x00


	//----- nvinfo : EIATTR_KPARAM_INFO
	.align		4
.L_166:
        /*0018*/ 	.byte	0x04, 0x17
        /*001a*/ 	.short	(.L_168 - .L_167)
.L_167:
        /*001c*/ 	.word	0x00000000
        /*0020*/ 	.short	0x0006
        /*0022*/ 	.short	0x002c
        /*0024*/ 	.byte	0x00, 0xf0, 0x11, 0x00


	//----- nvinfo : EIATTR_KPARAM_INFO
	.align		4
.L_168:
        /*0028*/ 	.byte	0x04, 0x17
        /*002a*/ 	.short	(.L_170 - .L_169)
.L_169:
        /*002c*/ 	.word	0x00000000
        /*0030*/ 	.short	0x0005
        /*0032*/ 	.short	0x0028
        /*0034*/ 	.byte	0x00, 0xf0, 0x11, 0x00


	//----- nvinfo : EIATTR_KPARAM_INFO
	.align		4
.L_170:
        /*0038*/ 	.byte	0x04, 0x17
        /*003a*/ 	.short	(.L_172 - .L_171)
.L_171:
        /*003c*/ 	.word	0x00000000
        /*0040*/ 	.short	0x0004
        /*0042*/ 	.short	0x0020
        /*0044*/ 	.byte	0x00, 0xf0, 0x21, 0x00


	//----- nvinfo : EIATTR_KPARAM_INFO
	.align		4
.L_172:
        /*0048*/ 	.byte	0x04, 0x17
        /*004a*/ 	.short	(.L_174 - .L_173)
.L_173:
        /*004c*/ 	.word	0x00000000
        /*0050*/ 	.short	0x0003
        /*0052*/ 	.short	0x0018
        /*0054*/ 	.byte	0x00, 0xf5, 0x21, 0x00


	//----- nvinfo : EIATTR_KPARAM_INFO
	.align		4
.L_174:
        /*0058*/ 	.byte	0x04, 0x17
        /*005a*/ 	.short	(.L_176 - .L_175)
.L_175:
        /*005c*/ 	.word	0x00000000
        /*0060*/ 	.short	0x0002
        /*0062*/ 	.short	0x0010
        /*0064*/ 	.byte	0x00, 0xf5, 0x21, 0x00


	//----- nvinfo : EIATTR_KPARAM_INFO
	.align		4
.L_176:
        /*0068*/ 	.byte	0x04, 0x17
        /*006a*/ 	.short	(.L_178 - .L_177)
.L_177:
        /*006c*/ 	.word	0x00000000
        /*0070*/ 	.short	0x0001
        /*0072*/ 	.short	0x0008
        /*0074*/ 	.byte	0x00, 0xf5, 0x21, 0x00


	//----- nvinfo : EIATTR_KPARAM_INFO
	.align		4
.L_178:
        /*0078*/ 	.byte	0x04, 0x17
        /*007a*/ 	.short	(.L_180 - .L_179)
.L_179:
        /*007c*/ 	.word	0x00000000
        /*0080*/ 	.short	0x0000
        /*0082*/ 	.short	0x0000
        /*0084*/ 	.byte	0x00, 0xf5, 0x21, 0x00


	//----- nvinfo : EIATTR_SPARSE_MMA_MASK
	.align		4
.L_180:
        /*0088*/ 	.byte	0x03, 0x50
        /*008a*/ 	.short	0x0000


	//----- nvinfo : EIATTR_MAXREG_COUNT
	.align		4
        /*008c*/ 	.byte	0x03, 0x1b
        /*008e*/ 	.short	0x00ff


	//----- nvinfo : EIATTR_NUM_BARRIERS
	.align		4
        /*0090*/ 	.byte	0x02, 0x4c
        /*0092*/ 	.byte	0x01
	.zero		1


	//----- nvinfo : EIATTR_MERCURY_ISA_VERSION
	.align		4
        /*0094*/ 	.byte	0x03, 0x5f
        /*0096*/ 	.short	0x0101


	//----- nvinfo : EIATTR_COOP_GROUP_MASK_REGIDS
	.align		4
        /*0098*/ 	.byte	0x04, 0x29
        /*009a*/ 	.short	(.L_182 - .L_181)


	//   ....[0]....
.L_181:
        /*009c*/ 	.word	0xffffffff


	//   ....[1]....
        /*00a0*/ 	.word	0xffffffff


	//   ....[2]....
        /*00a4*/ 	.word	0xffffffff


	//   ....[3]....
        /*00a8*/ 	.word	0xffffffff


	//   ....[4]....
        /*00ac*/ 	.word	0xffffffff


	//----- nvinfo : EIATTR_COOP_GROUP_INSTR_OFFSETS
	.align		4
.L_182:
        /*00b0*/ 	.byte	0x04, 0x28
        /*00b2*/ 	.short	(.L_184 - .L_183)


	//   ....[0]....
.L_183:
        /*00b4*/ 	.word	0x00001ec0


	//   ....[1]....
        /*00b8*/ 	.word	0x00001ee0


	//   ....[2]....
        /*00bc*/ 	.word	0x00001f00


	//   ....[3]....
        /*00c0*/ 	.word	0x00001f20


	//   ....[4]....
        /*00c4*/ 	.word	0x00001f40


	//----- nvinfo : EIATTR_VRC_CTA_INIT_COUNT
	.align		4
.L_184:
        /*00c8*/ 	.byte	0x02, 0x4a
	.zero		1
	.zero		1


	//----- nvinfo : EIATTR_EXIT_INSTR_OFFSETS
	.align		4
        /*00cc*/ 	.byte	0x04, 0x1c
        /*00ce*/ 	.short	(.L_186 - .L_185)


	//   ....[0]....
.L_185:
        /*00d0*/ 	.word	0x00003910


	//   ....[1]....
        /*00d4*/ 	.word	0x00003980


	//----- nvinfo : EIATTR_MAX_THREADS
	.align		4
.L_186:
        /*00d8*/ 	.byte	0x04, 0x05
        /*00da*/ 	.short	(.L_188 - .L_187)
.L_187:
        /*00dc*/ 	.word	0x00000100
        /*00e0*/ 	.word	0x00000001
        /*00e4*/ 	.word	0x00000001


	//----- nvinfo : EIATTR_CBANK_PARAM_SIZE
	.align		4
.L_188:
        /*00e8*/ 	.byte	0x03, 0x19
        /*00ea*/ 	.short	0x0031


	//----- nvinfo : EIATTR_PARAM_CBANK
	.align		4
        /*00ec*/ 	.byte	0x04, 0x0a
        /*00ee*/ 	.short	(.L_190 - .L_189)
	.align		4
.L_189:
        /*00f0*/ 	.word	index@(.nv.constant0._ZN3cub18CUB_300001_SM_10006detail10radix_sort31DeviceRadixSortSingleTileKernelINS1_5radix10policy_hubIfNS0_8NullTypeEyE10Policy1000ELNS0_9SortOrderE0EfS6_yNS1_21identity_decomposer_tEEEvPKT1_PSB_PKT2_PSF_T3_iiT4_)
        /*00f4*/ 	.short	0x0380
        /*00f6*/ 	.short	0x0031


	//----- nvinfo : EIATTR_SW_WAR
	.align		4
.L_190:
        /*00f8*/ 	.byte	0x04, 0x36
        /*00fa*/ 	.short	(.L_192 - .L_191)
.L_191:
        /*00fc*/ 	.word	0x00000008
.L_192:


//--------------------- .nv.info._ZN3cub18CUB_300001_SM_10006detail11EmptyKernelIvEEvv --------------------------
	.section	.nv.info._ZN3cub18CUB_300001_SM_10006detail11EmptyKernelIvEEvv,"",@"SHT_CUDA_INFO"
	.sectionflags	@""
	.align	4


	//----- nvinfo : EIATTR_CUDA_API_VERSION
	.align		4
        /*0000*/ 	.byte	0x04, 0x37
        /*0002*/ 	.short	(.L_194 - .L_193)
.L_193:
        /*0004*/ 	.word	0x00000082


	//----- nvinfo : EIATTR_SPARSE_MMA_MASK
	.align		4
.L_194:
        /*0008*/ 	.byte	0x03, 0x50
        /*000a*/ 	.short	0x0000


	//----- nvinfo : EIATTR_MAXREG_COUNT
	.align		4
        /*000c*/ 	.byte	0x03, 0x1b
        /*000e*/ 	.short	0x00ff


	//----- nvinfo : EIATTR_MERCURY_ISA_VERSION
	.align		4
        /*0010*/ 	.byte	0x03, 0x5f
        /*0012*/ 	.short	0x0101


	//----- nvinfo : EIATTR_VRC_CTA_INIT_COUNT
	.align		4
        /*0014*/ 	.byte	0x02, 0x4a
	.zero		1
	.zero		1


	//----- nvinfo : EIATTR_EXIT_INSTR_OFFSETS
	.align		4
        /*0018*/ 	.byte	0x04, 0x1c
        /*001a*/ 	.short	(.L_196 - .L_195)


	//   ....[0]....
.L_195:
        /*001c*/ 	.word	0x00000010


	//----- nvinfo : EIATTR_SW_WAR
	.align		4
.L_196:
        /*0020*/ 	.byte	0x04, 0x36
        /*0022*/ 	.short	(.L_198 - .L_197)
.L_197:
        /*0024*/ 	.word	0x00000008
.L_198:


//--------------------- .nv.info._Z8countDisffPfS_S_i --------------------------
	.section	.nv.info._Z8countDisffPfS_S_i,"",@"SHT_CUDA_INFO"
	.sectionflags	@""
	.align	4


	//----- nvinfo : EIATTR_CUDA_API_VERSION
	.align		4
        /*0000*/ 	.byte	0x04, 0x37
        /*0002*/ 	.short	(.L_200 - .L_199)
.L_199:
        /*0004*/ 	.word	0x00000082


	//----- nvinfo : EIATTR_KPARAM_INFO
	.align		4
.L_200:
        /*0008*/ 	.byte	0x04, 0x17
        /*000a*/ 	.short	(.L_202 - .L_201)
.L_201:
        /*000c*/ 	.word	0x00000000
        /*0010*/ 	.short	0x0005
        /*0012*/ 	.short	0x0020
        /*0014*/ 	.byte	0x00, 0xf0, 0x11, 0x00


	//----- nvinfo : EIATTR_KPARAM_INFO
	.align		4
.L_202:
        /*0018*/ 	.byte	0x04, 0x17
        /*001a*/ 	.short	(.L_204 - .L_203)
.L_203:
        /*001c*/ 	.word	0x00000000
        /*0020*/ 	.short	0x0004
        /*0022*/ 	.short	0x0018
        /*0024*/ 	.byte	0x00, 0xf5, 0x21, 0x00


	//----- nvinfo : EIATTR_KPARAM_INFO
	.align		4
.L_204:
        /*0028*/ 	.byte	0x04, 0x17
        /*002a*/ 	.short	(.L_206 - .L_205)
.L_205:
        /*002c*/ 	.word	0x00000000
        /*0030*/ 	.short	0x0003
        /*0032*/ 	.short	0x0010
        /*0034*/ 	.byte	0x00, 0xf5, 0x21, 0x00


	//----- nvinfo : EIATTR_KPARAM_INFO
	.align		4
.L_206:
        /*0038*/ 	.byte	0x04, 0x17
        /*003a*/ 	.short	(.L_208 - .L_207)
.L_207:
        /*003c*/ 	.word	0x00000000
        /*0040*/ 	.short	0x0002
        /*0042*/ 	.short	0x0008
        /*0044*/ 	.byte	0x00, 0xf5, 0x21, 0x00


	//----- nvinfo : EIATTR_KPARAM_INFO
	.align		4
.L_208:
        /*0048*/ 	.byte	0x04, 0x17
        /*004a*/ 	.short	(.L_210 - .L_209)
.L_209:
        /*004c*/ 	.word	0x00000000
        /*0050*/ 	.short	0x0001
        /*0052*/ 	.short	0x0004
        /*0054*/ 	.byte	0x00, 0xf0, 0x11, 0x00


	//----- nvinfo : EIATTR_KPARAM_INFO
	.align		4
.L_210:
        /*0058*/ 	.byte	0x04, 0x17
        /*005a*/ 	.short	(.L_212 - .L_211)
.L_211:
        /*005c*/ 	.word	0x00000000
        /*0060*/ 	.short	0x0000
        /*0062*/ 	.short	0x0000
        /*0064*/ 	.byte	0x00, 0xf0, 0x11, 0x00


	//----- nvinfo : EIATTR_SPARSE_MMA_MASK
	.align		4
.L_212:
        /*0068*/ 	.byte	0x03, 0x50
        /*006a*/ 	.short	0x0000


	//----- nvinfo : EIATTR_MAXREG_COUNT
	.align		4
        /*006c*/ 	.byte	0x03, 0x1b
        /*006e*/ 	.short	0x00ff


	//----- nvinfo : EIATTR_MERCURY_ISA_VERSION
	.align		4
        /*0070*/ 	.byte	0x03, 0x5f
        /*0072*/ 	.short	0x0101


	//----- nvinfo : EIATTR_VRC_CTA_INIT_COUNT
	.align		4
        /*0074*/ 	.byte	0x02, 0x4a
	.zero		1
	.zero		1


	//----- nvinfo : EIATTR_EXIT_INSTR_OFFSETS
	.align		4
        /*0078*/ 	.byte	0x04, 0x1c
        /*007a*/ 	.short	(.L_214 - .L_213)


	//   ....[0]....
.L_213:
        /*007c*/ 	.word	0x00000070


	//   ....[1]....
        /*0080*/ 	.word	0x00000250


	//----- nvinfo : EIATTR_CRS_STACK_SIZE
	.align		4
.L_214:
        /*0084*/ 	.byte	0x04, 0x1e
        /*0086*/ 	.short	(.L_216 - .L_215)
.L_215:
        /*0088*/ 	.word	0x00000000


	//----- nvinfo : EIATTR_CBANK_PARAM_SIZE
	.align		4
.L_216:
        /*008c*/ 	.byte	0x03, 0x19
        /*008e*/ 	.short	0x0024


	//----- nvinfo : EIATTR_PARAM_CBANK
	.align		4
        /*0090*/ 	.byte	0x04, 0x0a
        /*0092*/ 	.short	(.L_218 - .L_217)
	.align		4
.L_217:
        /*0094*/ 	.word	index@(.nv.constant0._Z8countDisffPfS_S_i)
        /*0098*/ 	.short	0x0380
        /*009a*/ 	.short	0x0024


	//----- nvinfo : EIATTR_SW_WAR
	.align		4
.L_218:
        /*009c*/ 	.byte	0x04, 0x36
        /*009e*/ 	.short	(.L_220 - .L_219)
.L_219:
        /*00a0*/ 	.word	0x00000008
.L_220:


//--------------------- .nv.callgraph             --------------------------
	.section	.nv.callgraph,"",@"SHT_CUDA_CALLGRAPH"
	.align	4
	.sectionentsize	8
	.align		4
        /*0000*/ 	.word	0x00000000
	.align		4
        /*0004*/ 	.word	0xffffffff
	.align		4
        /*0008*/ 	.word	0x00000000
	.align		4
        /*000c*/ 	.word	0xfffffffe
	.align		4
        /*0010*/ 	.word	0x00000000
	.align		4
        /*0014*/ 	.word	0xfffffffd
	.align		4
        /*0018*/ 	.word	0x00000000
	.align		4
        /*001c*/ 	.word	0xfffffffc


//--------------------- .nv.constant4             --------------------------
	.section	.nv.constant4,"a",@progbits
	.align	8
	.align		8
.nv.constant4:
        /*0000*/ 	.dword	_ZN34_INTERNAL_9f5ed0c8_4_k_cu_34f6c46c4cuda3std3__45__cpo5beginE
	.align		8
        /*0008*/ 	.dword	_ZN34_INTERNAL_9f5ed0c8_4_k_cu_34f6c46c4cuda3std3__45__cpo3endE
	.align		8
        /*0010*/ 	.dword	_ZN34_INTERNAL_9f5ed0c8_4_k_cu_34f6c46c4cuda3std3__45__cpo6cbeginE
	.align		8
        /*0018*/ 	.dword	_ZN34_INTERNAL_9f5ed0c8_4_k_cu_34f6c46c4cuda3std3__45__cpo4cendE
	.align		8
        /*0020*/ 	.dword	_ZN34_INTERNAL_9f5ed0c8_4_k_cu_34f6c46c4cuda3std3__45__cpo6rbeginE
	.align		8
        /*0028*/ 	.dword	_ZN34_INTERNAL_9f5ed0c8_4_k_cu_34f6c46c4cuda3std3__45__cpo4rendE
	.align		8
        /*0030*/ 	.dword	_ZN34_INTERNAL_9f5ed0c8_4_k_cu_34f6c46c4cuda3std3__45__cpo7crbeginE
	.align		8
        /*0038*/ 	.dword	_ZN34_INTERNAL_9f5ed0c8_4_k_cu_34f6c46c4cuda3std3__45__cpo5crendE
	.align		8
        /*0040*/ 	.dword	_ZN34_INTERNAL_9f5ed0c8_4_k_cu_34f6c46c4cuda3std3__436_GLOBAL__N__9f5ed0c8_4_k_cu_34f6c46c6ignoreE
	.align		8
        /*0048*/ 	.dword	_ZN34_INTERNAL_9f5ed0c8_4_k_cu_34f6c46c4cuda3std3__419piecewise_constructE
	.align		8
        /*0050*/ 	.dword	_ZN34_INTERNAL_9f5ed0c8_4_k_cu_34f6c46c4cuda3std3__48in_placeE
	.align		8
        /*0058*/ 	.dword	_ZN34_INTERNAL_9f5ed0c8_4_k_cu_34f6c46c4cuda3std3__420unreachable_sentinelE
	.align		8
        /*0060*/ 	.dword	_ZN34_INTERNAL_9f5ed0c8_4_k_cu_34f6c46c4cuda3std3__47nulloptE
	.align		8
        /*0068*/ 	.dword	_ZN34_INTERNAL_9f5ed0c8_4_k_cu_34f6c46c4cuda3std3__48unexpectE
	.align		8
        /*0070*/ 	.dword	_ZN34_INTERNAL_9f5ed0c8_4_k_cu_34f6c46c4cuda3std6ranges3__45__cpo4swapE
	.align		8
        /*0078*/ 	.dword	_ZN34_INTERNAL_9f5ed0c8_4_k_cu_34f6c46c4cuda3std6ranges3__45__cpo9iter_moveE
	.align		8
        /*0080*/ 	.dword	_ZN34_INTERNAL_9f5ed0c8_4_k_cu_34f6c46c4cuda3std6ranges3__45__cpo5beginE
	.align		8
        /*0088*/ 	.dword	_ZN34_INTERNAL_9f5ed0c8_4_k_cu_34f6c46c4cuda3std6ranges3__45__cpo3endE
	.align		8
        /*0090*/ 	.dword	_ZN34_INTERNAL_9f5ed0c8_4_k_cu_34f6c46c4cuda3std6ranges3__45__cpo6cbeginE
	.align		8
        /*0098*/ 	.dword	_ZN34_INTERNAL_9f5ed0c8_4_k_cu_34f6c46c4cuda3std6ranges3__45__cpo4cendE
	.align		8
        /*00a0*/ 	.dword	_ZN34_INTERNAL_9f5ed0c8_4_k_cu_34f6c46c4cuda3std6ranges3__45__cpo7advanceE
	.align		8
        /*00a8*/ 	.dword	_ZN34_INTERNAL_9f5ed0c8_4_k_cu_34f6c46c4cuda3std6ranges3__45__cpo9iter_swapE
	.align		8
        /*00b0*/ 	.dword	_ZN34_INTERNAL_9f5ed0c8_4_k_cu_34f6c46c4cuda3std6ranges3__45__cpo4nextE
	.align		8
        /*00b8*/ 	.dword	_ZN34_INTERNAL_9f5ed0c8_4_k_cu_34f6c46c4cuda3std6ranges3__45__cpo4prevE
	.align		8
        /*00c0*/ 	.dword	_ZN34_INTERNAL_9f5ed0c8_4_k_cu_34f6c46c4cuda3std6ranges3__45__cpo4dataE
	.align		8
        /*00c8*/ 	.dword	_ZN34_INTERNAL_9f5ed0c8_4_k_cu_34f6c46c4cuda3std6ranges3__45__cpo5cdataE
	.align		8
        /*00d0*/ 	.dword	_ZN34_INTERNAL_9f5ed0c8_4_k_cu_34f6c46c4cuda3std6ranges3__45__cpo4sizeE
	.align		8
        /*00d8*/ 	.dword	_ZN34_INTERNAL_9f5ed0c8_4_k_cu_34f6c46c4cuda3std6ranges3__45__cpo5ssizeE
	.align		8
        /*00e0*/ 	.dword	_ZN34_INTERNAL_9f5ed0c8_4_k_cu_34f6c46c4cuda3std6ranges3__45__cpo8distanceE
	.align		8
        /*00e8*/ 	.dword	_ZN34_INTERNAL_9f5ed0c8_4_k_cu_34f6c46c6thrust24THRUST_300001_SM_1000_NS8cuda_cub3parE
	.align		8
        /*00f0*/ 	.dword	_ZN34_INTERNAL_9f5ed0c8_4_k_cu_34f6c46c6thrust24THRUST_300001_SM_1000_NS8cuda_cub10par_nosyncE
	.align		8
        /*00f8*/ 	.dword	_ZN34_INTERNAL_9f5ed0c8_4_k_cu_34f6c46c6thrust24THRUST_300001_SM_1000_NS6system6detail10sequential3seqE
	.align		8
        /*0100*/ 	.dword	_ZN34_INTERNAL_9f5ed0c8_4_k_cu_34f6c46c6thrust24THRUST_300001_SM_1000_NS6system3cpp3parE
	.align		8
        /*0108*/ 	.dword	_ZN34_INTERNAL_9f5ed0c8_4_k_cu_34f6c46c6thrust24THRUST_300001_SM_1000_NS12placeholders2_1E
	.align		8
        /*0110*/ 	.dword	_ZN34_INTERNAL_9f5ed0c8_4_k_cu_34f6c46c6thrust24THRUST_300001_SM_1000_NS12placeholders2_2E
	.align		8
        /*0118*/ 	.dword	_ZN34_INTERNAL_9f5ed0c8_4_k_cu_34f6c46c6thrust24THRUST_300001_SM_1000_NS12placeholders2_3E
	.align		8
        /*0120*/ 	.dword	_ZN34_INTERNAL_9f5ed0c8_4_k_cu_34f6c46c6thrust24THRUST_300001_SM_1000_NS12placeholders2_4E
	.align		8
        /*0128*/ 	.dword	_ZN34_INTERNAL_9f5ed0c8_4_k_cu_34f6c46c6thrust24THRUST_300001_SM_1000_NS12placeholders2_5E
	.align		8
        /*0130*/ 	.dword	_ZN34_INTERNAL_9f5ed0c8_4_k_cu_34f6c46c6thrust24THRUST_300001_SM_1000_NS12placeholders2_6E
	.align		8
        /*0138*/ 	.dword	_ZN34_INTERNAL_9f5ed0c8_4_k_cu_34f6c46c6thrust24THRUST_300001_SM_1000_NS12placeholders2_7E
	.align		8
        /*0140*/ 	.dword	_ZN34_INTERNAL_9f5ed0c8_4_k_cu_34f6c46c6thrust24THRUST_300001_SM_1000_NS12placeholders2_8E
	.align		8
        /*0148*/ 	.dword	_ZN34_INTERNAL_9f5ed0c8_4_k_cu_34f6c46c6thrust24THRUST_300001_SM_1000_NS12placeholders2_9E
	.align		8
        /*0150*/ 	.dword	_ZN34_INTERNAL_9f5ed0c8_4_k_cu_34f6c46c6thrust24THRUST_300001_SM_1000_NS12placeholders3_10E
	.align		8
        /*0158*/ 	.dword	_ZN34_INTERNAL_9f5ed0c8_4_k_cu_34f6c46c6thrust24THRUST_300001_SM_1000_NS3seqE
	.align		8
        /*0160*/ 	.dword	_ZN34_INTERNAL_9f5ed0c8_4_k_cu_34f6c46c6thrust24THRUST_300001_SM_1000_NS6deviceE


//--------------------- .text._ZN3cub18CUB_300001_SM_10006detail10radix_sort29DeviceRadixSortOnesweepKernelINS1_5radix10policy_hubIfNS0_8NullTypeEyE10Policy1000ELNS0_9SortOrderE0EfS6_yiiNS1_21identity_decomposer_tEEEvPT5_SC_PT3_PKSD_PT1_PKSH_PT2_PKSL_T4_iiT6_ --------------------------
	.section	.text._ZN3cub18CUB_300001_SM_10006detail10radix_sort29DeviceRadixSortOnesweepKernelINS1_5radix10policy_hubIfNS0_8NullTypeEyE10Policy1000ELNS0_9SortOrderE0EfS6_yiiNS1_21identity_decomposer_tEEEvPT5_SC_PT3_PKSD_PT1_PKSH_PT2_PKSL_T4_iiT6_,"ax",@progbits
	.align	128
        .global         _ZN3cub18CUB_300001_SM_10006detail10radix_sort29DeviceRadixSortOnesweepKernelINS1_5radix10policy_hubIfNS0_8NullTypeEyE10Policy1000ELNS0_9SortOrderE0EfS6_yiiNS1_21identity_decomposer_tEEEvPT5_SC_PT3_PKSD_PT1_PKSH_PT2_PKSL_T4_iiT6_
        .type           _ZN3cub18CUB_300001_SM_10006detail10radix_sort29DeviceRadixSortOnesweepKernelINS1_5radix10policy_hubIfNS0_8NullTypeEyE10Policy1000ELNS0_9SortOrderE0EfS6_yiiNS1_21identity_decomposer_tEEEvPT5_SC_PT3_PKSD_PT1_PKSH_PT2_PKSL_T4_iiT6_,@function
        .size           _ZN3cub18CUB_300001_SM_10006detail10radix_sort29DeviceRadixSortOnesweepKernelINS1_5radix10policy_hubIfNS0_8NullTypeEyE10Policy1000ELNS0_9SortOrderE0EfS6_yiiNS1_21identity_decomposer_tEEEvPT5_SC_PT3_PKSD_PT1_PKSH_PT2_PKSL_T4_iiT6_,(.L_x_227 - _ZN3cub18CUB_300001_SM_10006detail10radix_sort29DeviceRadixSortOnesweepKernelINS1_5radix10policy_hubIfNS0_8NullTypeEyE10Policy1000ELNS0_9SortOrderE0EfS6_yiiNS1_21identity_decomposer_tEEEvPT5_SC_PT3_PKSD_PT1_PKSH_PT2_PKSL_T4_iiT6_)
        .other          _ZN3cub18CUB_300001_SM_10006detail10radix_sort29DeviceRadixSortOnesweepKernelINS1_5radix10policy_hubIfNS0_8NullTypeEyE10Policy1000ELNS0_9SortOrderE0EfS6_yiiNS1_21identity_decomposer_tEEEvPT5_SC_PT3_PKSD_PT1_PKSH_PT2_PKSL_T4_iiT6_,@"STO_CUDA_ENTRY STV_DEFAULT"
_ZN3cub18CUB_300001_SM_10006detail10radix_sort29DeviceRadixSortOnesweepKernelINS1_5radix10policy_hubIfNS0_8NullTypeEyE10Policy1000ELNS0_9SortOrderE0EfS6_yiiNS1_21identity_decomposer_tEEEvPT5_SC_PT3_PKSD_PT1_PKSH_PT2_PKSL_T4_iiT6_:
.text._ZN3cub18CUB_300001_SM_10006detail10radix_sort29DeviceRadixSortOnesweepKernelINS1_5radix10policy_hubIfNS0_8NullTypeEyE10Policy1000ELNS0_9SortOrderE0EfS6_yiiNS1_21identity_decomposer_tEEEvPT5_SC_PT3_PKSD_PT1_PKSH_PT2_PKSL_T4_iiT6_:
[----:B------:R-:W-:Y:S01]  /*0000*/  LDC R1, c[0x0][0x37c] ;  /* 0x0000df00ff017b82 */ /* 0x000fe20000000800 */
[----:B------:R-:W0:Y:S01]  /*0010*/  S2R R3, SR_TID.X ;  /* 0x0000000000037919 */ /* 0x000e220000002100 */
[----:B------:R-:W-:Y:S01]  /*0020*/  MOV R29, 0x400 ;  /* 0x00000400001d7802 */ /* 0x000fe20000000f00 */
[----:B------:R-:W1:Y:S01]  /*0030*/  LDCU.64 UR6, c[0x0][0x358] ;  /* 0x00006b00ff0677ac */ /* 0x000e620008000a00 */
[----:B------:R-:W-:Y:S01]  /*0040*/  BSSY.RECONVERGENT B0, `(.L_x_0) ;  /* 0x000000c000007945 */ /* 0x000fe20003800200 */
[----:B------:R-:W2:Y:S01]  /*0050*/  S2R R0, SR_CgaCtaId ;  /* 0x0000000000007919 */ /* 0x000ea20000008800 */
[----:B0-----:R-:W-:Y:S02]  /*0060*/  ISETP.NE.AND P0, PT, R3, RZ, PT ;  /* 0x000000ff0300720c */ /* 0x001fe40003f05270 */
[----:B--2---:R-:W-:-:S11]  /*0070*/  LEA R29, R0, R29, 0x18 ;  /* 0x0000001d001d7211 */ /* 0x004fd600078ec0ff */
[----:B-1----:R-:W-:Y:S05]  /*0080*/  @P0 BRA `(.L_x_1) ;  /* 0x00000000001c0947 */ /* 0x002fea0003800000 */
[----:B------:R-:W0:Y:S01]  /*0090*/  LDC.64 R4, c[0x0][0x388] ;  /* 0x0000e200ff047b82 */ /* 0x000e220000000a00 */
[----:B------:R-:W-:-:S05]  /*00a0*/  IMAD.MOV.U32 R7, RZ, RZ, 0x1 ;  /* 0x00000001ff077424 */ /* 0x000fca00078e00ff */
[----:B0-----:R-:W2:Y:S02]  /*00b0*/  ATOMG.E.ADD.STRONG.GPU PT, R4, desc[UR6][R4.64], R7 ;  /* 0x80000007040479a8 */ /* 0x001ea400081ef106 */
[----:B------:R-:W0:Y:S01]  /*00c0*/  S2UR UR5, SR_CgaCtaId ;  /* 0x00000000000579c3 */ /* 0x000e220000008800 */
[----:B------:R-:W-:Y:S02]  /*00d0*/  UMOV UR4, 0x400 ;  /* 0x0000040000047882 */ /* 0x000fe40000000000 */
[----:B0-----:R-:W-:-:S09]  /*00e0*/  ULEA UR4, UR5, UR4, 0x18 ;  /* 0x0000000405047291 */ /* 0x001fd2000f8ec0ff */
[----:B--2---:R0:W-:Y:S03]  /*00f0*/  STS [UR4+0x6c00], R4 ;  /* 0x006c0004ff007988 */ /* 0x0041e60008000804 */
.L_x_1:
[----:B------:R-:W-:Y:S05]  /*0100*/  BSYNC.RECONVERGENT B0 ;  /* 0x0000000000007941 */ /* 0x000fea0003800200 */
.L_x_0:
[----:B------:R-:W-:Y:S01]  /*0110*/  BAR.SYNC.DEFER_BLOCKING 0x0 ;  /* 0x0000000000007b1d */ /* 0x000fe20000010000 */
[----:B------:R-:W-:-:S05]  /*0120*/  SHF.R.U32.HI R0, RZ, 0x5, R3 ;  /* 0x00000005ff007819 */ /* 0x000fca0000011603 */
[----:B------:R-:W1:Y:S01]  /*0130*/  LDCU UR4, c[0x0][0x3c0] ;  /* 0x00007800ff0477ac */ /* 0x000e620008000800 */
[----:B------:R-:W2:Y:S01]  /*0140*/  S2R R26, SR_LANEID ;  /* 0x00000000001a7919 */ /* 0x000ea20000000000 */
[----:B------:R-:W0:Y:S02]  /*0150*/  LDS R27, [R29+0x6c00] ;  /* 0x006c00001d1b7984 */ /* 0x000e240000000800 */
[----:B0-----:R-:W-:-:S04]  /*0160*/  IMAD R4, R27, 0x1b00, RZ ;  /* 0x00001b001b047824 */ /* 0x001fc800078e02ff */
[----:B------:R-:W-:Y:S01]  /*0170*/  VIADD R28, R4, 0x1b00 ;  /* 0x00001b00041c7836 */ /* 0x000fe20000000000 */
[----:B------:R-:W-:-:S04]  /*0180*/  SHF.R.S32.HI R8, RZ, 0x1f, R4 ;  /* 0x0000001fff087819 */ /* 0x000fc80000011404 */
[----:B-1----:R-:W-:-:S13]  /*0190*/  ISETP.GT.AND P0, PT, R28, UR4, PT ;  /* 0x000000041c007c0c */ /* 0x002fda000bf04270 */
[----:B--2---:R-:W-:Y:S05]  /*01a0*/  @P0 BRA `(.L_x_2) ;  /* 0x00000000006c0947 */ /* 0x004fea0003800000 */
[----:B------:R-:W0:Y:S01]  /*01b0*/  LDCU.64 UR4, c[0x0][0x3a8] ;  /* 0x00007500ff0477ac */ /* 0x000e220008000a00 */
[C---:B------:R-:W-:Y:S02]  /*01c0*/  LOP3.LUT R5, R3.reuse, 0x1f, RZ, 0xc0, !PT ;  /* 0x0000001f03057812 */ /* 0x040fe400078ec0ff */
[----:B------:R-:W-:-:S05]  /*01d0*/  LOP3.LUT R6, R3, 0x3e0, RZ, 0xc0, !PT ;  /* 0x000003e003067812 */ /* 0x000fca00078ec0ff */
[----:B------:R-:W-:-:S05]  /*01e0*/  IMAD R5, R6, 0x12, R5 ;  /* 0x0000001206057824 */ /* 0x000fca00078e0205 */
[----:B------:R-:W-:-:S05]  /*01f0*/  IADD3 R5, P0, PT, R4, R5, RZ ;  /* 0x0000000504057210 */ /* 0x000fca0007f1e0ff */
[----:B------:R-:W-:Y:S01]  /*0200*/  IMAD.X R8, RZ, RZ, R8, P0 ;  /* 0x000000ffff087224 */ /* 0x000fe200000e0608 */
[----:B0-----:R-:W-:-:S04]  /*0210*/  LEA R4, P0, R5, UR4, 0x2 ;  /* 0x0000000405047c11 */ /* 0x001fc8000f8010ff */
[----:B------:R-:W-:-:S05]  /*0220*/  LEA.HI.X R5, R5, UR5, R8, 0x2, P0 ;  /* 0x0000000505057c11 */ /* 0x000fca00080f1408 */
[----:B------:R0:W5:Y:S04]  /*0230*/  LDG.E R25, desc[UR6][R4.64] ;  /* 0x0000000604197981 */ /* 0x000168000c1e1900 */
        /* <DEDUP_REMOVED lines=16> */
[----:B------:R0:W5:Y:S01]  /*0340*/  LDG.E R8, desc[UR6][R4.64+0x880] ;  /* 0x0008800604087981 */ /* 0x000162000c1e1900 */
[----:B------:R-:W-:Y:S05]  /*0350*/  BRA `(.L_x_3) ;  /* 0x0000000400407947 */ /* 0x000fea0003800000 */
.L_x_2:
[----:B------:R-:W0:Y:S01]  /*0360*/  LDCU.64 UR8, c[0x0][0x3a8] ;  /* 0x00007500ff0877ac */ /* 0x000e220008000a00 */
[C---:B------:R-:W-:Y:S01]  /*0370*/  LOP3.LUT R5, R3.reuse, 0x1f, RZ, 0xc0, !PT ;  /* 0x0000001f03057812 */ /* 0x040fe200078ec0ff */
[----:B------:R-:W-:Y:S01]  /*0380*/  IMAD.MOV.U32 R25, RZ, RZ, 0x7fffffff ;  /* 0x7fffffffff197424 */ /* 0x000fe200078e00ff */
[----:B------:R-:W-:Y:S01]  /*0390*/  LOP3.LUT R6, R3, 0x3e0, RZ, 0xc0, !PT ;  /* 0x000003e003067812 */ /* 0x000fe200078ec0ff */
[----:B------:R-:W-:-:S04]  /*03a0*/  IMAD.MOV.U32 R24, RZ, RZ, 0x7fffffff ;  /* 0x7fffffffff187424 */ /* 0x000fc800078e00ff */
[----:B------:R-:W-:Y:S01]  /*03b0*/  IMAD R11, R6, 0x12, R5 ;  /* 0x00000012060b7824 */ /* 0x000fe200078e0205 */
[----:B------:R-:W-:-:S03]  /*03c0*/  IADD3 R6, PT, PT, -R4, UR4, RZ ;  /* 0x0000000404067c10 */ /* 0x000fc6000fffe1ff */
[C---:B------:R-:W-:Y:S01]  /*03d0*/  VIADD R5, R11.reuse, 0x20 ;  /* 0x000000200b057836 */ /* 0x040fe20000000000 */
[----:B------:R-:W-:Y:S01]  /*03e0*/  IADD3 R10, P0, PT, R4, R11, RZ ;  /* 0x0000000b040a7210 */ /* 0x000fe20007f1e0ff */
[C---:B------:R-:W-:Y:S01]  /*03f0*/  VIADD R7, R11.reuse, 0x40 ;  /* 0x000000400b077836 */ /* 0x040fe20000000000 */
[CC--:B------:R-:W-:Y:S01]  /*0400*/  ISETP.GE.AND P4, PT, R11.reuse, R6.reuse, PT ;  /* 0x000000060b00720c */ /* 0x0c0fe20003f86270 */
[----:B------:R-:W-:Y:S01]  /*0410*/  VIADD R9, R11, 0x60 ;  /* 0x000000600b097836 */ /* 0x000fe20000000000 */
[-C--:B------:R-:W-:Y:S01]  /*0420*/  ISETP.GE.AND P3, PT, R5, R6.reuse, PT ;  /* 0x000000060500720c */ /* 0x080fe20003f66270 */
[----:B------:R-:W-:Y:S01]  /*0430*/  VIADD R5, R11, 0x80 ;  /* 0x000000800b057836 */ /* 0x000fe20000000000 */
[-C--:B------:R-:W-:Y:S01]  /*0440*/  ISETP.GE.AND P2, PT, R7, R6.reuse, PT ;  /* 0x000000060700720c */ /* 0x080fe20003f46270 */
[----:B------:R-:W-:Y:S01]  /*0450*/  VIADD R7, R11, 0xa0 ;  /* 0x000000a00b077836 */ /* 0x000fe20000000000 */
[----:B0-----:R-:W-:Y:S01]  /*0460*/  LEA R4, P5, R10, UR8, 0x2 ;  /* 0x000000080a047c11 */ /* 0x001fe2000f8a10ff */
[----:B------:R-:W-:Y:S01]  /*0470*/  IMAD.X R13, RZ, RZ, R8, P0 ;  /* 0x000000ffff0d7224 */ /* 0x000fe200000e0608 */
[----:B------:R-:W-:-:S02]  /*0480*/  ISETP.GE.AND P0, PT, R5, R6, PT ;  /* 0x000000060500720c */ /* 0x000fc40003f06270 */
[-C--:B------:R-:W-:Y:S01]  /*0490*/  ISETP.GE.AND P6, PT, R7, R6.reuse, PT ;  /* 0x000000060700720c */ /* 0x080fe20003fc6270 */
[----:B------:R-:W-:Y:S01]  /*04a0*/  VIADD R7, R11, 0xe0 ;  /* 0x000000e00b077836 */ /* 0x000fe20000000000 */
[----:B------:R-:W-:Y:S01]  /*04b0*/  LEA.HI.X R5, R10, UR9, R13, 0x2, P5 ;  /* 0x000000090a057c11 */ /* 0x000fe2000a8f140d */
[----:B------:R-:W-:Y:S01]  /*04c0*/  IMAD.MOV.U32 R23, RZ, RZ, 0x7fffffff ;  /* 0x7fffffffff177424 */ /* 0x000fe200078e00ff */
[-C--:B------:R-:W-:Y:S01]  /*04d0*/  ISETP.GE.AND P1, PT, R9, R6.reuse, PT ;  /* 0x000000060900720c */ /* 0x080fe20003f26270 */
[----:B------:R-:W-:Y:S02]  /*04e0*/  VIADD R9, R11, 0xc0 ;  /* 0x000000c00b097836 */ /* 0x000fe40000000000 */
[----:B------:R1:W5:Y:S01]  /*04f0*/  @!P4 LDG.E R25, desc[UR6][R4.64] ;  /* 0x000000060419c981 */ /* 0x000362000c1e1900 */
[-C--:B------:R-:W-:Y:S01]  /*0500*/  ISETP.GE.AND P4, PT, R7, R6.reuse, PT ;  /* 0x000000060700720c */ /* 0x080fe20003f86270 */
[----:B------:R-:W-:Y:S01]  /*0510*/  VIADD R7, R11, 0x120 ;  /* 0x000001200b077836 */ /* 0x000fe20000000000 */
[-C--:B------:R-:W-:Y:S01]  /*0520*/  ISETP.GE.AND P5, PT, R9, R6.reuse, PT ;  /* 0x000000060900720c */ /* 0x080fe20003fa6270 */
[----:B------:R-:W-:Y:S01]  /*0530*/  IMAD.MOV.U32 R21, RZ, RZ, 0x7fffffff ;  /* 0x7fffffffff157424 */ /* 0x000fe200078e00ff */
[----:B------:R1:W5:Y:S01]  /*0540*/  @!P2 LDG.E R23, desc[UR6][R4.64+0x100] ;  /* 0x000100060417a981 */ /* 0x000362000c1e1900 */
[----:B------:R-:W-:Y:S01]  /*0550*/  VIADD R9, R11, 0x100 ;  /* 0x000001000b097836 */ /* 0x000fe20000000000 */
[----:B------:R-:W-:Y:S01]  /*0560*/  ISETP.GE.AND P2, PT, R7, R6, PT ;  /* 0x000000060700720c */ /* 0x000fe20003f46270 */
[----:B------:R-:W-:Y:S01]  /*0570*/  VIADD R7, R11, 0x160 ;  /* 0x000001600b077836 */ /* 0x000fe20000000000 */
[----:B------:R1:W5:Y:S01]  /*0580*/  @!P3 LDG.E R24, desc[UR6][R4.64+0x80] ;  /* 0x000080060418b981 */ /* 0x000362000c1e1900 */
[----:B------:R-:W-:-:S03]  /*0590*/  IMAD.MOV.U32 R20, RZ, RZ, 0x7fffffff ;  /* 0x7fffffffff147424 */ /* 0x000fc600078e00ff */
[----:B------:R1:W5:Y:S01]  /*05a0*/  @!P0 LDG.E R21, desc[UR6][R4.64+0x200] ;  /* 0x0002000604158981 */ /* 0x000362000c1e1900 */
[-C--:B------:R-:W-:Y:S01]  /*05b0*/  ISETP.GE.AND P0, PT, R7, R6.reuse, PT ;  /* 0x000000060700720c */ /* 0x080fe20003f06270 */
[----:B------:R-:W-:Y:S01]  /*05c0*/  VIADD R7, R11, 0x180 ;  /* 0x000001800b077836 */ /* 0x000fe20000000000 */
[-C--:B------:R-:W-:Y:S01]  /*05d0*/  ISETP.GE.AND P3, PT, R9, R6.reuse, PT ;  /* 0x000000060900720c */ /* 0x080fe20003f66270 */
[----:B------:R-:W-:Y:S01]  /*05e0*/  IMAD.MOV.U32 R22, RZ, RZ, 0x7fffffff ;  /* 0x7fffffffff167424 */ /* 0x000fe200078e00ff */
[----:B------:R1:W5:Y:S01]  /*05f0*/  @!P6 LDG.E R20, desc[UR6][R4.64+0x280] ;  /* 0x000280060414e981 */ /* 0x000362000c1e1900 */
[----:B------:R-:W-:Y:S01]  /*0600*/  VIADD R9, R11, 0x140 ;  /* 0x000001400b097836 */ /* 0x000fe20000000000 */
[-C--:B------:R-:W-:Y:S01]  /*0610*/  ISETP.GE.AND P6, PT, R7, R6.reuse, PT ;  /* 0x000000060700720c */ /* 0x080fe20003fc6270 */
[----:B------:R-:W-:Y:S02]  /*0620*/  IMAD.MOV.U32 R18, RZ, RZ, 0x7fffffff ;  /* 0x7fffffffff127424 */ /* 0x000fe400078e00ff */
[----:B------:R-:W-:Y:S01]  /*0630*/  VIADD R7, R11, 0x1c0 ;  /* 0x000001c00b077836 */ /* 0x000fe20000000000 */
[----:B------:R1:W5:Y:S01]  /*0640*/  @!P1 LDG.E R22, desc[UR6][R4.64+0x180] ;  /* 0x0001800604169981 */ /* 0x000362000c1e1900 */
[----:B------:R-:W-:Y:S01]  /*0650*/  ISETP.GE.AND P1, PT, R9, R6, PT ;  /* 0x000000060900720c */ /* 0x000fe20003f26270 */
[----:B------:R-:W-:-:S02]  /*0660*/  IMAD.MOV.U32 R19, RZ, RZ, 0x7fffffff ;  /* 0x7fffffffff137424 */ /* 0x000fc400078e00ff */
[----:B------:R1:W5:Y:S01]  /*0670*/  @!P4 LDG.E R18, desc[UR6][R4.64+0x380] ;  /* 0x000380060412c981 */ /* 0x000362000c1e1900 */
[----:B------:R-:W-:Y:S01]  /*0680*/  IMAD.MOV.U32 R17, RZ, RZ, 0x7fffffff ;  /* 0x7fffffffff117424 */ /* 0x000fe200078e00ff */
[-C--:B------:R-:W-:Y:S01]  /*0690*/  ISETP.GE.AND P4, PT, R7, R6.reuse, PT ;  /* 0x000000060700720c */ /* 0x080fe20003f86270 */
[C---:B------:R-:W-:Y:S01]  /*06a0*/  VIADD R9, R11.reuse, 0x1a0 ;  /* 0x000001a00b097836 */ /* 0x040fe20000000000 */
[----:B------:R1:W5:Y:S01]  /*06b0*/  @!P5 LDG.E R19, desc[UR6][R4.64+0x300] ;  /* 0x000300060413d981 */ /* 0x000362000c1e1900 */
[----:B------:R-:W-:Y:S02]  /*06c0*/  VIADD R7, R11, 0x1e0 ;  /* 0x000001e00b077836 */ /* 0x000fe40000000000 */
[----:B------:R-:W-:Y:S01]  /*06d0*/  IMAD.MOV.U32 R16, RZ, RZ, 0x7fffffff ;  /* 0x7fffffffff107424 */ /* 0x000fe200078e00ff */
[----:B------:R1:W5:Y:S01]  /*06e0*/  @!P3 LDG.E R17, desc[UR6][R4.64+0x400] ;  /* 0x000400060411b981 */ /* 0x000362000c1e1900 */
[----:B------:R-:W-:Y:S01]  /*06f0*/  IMAD.MOV.U32 R15, RZ, RZ, 0x7fffffff ;  /* 0x7fffffffff0f7424 */ /* 0x000fe200078e00ff */
[-C--:B------:R-:W-:Y:S01]  /*0700*/  ISETP.GE.AND P5, PT, R9, R6.reuse, PT ;  /* 0x000000060900720c */ /* 0x080fe20003fa6270 */
[----:B------:R-:W-:Y:S01]  /*0710*/  VIADD R9, R11, 0x200 ;  /* 0x000002000b097836 */ /* 0x000fe20000000000 */
[-C--:B------:R-:W-:Y:S01]  /*0720*/  ISETP.GE.AND P3, PT, R7, R6.reuse, PT ;  /* 0x000000060700720c */ /* 0x080fe20003f66270 */
[----:B------:R-:W-:Y:S01]  /*0730*/  VIADD R7, R11, 0x220 ;  /* 0x000002200b077836 */ /* 0x000fe20000000000 */
[----:B------:R1:W5:Y:S02]  /*0740*/  @!P2 LDG.E R16, desc[UR6][R4.64+0x480] ;  /* 0x000480060410a981 */ /* 0x000364000c1e1900 */
[----:B------:R-:W-:-:S02]  /*0750*/  ISETP.GE.AND P2, PT, R9, R6, PT ;  /* 0x000000060900720c */ /* 0x000fc40003f46270 */
[----:B------:R1:W5:Y:S01]  /*0760*/  @!P1 LDG.E R15, desc[UR6][R4.64+0x500] ;  /* 0x00050006040f9981 */ /* 0x000362000c1e1900 */
[----:B------:R-:W-:Y:S01]  /*0770*/  ISETP.GE.AND P1, PT, R7, R6, PT ;  /* 0x000000060700720c */ /* 0x000fe20003f26270 */
[----:B------:R-:W-:Y:S02]  /*0780*/  IMAD.MOV.U32 R14, RZ, RZ, 0x7fffffff ;  /* 0x7fffffffff0e7424 */ /* 0x000fe400078e00ff */
[----:B------:R-:W-:Y:S02]  /*0790*/  IMAD.MOV.U32 R13, RZ, RZ, 0x7fffffff ;  /* 0x7fffffffff0d7424 */ /* 0x000fe400078e00ff */
[----:B------:R-:W-:Y:S02]  /*07a0*/  IMAD.MOV.U32 R12, RZ, RZ, 0x7fffffff ;  /* 0x7fffffffff0c7424 */ /* 0x000fe400078e00ff */
[----:B------:R-:W-:Y:S01]  /*07b0*/  IMAD.MOV.U32 R11, RZ, RZ, 0x7fffffff ;  /* 0x7fffffffff0b7424 */ /* 0x000fe200078e00ff */
[----:B------:R1:W5:Y:S01]  /*07c0*/  @!P0 LDG.E R14, desc[UR6][R4.64+0x580] ;  /* 0x00058006040e8981 */ /* 0x000362000c1e1900 */
[----:B------:R-:W-:-:S02]  /*07d0*/  IMAD.MOV.U32 R10, RZ, RZ, 0x7fffffff ;  /* 0x7fffffffff0a7424 */ /* 0x000fc400078e00ff */
[----:B------:R-:W-:Y:S01]  /*07e0*/  IMAD.MOV.U32 R9, RZ, RZ, 0x7fffffff ;  /* 0x7fffffffff097424 */ /* 0x000fe200078e00ff */
[----:B------:R1:W5:Y:S01]  /*07f0*/  @!P6 LDG.E R13, desc[UR6][R4.64+0x600] ;  /* 0x00060006040de981 */ /* 0x000362000c1e1900 */
[----:B------:R-:W-:-:S03]  /*0800*/  IMAD.MOV.U32 R8, RZ, RZ, 0x7fffffff ;  /* 0x7fffffffff087424 */ /* 0x000fc600078e00ff */
[----:B------:R1:W5:Y:S04]  /*0810*/  @!P5 LDG.E R12, desc[UR6][R4.64+0x680] ;  /* 0x00068006040cd981 */ /* 0x000368000c1e1900 */
[----:B------:R1:W5:Y:S04]  /*0820*/  @!P4 LDG.E R11, desc[UR6][R4.64+0x700] ;  /* 0x00070006040bc981 */ /* 0x000368000c1e1900 */
[----:B------:R1:W5:Y:S04]  /*0830*/  @!P3 LDG.E R10, desc[UR6][R4.64+0x780] ;  /* 0x00078006040ab981 */ /* 0x000368000c1e1900 */
[----:B------:R1:W5:Y:S04]  /*0840*/  @!P2 LDG.E R9, desc[UR6][R4.64+0x800] ;  /* 0x000800060409a981 */ /* 0x000368000c1e1900 */
[----:B------:R1:W5:Y:S02]  /*0850*/  @!P1 LDG.E R8, desc[UR6][R4.64+0x880] ;  /* 0x0008800604089981 */ /* 0x000364000c1e1900 */
.L_x_3:
[----:B------:R-:W-:Y:S01]  /*0860*/  IMAD.MOV.U32 R7, RZ, RZ, -0x1 ;  /* 0xffffffffff077424 */ /* 0x000fe200078e00ff */
[----:B-----5:R-:W-:Y:S01]  /*0870*/  ISETP.GT.AND P0, PT, R25, -0x1, PT ;  /* 0xffffffff1900780c */ /* 0x020fe20003f04270 */
[----:B------:R-:W2:Y:S01]  /*0880*/  LDC R30, c[0x0][0x3c8] ;  /* 0x0000f200ff1e7b82 */ /* 0x000ea20000000800 */
[----:B------:R-:W-:Y:S01]  /*0890*/  ISETP.GT.AND P1, PT, R24, -0x1, PT ;  /* 0xffffffff1800780c */ /* 0x000fe20003f24270 */
[----:B------:R-:W-:Y:S01]  /*08a0*/  BSSY.RECONVERGENT B0, `(.L_x_4) ;  /* 0x0000058000007945 */ /* 0x000fe20003800200 */
[C---:B01----:R-:W-:Y:S01]  /*08b0*/  SEL R4, R7.reuse, 0x80000000, !P0 ;  /* 0x8000000007047807 */ /* 0x043fe20004000000 */
[----:B------:R-:W-:Y:S01]  /*08c0*/  IMAD.SHL.U32 R0, R0, 0x400, RZ ;  /* 0x0000040000007824 */ /* 0x000fe200078e00ff */
[----:B------:R-:W-:Y:S02]  /*08d0*/  SEL R5, R7, 0x80000000, !P1 ;  /* 0x8000000007057807 */ /* 0x000fe40004800000 */
[----:B------:R-:W-:Y:S02]  /*08e0*/  ISETP.GT.AND P0, PT, R22, -0x1, PT ;  /* 0xffffffff1600780c */ /* 0x000fe40003f04270 */
[----:B------:R-:W-:-:S02]  /*08f0*/  ISETP.GT.AND P1, PT, R21, -0x1, PT ;  /* 0xffffffff1500780c */ /* 0x000fc40003f24270 */
[----:B------:R-:W-:Y:S02]  /*0900*/  LOP3.LUT R25, R4, R25, RZ, 0x3c, !PT ;  /* 0x0000001904197212 */ /* 0x000fe400078e3cff */
[----:B------:R-:W-:Y:S02]  /*0910*/  LOP3.LUT R24, R5, R24, RZ, 0x3c, !PT ;  /* 0x0000001805187212 */ /* 0x000fe400078e3cff */
[C---:B------:R-:W-:Y:S02]  /*0920*/  SEL R5, R7.reuse, 0x80000000, !P0 ;  /* 0x8000000007057807 */ /* 0x040fe40004000000 */
[----:B------:R-:W-:Y:S02]  /*0930*/  SEL R4, R7, 0x80000000, !P1 ;  /* 0x8000000007047807 */ /* 0x000fe40004800000 */
[----:B------:R-:W-:Y:S02]  /*0940*/  ISETP.GT.AND P0, PT, R19, -0x1, PT ;  /* 0xffffffff1300780c */ /* 0x000fe40003f04270 */
[----:B------:R-:W-:-:S02]  /*0950*/  ISETP.GT.AND P2, PT, R23, -0x1, PT ;  /* 0xffffffff1700780c */ /* 0x000fc40003f44270 */
[----:B------:R-:W-:Y:S02]  /*0960*/  LOP3.LUT R21, R4, R21, RZ, 0x3c, !PT ;  /* 0x0000001504157212 */ /* 0x000fe400078e3cff */
[C---:B------:R-:W-:Y:S02]  /*0970*/  SEL R4, R7.reuse, 0x80000000, !P0 ;  /* 0x8000000007047807 */ /* 0x040fe40004000000 */
[----:B------:R-:W-:Y:S02]  /*0980*/  SEL R6, R7, 0x80000000, !P2 ;  /* 0x8000000007067807 */ /* 0x000fe40005000000 */
[----:B------:R-:W-:Y:S02]  /*0990*/  ISETP.GT.AND P0, PT, R18, -0x1, PT ;  /* 0xffffffff1200780c */ /* 0x000fe40003f04270 */
[----:B------:R-:W-:Y:S02]  /*09a0*/  ISETP.GT.AND P1, PT, R17, -0x1, PT ;  /* 0xffffffff1100780c */ /* 0x000fe40003f24270 */
[----:B------:R-:W-:-:S02]  /*09b0*/  ISETP.GT.AND P2, PT, R20, -0x1, PT ;  /* 0xffffffff1400780c */ /* 0x000fc40003f44270 */
[----:B------:R-:W-:Y:S02]  /*09c0*/  VIMNMX R33, PT, PT, R26, 0xe0, !PT ;  /* 0x000000e01a217848 */ /* 0x000fe40007fe0100 */
[----:B------:R-:W-:Y:S02]  /*09d0*/  LOP3.LUT R22, R5, R22, RZ, 0x3c, !PT ;  /* 0x0000001605167212 */ /* 0x000fe400078e3cff */
[----:B------:R-:W-:Y:S02]  /*09e0*/  LOP3.LUT R19, R4, R19, RZ, 0x3c, !PT ;  /* 0x0000001304137212 */ /* 0x000fe400078e3cff */
[C---:B------:R-:W-:Y:S02]  /*09f0*/  SEL R5, R7.reuse, 0x80000000, !P0 ;  /* 0x8000000007057807 */ /* 0x040fe40004000000 */
[C---:B------:R-:W-:Y:S02]  /*0a00*/  SEL R4, R7.reuse, 0x80000000, !P1 ;  /* 0x8000000007047807 */ /* 0x040fe40004800000 */
[----:B------:R-:W-:-:S02]  /*0a10*/  SEL R31, R7, 0x80000000, !P2 ;  /* 0x80000000071f7807 */ /* 0x000fc40005000000 */
[----:B------:R-:W-:Y:S02]  /*0a20*/  ISETP.GT.AND P0, PT, R15, -0x1, PT ;  /* 0xffffffff0f00780c */ /* 0x000fe40003f04270 */
[----:B------:R-:W-:Y:S02]  /*0a30*/  IADD3 R33, PT, PT, R33, 0x1f, -R26 ;  /* 0x0000001f21217810 */ /* 0x000fe40007ffe81a */
[----:B------:R-:W-:Y:S02]  /*0a40*/  ISETP.GT.AND P2, PT, R16, -0x1, PT ;  /* 0xffffffff1000780c */ /* 0x000fe40003f44270 */
[----:B------:R-:W-:Y:S02]  /*0a50*/  LOP3.LUT R17, R4, R17, RZ, 0x3c, !PT ;  /* 0x0000001104117212 */ /* 0x000fe400078e3cff */
[----:B------:R-:W-:Y:S02]  /*0a60*/  LOP3.LUT R20, R31, R20, RZ, 0x3c, !PT ;  /* 0x000000141f147212 */ /* 0x000fe400078e3cff */
[----:B------:R-:W-:-:S02]  /*0a70*/  SEL R4, R7, 0x80000000, !P0 ;  /* 0x8000000007047807 */ /* 0x000fc40004000000 */
[----:B------:R-:W-:Y:S02]  /*0a80*/  ISETP.GE.U32.AND P4, PT, R33, 0x1e0, PT ;  /* 0x000001e02100780c */ /* 0x000fe40003f86070 */
[----:B------:R-:W-:Y:S02]  /*0a90*/  SEL R31, R7, 0x80000000, !P2 ;  /* 0x80000000071f7807 */ /* 0x000fe40005000000 */
[----:B------:R-:W-:Y:S02]  /*0aa0*/  ISETP.GT.AND P0, PT, R14, -0x1, PT ;  /* 0xffffffff0e00780c */ /* 0x000fe40003f04270 */
[----:B------:R-:W-:Y:S02]  /*0ab0*/  ISETP.GT.AND P1, PT, R13, -0x1, PT ;  /* 0xffffffff0d00780c */ /* 0x000fe40003f24270 */
[----:B------:R-:W-:Y:S02]  /*0ac0*/  ISETP.GT.AND P2, PT, R12, -0x1, PT ;  /* 0xffffffff0c00780c */ /* 0x000fe40003f44270 */
[----:B------:R-:W-:-:S02]  /*0ad0*/  LOP3.LUT R18, R5, R18, RZ, 0x3c, !PT ;  /* 0x0000001205127212 */ /* 0x000fc400078e3cff */
[----:B------:R-:W-:Y:S02]  /*0ae0*/  LOP3.LUT R15, R4, R15, RZ, 0x3c, !PT ;  /* 0x0000000f040f7212 */ /* 0x000fe400078e3cff */
[----:B------:R-:W-:Y:S02]  /*0af0*/  LOP3.LUT R16, R31, R16, RZ, 0x3c, !PT ;  /* 0x000000101f107212 */ /* 0x000fe400078e3cff */
[C---:B------:R-:W-:Y:S02]  /*0b00*/  SEL R5, R7.reuse, 0x80000000, !P0 ;  /* 0x8000000007057807 */ /* 0x040fe40004000000 */
[C---:B------:R-:W-:Y:S02]  /*0b10*/  SEL R4, R7.reuse, 0x80000000, !P1 ;  /* 0x8000000007047807 */ /* 0x040fe40004800000 */
[----:B------:R-:W-:Y:S02]  /*0b20*/  SEL R31, R7, 0x80000000, !P2 ;  /* 0x80000000071f7807 */ /* 0x000fe40005000000 */
[----:B------:R-:W-:-:S02]  /*0b30*/  ISETP.GT.AND P1, PT, R10, -0x1, PT ;  /* 0xffffffff0a00780c */ /* 0x000fc40003f24270 */
[----:B------:R-:W-:Y:S02]  /*0b40*/  ISETP.GT.AND P0, PT, R11, -0x1, PT ;  /* 0xffffffff0b00780c */ /* 0x000fe40003f04270 */
[----:B------:R-:W-:Y:S02]  /*0b50*/  LEA.HI R33, R33, 0x1, RZ, 0x1b ;  /* 0x0000000121217811 */ /* 0x000fe400078fd8ff */
[----:B------:R-:W-:Y:S02]  /*0b60*/  ISETP.GT.AND P2, PT, R9, -0x1, PT ;  /* 0xffffffff0900780c */ /* 0x000fe40003f44270 */
[----:B------:R-:W-:Y:S02]  /*0b70*/  ISETP.GT.AND P3, PT, R8, -0x1, PT ;  /* 0xffffffff0800780c */ /* 0x000fe40003f64270 */
[----:B------:R-:W-:Y:S02]  /*0b80*/  LOP3.LUT R14, R5, R14, RZ, 0x3c, !PT ;  /* 0x0000000e050e7212 */ /* 0x000fe400078e3cff */
[----:B------:R-:W-:-:S02]  /*0b90*/  LOP3.LUT R23, R6, R23, RZ, 0x3c, !PT ;  /* 0x0000001706177212 */ /* 0x000fc400078e3cff */
[----:B------:R-:W-:Y:S02]  /*0ba0*/  LOP3.LUT R13, R4, R13, RZ, 0x3c, !PT ;  /* 0x0000000d040d7212 */ /* 0x000fe400078e3cff */
[----:B------:R-:W-:Y:S02]  /*0bb0*/  LOP3.LUT R12, R31, R12, RZ, 0x3c, !PT ;  /* 0x0000000c1f0c7212 */ /* 0x000fe400078e3cff */
[----:B------:R-:W-:Y:S02]  /*0bc0*/  SEL R5, R7, 0x80000000, !P1 ;  /* 0x8000000007057807 */ /* 0x000fe40004800000 */
[----:B------:R-:W-:Y:S02]  /*0bd0*/  LOP3.LUT R32, R33, 0xf, RZ, 0xc0, !PT ;  /* 0x0000000f21207812 */ /* 0x000fe400078ec0ff */
[C---:B------:R-:W-:Y:S02]  /*0be0*/  SEL R4, R7.reuse, 0x80000000, !P0 ;  /* 0x8000000007047807 */ /* 0x040fe40004000000 */
[----:B------:R-:W-:-:S02]  /*0bf0*/  SEL R6, R7, 0x80000000, !P2 ;  /* 0x8000000007067807 */ /* 0x000fc40005000000 */
[----:B------:R-:W-:Y:S02]  /*0c00*/  SEL R31, R7, 0x80000000, !P3 ;  /* 0x80000000071f7807 */ /* 0x000fe40005800000 */
[----:B------:R-:W-:Y:S01]  /*0c10*/  LOP3.LUT R10, R5, R10, RZ, 0x3c, !PT ;  /* 0x0000000a050a7212 */ /* 0x000fe200078e3cff */
[----:B------:R-:W-:Y:S01]  /*0c20*/  IMAD.MOV.U32 R5, RZ, RZ, R26 ;  /* 0x000000ffff057224 */ /* 0x000fe200078e001a */
[----:B------:R-:W-:Y:S02]  /*0c30*/  ISETP.NE.AND P1, PT, R32, RZ, PT ;  /* 0x000000ff2000720c */ /* 0x000fe40003f25270 */
[----:B------:R-:W-:Y:S02]  /*0c40*/  LOP3.LUT R11, R4, R11, RZ, 0x3c, !PT ;  /* 0x0000000b040b7212 */ /* 0x000fe400078e3cff */
[----:B------:R-:W-:Y:S02]  /*0c50*/  LOP3.LUT R9, R6, R9, RZ, 0x3c, !PT ;  /* 0x0000000906097212 */ /* 0x000fe400078e3cff */
[----:B------:R-:W-:Y:S01]  /*0c60*/  LOP3.LUT R8, R31, R8, RZ, 0x3c, !PT ;  /* 0x000000081f087212 */ /* 0x000fe200078e3cff */
[----:B--2---:R-:W-:Y:S06]  /*0c70*/  @!P4 BRA `(.L_x_5) ;  /* 0x000000000068c947 */ /* 0x004fec0003800000 */
[----:B------:R-:W-:Y:S01]  /*0c80*/  IMAD R6, R26, 0x4, R0 ;  /* 0x000000041a067824 */ /* 0x000fe200078e0200 */
[----:B------:R-:W-:Y:S01]  /*0c90*/  LOP3.LUT R4, R33, 0xffffff0, RZ, 0xc0, !PT ;  /* 0x0ffffff021047812 */ /* 0x000fe200078ec0ff */
[----:B------:R-:W-:-:S03]  /*0ca0*/  IMAD.MOV.U32 R5, RZ, RZ, R26 ;  /* 0x000000ffff057224 */ /* 0x000fc600078e001a */
[----:B------:R-:W-:Y:S01]  /*0cb0*/  IADD3 R6, PT, PT, R6, 0x400, R29 ;  /* 0x0000040006067810 */ /* 0x000fe20007ffe01d */
[----:B------:R-:W-:-:S07]  /*0cc0*/  IMAD.MOV R4, RZ, RZ, -R4 ;  /* 0x000000ffff047224 */ /* 0x000fce00078e0a04 */
.L_x_6:
[----:B------:R-:W-:Y:S01]  /*0cd0*/  VIADD R4, R4, 0x10 ;  /* 0x0000001004047836 */ /* 0x000fe20000000000 */
[----:B------:R-:W-:Y:S01]  /*0ce0*/  STS [R6+-0x400], RZ ;  /* 0xfffc00ff06007388 */ /* 0x000fe20000000800 */
[----:B------:R-:W-:-:S03]  /*0cf0*/  VIADD R5, R5, 0x200 ;  /* 0x0000020005057836 */ /* 0x000fc60000000000 */
[----:B------:R-:W-:Y:S01]  /*0d00*/  ISETP.NE.AND P0, PT, R4, RZ, PT ;  /* 0x000000ff0400720c */ /* 0x000fe20003f05270 */
[----:B------:R-:W-:Y:S04]  /*0d10*/  STS [R6+-0x380], RZ ;  /* 0xfffc80ff06007388 */ /* 0x000fe80000000800 */
[----:B------:R-:W-:Y:S04]  /*0d20*/  STS [R6+-0x300], RZ ;  /* 0xfffd00ff06007388 */ /* 0x000fe80000000800 */
[----:B------:R-:W-:Y:S04]  /*0d30*/  STS [R6+-0x280], RZ ;  /* 0xfffd80ff06007388 */ /* 0x000fe80000000800 */
[----:B------:R-:W-:Y:S04]  /*0d40*/  STS [R6+-0x200], RZ ;  /* 0xfffe00ff06007388 */ /* 0x000fe80000000800 */
[----:B------:R-:W-:Y:S04]  /*0d50*/  STS [R6+-0x180], RZ ;  /* 0xfffe80ff06007388 */ /* 0x000fe80000000800 */
[----:B------:R-:W-:Y:S04]  /*0d60*/  STS [R6+-0x100], RZ ;  /* 0xffff00ff06007388 */ /* 0x000fe80000000800 */
[----:B------:R-:W-:Y:S04]  /*0d70*/  STS [R6+-0x80], RZ ;  /* 0xffff80ff06007388 */ /* 0x000fe80000000800 */
[----:B------:R-:W-:Y:S04]  /*0d80*/  STS [R6], RZ ;  /* 0x000000ff06007388 */ /* 0x000fe80000000800 */
[----:B------:R-:W-:Y:S04]  /*0d90*/  STS [R6+0x80], RZ ;  /* 0x000080ff06007388 */ /* 0x000fe80000000800 */
[----:B------:R-:W-:Y:S04]  /*0da0*/  STS [R6+0x100], RZ ;  /* 0x000100ff06007388 */ /* 0x000fe80000000800 */
[----:B------:R-:W-:Y:S04]  /*0db0*/  STS [R6+0x180], RZ ;  /* 0x000180ff06007388 */ /* 0x000fe80000000800 */
[----:B------:R-:W-:Y:S04]  /*0dc0*/  STS [R6+0x200], RZ ;  /* 0x000200ff06007388 */ /* 0x000fe80000000800 */
[----:B------:R-:W-:Y:S04]  /*0dd0*/  STS [R6+0x280], RZ ;  /* 0x000280ff06007388 */ /* 0x000fe80000000800 */
[----:B------:R-:W-:Y:S04]  /*0de0*/  STS [R6+0x300], RZ ;  /* 0x000300ff06007388 */ /* 0x000fe80000000800 */
[----:B------:R0:W-:Y:S02]  /*0df0*/  STS [R6+0x380], RZ ;  /* 0x000380ff06007388 */ /* 0x0001e40000000800 */
[----:B0-----:R-:W-:Y:S01]  /*0e00*/  VIADD R6, R6, 0x800 ;  /* 0x0000080006067836 */ /* 0x001fe20000000000 */
[----:B------:R-:W-:Y:S06]  /*0e10*/  @P0 BRA `(.L_x_6) ;  /* 0xfffffffc00ac0947 */ /* 0x000fec000383ffff */
.L_x_5:
[----:B------:R-:W-:Y:S05]  /*0e20*/  BSYNC.RECONVERGENT B0 ;  /* 0x0000000000007941 */ /* 0x000fea0003800200 */
.L_x_4:
[----:B------:R-:W-:Y:S01]  /*0e30*/  BSSY.RECONVERGENT B0, `(.L_x_7) ;  /* 0x0000027000007945 */ /* 0x000fe20003800200 */
[----:B------:R-:W-:Y:S01]  /*0e40*/  SHF.L.U32 R7, R7, R30, RZ ;  /* 0x0000001e07077219 */ /* 0x000fe200000006ff */
[----:B------:R-:W-:Y:S02]  /*0e50*/  IMAD.IADD R6, R29, 0x1, R0 ;  /* 0x000000011d067824 */ /* 0x000fe400078e0200 */
[----:B------:R-:W-:Y:S05]  /*0e60*/  @!P1 BRA `(.L_x_8) ;  /* 0x00000000008c9947 */ /* 0x000fea0003800000 */
[----:B------:R-:W-:Y:S01]  /*0e70*/  ISETP.GE.U32.AND P0, PT, R32, 0x8, PT ;  /* 0x000000082000780c */ /* 0x000fe20003f06070 */
[----:B------:R-:W-:Y:S01]  /*0e80*/  BSSY.RECONVERGENT B1, `(.L_x_9) ;  /* 0x000000e000017945 */ /* 0x000fe20003800200 */
[----:B------:R-:W-:-:S04]  /*0e90*/  LOP3.LUT R30, R33, 0x7, RZ, 0xc0, !PT ;  /* 0x00000007211e7812 */ /* 0x000fc800078ec0ff */
[----:B------:R-:W-:-:S07]  /*0ea0*/  ISETP.NE.AND P1, PT, R30, RZ, PT ;  /* 0x000000ff1e00720c */ /* 0x000fce0003f25270 */
[----:B------:R-:W-:Y:S06]  /*0eb0*/  @!P0 BRA `(.L_x_10) ;  /* 0x0000000000288947 */ /* 0x000fec0003800000 */
[C---:B------:R-:W-:Y:S02]  /*0ec0*/  IMAD R4, R5.reuse, 0x4, R6 ;  /* 0x0000000405047824 */ /* 0x040fe400078e0206 */
[----:B------:R-:W-:-:S03]  /*0ed0*/  VIADD R5, R5, 0x100 ;  /* 0x0000010005057836 */ /* 0x000fc60000000000 */
[----:B------:R0:W-:Y:S04]  /*0ee0*/  STS [R4], RZ ;  /* 0x000000ff04007388 */ /* 0x0001e80000000800 */
[----:B------:R0:W-:Y:S04]  /*0ef0*/  STS [R4+0x80], RZ ;  /* 0x000080ff04007388 */ /* 0x0001e80000000800 */
[----:B------:R0:W-:Y:S04]  /*0f00*/  STS [R4+0x100], RZ ;  /* 0x000100ff04007388 */ /* 0x0001e80000000800 */
[----:B------:R0:W-:Y:S04]  /*0f10*/  STS [R4+0x180], RZ ;  /* 0x000180ff04007388 */ /* 0x0001e80000000800 */
[----:B------:R0:W-:Y:S04]  /*0f20*/  STS [R4+0x200], RZ ;  /* 0x000200ff04007388 */ /* 0x0001e80000000800 */
[----:B------:R0:W-:Y:S04]  /*0f30*/  STS [R4+0x280], RZ ;  /* 0x000280ff04007388 */ /* 0x0001e80000000800 */
[----:B------:R0:W-:Y:S04]  /*0f40*/  STS [R4+0x300], RZ ;  /* 0x000300ff04007388 */ /* 0x0001e80000000800 */
[----:B------:R0:W-:Y:S02]  /*0f50*/  STS [R4+0x380], RZ ;  /* 0x000380ff04007388 */ /* 0x0001e40000000800 */
.L_x_10:
[----:B------:R-:W-:Y:S05]  /*0f60*/  BSYNC.RECONVERGENT B1 ;  /* 0x0000000000017941 */ /* 0x000fea0003800200 */
.L_x_9:
[----:B------:R-:W-:Y:S05]  /*0f70*/  @!P1 BRA `(.L_x_8) ;  /* 0x0000000000489947 */ /* 0x000fea0003800000 */
[----:B------:R-:W-:Y:S02]  /*0f80*/  ISETP.GE.U32.AND P0, PT, R30, 0x4, PT ;  /* 0x000000041e00780c */ /* 0x000fe40003f06070 */
[----:B------:R-:W-:-:S04]  /*0f90*/  LOP3.LUT R33, R33, 0x3, RZ, 0xc0, !PT ;  /* 0x0000000321217812 */ /* 0x000fc800078ec0ff */
[----:B------:R-:W-:-:S07]  /*0fa0*/  ISETP.NE.AND P1, PT, R33, RZ, PT ;  /* 0x000000ff2100720c */ /* 0x000fce0003f25270 */
[C---:B0-----:R-:W-:Y:S02]  /*0fb0*/  @P0 IMAD R4, R5.reuse, 0x4, R6 ;  /* 0x0000000405040824 */ /* 0x041fe400078e0206 */
[----:B------:R-:W-:-:S03]  /*0fc0*/  @P0 VIADD R5, R5, 0x80 ;  /* 0x0000008005050836 */ /* 0x000fc60000000000 */
[----:B------:R1:W-:Y:S04]  /*0fd0*/  @P0 STS [R4], RZ ;  /* 0x000000ff04000388 */ /* 0x0003e80000000800 */
[----:B------:R1:W-:Y:S04]  /*0fe0*/  @P0 STS [R4+0x80], RZ ;  /* 0x000080ff04000388 */ /* 0x0003e80000000800 */
[----:B------:R1:W-:Y:S04]  /*0ff0*/  @P0 STS [R4+0x100], RZ ;  /* 0x000100ff04000388 */ /* 0x0003e80000000800 */
[----:B------:R1:W-:Y:S01]  /*1000*/  @P0 STS [R4+0x180], RZ ;  /* 0x000180ff04000388 */ /* 0x0003e20000000800 */
[----:B------:R-:W-:Y:S05]  /*1010*/  @!P1 BRA `(.L_x_8) ;  /* 0x0000000000209947 */ /* 0x000fea0003800000 */
[----:B------:R-:W-:Y:S02]  /*1020*/  IMAD R0, R5, 0x4, R0 ;  /* 0x0000000405007824 */ /* 0x000fe400078e0200 */
[----:B------:R-:W-:Y:S02]  /*1030*/  IMAD.MOV R33, RZ, RZ, -R33 ;  /* 0x000000ffff217224 */ /* 0x000fe400078e0a21 */
[----:B------:R-:W-:-:S07]  /*1040*/  IMAD.IADD R0, R29, 0x1, R0 ;  /* 0x000000011d007824 */ /* 0x000fce00078e0200 */
.L_x_11:
[----:B------:R-:W-:Y:S01]  /*1050*/  VIADD R33, R33, 0x1 ;  /* 0x0000000121217836 */ /* 0x000fe20000000000 */
[----:B------:R0:W-:Y:S04]  /*1060*/  STS [R0], RZ ;  /* 0x000000ff00007388 */ /* 0x0001e80000000800 */
[----:B------:R-:W-:Y:S01]  /*1070*/  ISETP.NE.AND P0, PT, R33, RZ, PT ;  /* 0x000000ff2100720c */ /* 0x000fe20003f05270 */
[----:B0-----:R-:W-:-:S12]  /*1080*/  VIADD R0, R0, 0x80 ;  /* 0x0000008000007836 */ /* 0x001fd80000000000 */
[----:B------:R-:W-:Y:S05]  /*1090*/  @P0 BRA `(.L_x_11) ;  /* 0xfffffffc00ec0947 */ /* 0x000fea000383ffff */
.L_x_8:
[----:B------:R-:W-:Y:S05]  /*10a0*/  BSYNC.RECONVERGENT B0 ;  /* 0x0000000000007941 */ /* 0x000fea0003800200 */
.L_x_7:
[----:B------:R-:W2:Y:S01]  /*10b0*/  LDCU UR4, c[0x0][0x3c4] ;  /* 0x00007880ff0477ac */ /* 0x000ea20008000800 */
[----:B------:R-:W-:Y:S01]  /*10c0*/  ISETP.NE.AND P0, PT, R25, 0x7fffffff, PT ;  /* 0x7fffffff1900780c */ /* 0x000fe20003f05270 */
[----:B------:R-:W-:Y:S01]  /*10d0*/  BSSY.RECONVERGENT B0, `(.L_x_12) ;  /* 0x0000097000007945 */ /* 0x000fe20003800200 */
[C---:B------:R-:W-:Y:S02]  /*10e0*/  ISETP.NE.AND P1, PT, R24.reuse, 0x7fffffff, PT ;  /* 0x7fffffff1800780c */ /* 0x040fe40003f25270 */
[----:B------:R-:W-:Y:S02]  /*10f0*/  ISETP.NE.AND P2, PT, R23, 0x7fffffff, PT ;  /* 0x7fffffff1700780c */ /* 0x000fe40003f45270 */
[----:B------:R-:W-:Y:S02]  /*1100*/  SEL R0, R25, 0x80000000, P0 ;  /* 0x8000000019007807 */ /* 0x000fe40000000000 */
[----:B01----:R-:W-:Y:S02]  /*1110*/  SEL R4, R24, 0x80000000, P1 ;  /* 0x8000000018047807 */ /* 0x003fe40000800000 */
[----:B------:R-:W-:-:S02]  /*1120*/  SEL R5, R23, 0x80000000, P2 ;  /* 0x8000000017057807 */ /* 0x000fc40001000000 */
[----:B------:R-:W-:Y:S02]  /*1130*/  ISETP.NE.AND P0, PT, R22, 0x7fffffff, PT ;  /* 0x7fffffff1600780c */ /* 0x000fe40003f05270 */
[----:B------:R-:W-:Y:S02]  /*1140*/  ISETP.NE.AND P1, PT, R21, 0x7fffffff, PT ;  /* 0x7fffffff1500780c */ /* 0x000fe40003f25270 */
[----:B------:R-:W-:Y:S02]  /*1150*/  ISETP.NE.AND P3, PT, R19, 0x7fffffff, PT ;  /* 0x7fffffff1300780c */ /* 0x000fe40003f65270 */
[----:B--2---:R-:W-:Y:S02]  /*1160*/  SHF.R.U32.HI R0, RZ, UR4, R0 ;  /* 0x00000004ff007c19 */ /* 0x004fe40008011600 */
[----:B------:R-:W-:Y:S02]  /*1170*/  SHF.R.U32.HI R4, RZ, UR4, R4 ;  /* 0x00000004ff047c19 */ /* 0x000fe40008011604 */
[----:B------:R-:W-:-:S02]  /*1180*/  SHF.R.U32.HI R30, RZ, UR4, R5 ;  /* 0x00000004ff1e7c19 */ /* 0x000fc40008011605 */
[-C--:B------:R-:W-:Y:S02]  /*1190*/  LOP3.LUT R31, R0, R7.reuse, RZ, 0x30, !PT ;  /* 0x00000007001f7212 */ /* 0x080fe400078e30ff */
[-C--:B------:R-:W-:Y:S02]  /*11a0*/  LOP3.LUT R5, R4, R7.reuse, RZ, 0x30, !PT ;  /* 0x0000000704057212 */ /* 0x080fe400078e30ff */
[----:B------:R-:W-:Y:S01]  /*11b0*/  LOP3.LUT R33, R30, R7, RZ, 0x30, !PT ;  /* 0x000000071e217212 */ /* 0x000fe200078e30ff */
[--C-:B------:R-:W-:Y:S01]  /*11c0*/  IMAD R0, R31, 0x4, R6.reuse ;  /* 0x000000041f007824 */ /* 0x100fe200078e0206 */
[----:B------:R-:W-:Y:S01]  /*11d0*/  SEL R4, R22, 0x80000000, P0 ;  /* 0x8000000016047807 */ /* 0x000fe20000000000 */
[--C-:B------:R-:W-:Y:S01]  /*11e0*/  IMAD R5, R5, 0x4, R6.reuse ;  /* 0x0000000405057824 */ /* 0x100fe200078e0206 */
[----:B------:R-:W-:Y:S01]  /*11f0*/  SEL R30, R21, 0x80000000, P1 ;  /* 0x80000000151e7807 */ /* 0x000fe20000800000 */
[----:B------:R-:W-:Y:S01]  /*1200*/  IMAD R33, R33, 0x4, R6 ;  /* 0x0000000421217824 */ /* 0x000fe200078e0206 */
[----:B------:R-:W-:Y:S01]  /*1210*/  ISETP.NE.AND P2, PT, R20, 0x7fffffff, PT ;  /* 0x7fffffff1400780c */ /* 0x000fe20003f45270 */
[----:B------:R-:W-:Y:S01]  /*1220*/  NOP ;  /* 0x0000000000007918 */ /* 0x000fe20000000000 */
[----:B------:R-:W-:Y:S01]  /*1230*/  SHF.R.U32.HI R4, RZ, UR4, R4 ;  /* 0x00000004ff047c19 */ /* 0x000fe20008011604 */
[----:B------:R0:W-:Y:S01]  /*1240*/  ATOMS.POPC.INC.32 RZ, [R0+URZ] ;  /* 0x0000000000ff7f8c */ /* 0x0001e2000d8000ff */
[----:B------:R-:W-:-:S02]  /*1250*/  SHF.R.U32.HI R30, RZ, UR4, R30 ;  /* 0x00000004ff1e7c19 */ /* 0x000fc4000801161e */
[----:B------:R-:W-:Y:S01]  /*1260*/  SEL R32, R20, 0x80000000, P2 ;  /* 0x8000000014207807 */ /* 0x000fe20001000000 */
[----:B------:R1:W-:Y:S01]  /*1270*/  ATOMS.POPC.INC.32 RZ, [R5+URZ] ;  /* 0x0000000005ff7f8c */ /* 0x0003e2000d8000ff */
[----:B------:R-:W-:Y:S02]  /*1280*/  ISETP.NE.AND P4, PT, R18, 0x7fffffff, PT ;  /* 0x7fffffff1200780c */ /* 0x000fe40003f85270 */
[----:B------:R-:W-:Y:S01]  /*1290*/  SHF.R.U32.HI R32, RZ, UR4, R32 ;  /* 0x00000004ff207c19 */ /* 0x000fe20008011620 */
[----:B------:R2:W-:Y:S01]  /*12a0*/  ATOMS.POPC.INC.32 RZ, [R33+URZ] ;  /* 0x0000000021ff7f8c */ /* 0x0005e2000d8000ff */
[----:B0-----:R-:W-:Y:S02]  /*12b0*/  SEL R0, R19, 0x80000000, P3 ;  /* 0x8000000013007807 */ /* 0x001fe40001800000 */
[----:B------:R-:W-:Y:S02]  /*12c0*/  ISETP.NE.AND P0, PT, R17, 0x7fffffff, PT ;  /* 0x7fffffff1100780c */ /* 0x000fe40003f05270 */
[----:B-1----:R-:W-:-:S02]  /*12d0*/  LOP3.LUT R5, R4, R7, RZ, 0x30, !PT ;  /* 0x0000000704057212 */ /* 0x002fc400078e30ff */
[----:B------:R-:W-:Y:S02]  /*12e0*/  SHF.R.U32.HI R0, RZ, UR4, R0 ;  /* 0x00000004ff007c19 */ /* 0x000fe40008011600 */
[-C--:B--2---:R-:W-:Y:S01]  /*12f0*/  LOP3.LUT R33, R30, R7.reuse, RZ, 0x30, !PT ;  /* 0x000000071e217212 */ /* 0x084fe200078e30ff */
[--C-:B------:R-:W-:Y:S01]  /*1300*/  IMAD R5, R5, 0x4, R6.reuse ;  /* 0x0000000405057824 */ /* 0x100fe200078e0206 */
[----:B------:R-:W-:Y:S02]  /*1310*/  SEL R34, R18, 0x80000000, P4 ;  /* 0x8000000012227807 */ /* 0x000fe40002000000 */
[----:B------:R-:W-:Y:S01]  /*1320*/  ISETP.NE.AND P1, PT, R16, 0x7fffffff, PT ;  /* 0x7fffffff1000780c */ /* 0x000fe20003f25270 */
[----:B------:R-:W-:Y:S01]  /*1330*/  IMAD R33, R33, 0x4, R6 ;  /* 0x0000000421217824 */ /* 0x000fe200078e0206 */
[----:B------:R-:W-:Y:S01]  /*1340*/  LOP3.LUT R37, R0, R7, RZ, 0x30, !PT ;  /* 0x0000000700257212 */ /* 0x000fe200078e30ff */
[----:B------:R0:W-:Y:S01]  /*1350*/  ATOMS.POPC.INC.32 RZ, [R5+URZ] ;  /* 0x0000000005ff7f8c */ /* 0x0001e2000d8000ff */
[----:B------:R-:W-:-:S02]  /*1360*/  ISETP.NE.AND P2, PT, R15, 0x7fffffff, PT ;  /* 0x7fffffff0f00780c */ /* 0x000fc40003f45270 */
[----:B------:R-:W-:Y:S01]  /*1370*/  LOP3.LUT R35, R32, R7, RZ, 0x30, !PT ;  /* 0x0000000720237212 */ /* 0x000fe200078e30ff */
[----:B------:R1:W-:Y:S01]  /*1380*/  ATOMS.POPC.INC.32 RZ, [R33+URZ] ;  /* 0x0000000021ff7f8c */ /* 0x0003e2000d8000ff */
[----:B------:R-:W-:Y:S01]  /*1390*/  SEL R0, R17, 0x80000000, P0 ;  /* 0x8000000011007807 */ /* 0x000fe20000000000 */
[--C-:B------:R-:W-:Y:S01]  /*13a0*/  IMAD R37, R37, 0x4, R6.reuse ;  /* 0x0000000425257824 */ /* 0x100fe200078e0206 */
[----:B------:R-:W-:Y:S01]  /*13b0*/  ISETP.NE.AND P4, PT, R13, 0x7fffffff, PT ;  /* 0x7fffffff0d00780c */ /* 0x000fe20003f85270 */
[----:B------:R-:W-:Y:S01]  /*13c0*/  IMAD R35, R35, 0x4, R6 ;  /* 0x0000000423237824 */ /* 0x000fe200078e0206 */
[----:B------:R-:W-:Y:S02]  /*13d0*/  SHF.R.U32.HI R34, RZ, UR4, R34 ;  /* 0x00000004ff227c19 */ /* 0x000fe40008011622 */
[----:B------:R-:W-:Y:S02]  /*13e0*/  SEL R4, R16, 0x80000000, P1 ;  /* 0x8000000010047807 */ /* 0x000fe40000800000 */
[----:B0-----:R-:W-:Y:S01]  /*13f0*/  SEL R5, R15, 0x80000000, P2 ;  /* 0x800000000f057807 */ /* 0x001fe20001000000 */
[----:B------:R0:W-:Y:S01]  /*1400*/  ATOMS.POPC.INC.32 RZ, [R35+URZ] ;  /* 0x0000000023ff7f8c */ /* 0x0001e2000d8000ff */
[----:B------:R-:W-:-:S02]  /*1410*/  SHF.R.U32.HI R0, RZ, UR4, R0 ;  /* 0x00000004ff007c19 */ /* 0x000fc40008011600 */
[----:B------:R-:W-:Y:S01]  /*1420*/  ISETP.NE.AND P3, PT, R14, 0x7fffffff, PT ;  /* 0x7fffffff0e00780c */ /* 0x000fe20003f65270 */
[----:B------:R2:W-:Y:S01]  /*1430*/  ATOMS.POPC.INC.32 RZ, [R37+URZ] ;  /* 0x0000000025ff7f8c */ /* 0x0005e2000d8000ff */
[----:B-1----:R-:W-:Y:S02]  /*1440*/  SEL R33, R13, 0x80000000, P4 ;  /* 0x800000000d217807 */ /* 0x002fe40002000000 */
[-C--:B------:R-:W-:Y:S02]  /*1450*/  LOP3.LUT R39, R34, R7.reuse, RZ, 0x30, !PT ;  /* 0x0000000722277212 */ /* 0x080fe400078e30ff */
[----:B------:R-:W-:Y:S02]  /*1460*/  SHF.R.U32.HI R4, RZ, UR4, R4 ;  /* 0x00000004ff047c19 */ /* 0x000fe40008011604 */
[----:B------:R-:W-:Y:S01]  /*1470*/  SHF.R.U32.HI R30, RZ, UR4, R5 ;  /* 0x00000004ff1e7c19 */ /* 0x000fe20008011605 */
[----:B------:R-:W-:Y:S01]  /*1480*/  IMAD R39, R39, 0x4, R6 ;  /* 0x0000000427277824 */ /* 0x000fe200078e0206 */
[----:B------:R-:W-:-:S02]  /*1490*/  LOP3.LUT R5, R0, R7, RZ, 0x30, !PT ;  /* 0x0000000700057212 */ /* 0x000fc400078e30ff */
[----:B------:R-:W-:Y:S02]  /*14a0*/  SEL R32, R14, 0x80000000, P3 ;  /* 0x800000000e207807 */ /* 0x000fe40001800000 */
[----:B------:R-:W-:Y:S01]  /*14b0*/  SHF.R.U32.HI R0, RZ, UR4, R33 ;  /* 0x00000004ff007c19 */ /* 0x000fe20008011621 */
[----:B------:R-:W-:Y:S01]  /*14c0*/  IMAD R5, R5, 0x4, R6 ;  /* 0x0000000405057824 */ /* 0x000fe200078e0206 */
[-C--:B------:R-:W-:Y:S01]  /*14d0*/  LOP3.LUT R33, R4, R7.reuse, RZ, 0x30, !PT ;  /* 0x0000000704217212 */ /* 0x080fe200078e30ff */
[----:B------:R1:W-:Y:S01]  /*14e0*/  ATOMS.POPC.INC.32 RZ, [R39+URZ] ;  /* 0x0000000027ff7f8c */ /* 0x0003e2000d8000ff */
[----:B0-----:R-:W-:Y:S02]  /*14f0*/  LOP3.LUT R35, R30, R7, RZ, 0x30, !PT ;  /* 0x000000071e237212 */ /* 0x001fe400078e30ff */
[----:B------:R-:W-:Y:S01]  /*1500*/  SHF.R.U32.HI R32, RZ, UR4, R32 ;  /* 0x00000004ff207c19 */ /* 0x000fe20008011620 */
[--C-:B------:R-:W-:Y:S01]  /*1510*/  IMAD R33, R33, 0x4, R6.reuse ;  /* 0x0000000421217824 */ /* 0x100fe200078e0206 */
[----:B------:R-:W-:Y:S01]  /*1520*/  ISETP.NE.AND P0, PT, R12, 0x7fffffff, PT ;  /* 0x7fffffff0c00780c */ /* 0x000fe20003f05270 */
[----:B------:R-:W-:Y:S01]  /*1530*/  IMAD R35, R35, 0x4, R6 ;  /* 0x0000000423237824 */ /* 0x000fe200078e0206 */
[----:B------:R-:W-:Y:S01]  /*1540*/  ISETP.NE.AND P1, PT, R11, 0x7fffffff, PT ;  /* 0x7fffffff0b00780c */ /* 0x000fe20003f25270 */
[----:B------:R0:W-:Y:S01]  /*1550*/  ATOMS.POPC.INC.32 RZ, [R5+URZ] ;  /* 0x0000000005ff7f8c */ /* 0x0001e2000d8000ff */
[----:B------:R-:W-:-:S02]  /*1560*/  ISETP.NE.AND P2, PT, R10, 0x7fffffff, PT ;  /* 0x7fffffff0a00780c */ /* 0x000fc40003f45270 */
[-C--:B--2---:R-:W-:Y:S01]  /*1570*/  LOP3.LUT R37, R32, R7.reuse, RZ, 0x30, !PT ;  /* 0x0000000720257212 */ /* 0x084fe200078e30ff */
[----:B------:R2:W-:Y:S01]  /*1580*/  ATOMS.POPC.INC.32 RZ, [R33+URZ] ;  /* 0x0000000021ff7f8c */ /* 0x0005e2000d8000ff */
[----:B-1----:R-:W-:Y:S02]  /*1590*/  LOP3.LUT R39, R0, R7, RZ, 0x30, !PT ;  /* 0x0000000700277212 */ /* 0x002fe400078e30ff */
[----:B------:R-:W-:Y:S01]  /*15a0*/  ISETP.NE.AND P3, PT, R9, 0x7fffffff, PT ;  /* 0x7fffffff0900780c */ /* 0x000fe20003f65270 */
[----:B------:R1:W-:Y:S01]  /*15b0*/  ATOMS.POPC.INC.32 RZ, [R35+URZ] ;  /* 0x0000000023ff7f8c */ /* 0x0003e2000d8000ff */
[----:B------:R-:W-:Y:S01]  /*15c0*/  ISETP.NE.AND P4, PT, R8, 0x7fffffff, PT ;  /* 0x7fffffff0800780c */ /* 0x000fe20003f85270 */
[--C-:B------:R-:W-:Y:S01]  /*15d0*/  IMAD R37, R37, 0x4, R6.reuse ;  /* 0x0000000425257824 */ /* 0x100fe200078e0206 */
[----:B------:R-:W-:Y:S01]  /*15e0*/  SEL R0, R12, 0x80000000, P0 ;  /* 0x800000000c007807 */ /* 0x000fe20000000000 */
[----:B------:R-:W-:Y:S01]  /*15f0*/  IMAD R39, R39, 0x4, R6 ;  /* 0x0000000427277824 */ /* 0x000fe200078e0206 */
[----:B------:R-:W-:Y:S01]  /*1600*/  SEL R30, R11, 0x80000000, P1 ;  /* 0x800000000b1e7807 */ /* 0x000fe20000800000 */
[----:B0-----:R-:W0:Y:S01]  /*1610*/  LDC.64 R4, c[0x0][0x380] ;  /* 0x0000e000ff047b82 */ /* 0x001e220000000a00 */
[----:B------:R-:W-:Y:S01]  /*1620*/  SEL R32, R10, 0x80000000, P2 ;  /* 0x800000000a207807 */ /* 0x000fe20001000000 */
[----:B------:R3:W-:Y:S01]  /*1630*/  ATOMS.POPC.INC.32 RZ, [R37+URZ] ;  /* 0x0000000025ff7f8c */ /* 0x0007e2000d8000ff */
[----:B--2---:R-:W-:-:S02]  /*1640*/  SEL R33, R9, 0x80000000, P3 ;  /* 0x8000000009217807 */ /* 0x004fc40001800000 */
[----:B-1----:R-:W-:Y:S01]  /*1650*/  SEL R35, R8, 0x80000000, P4 ;  /* 0x8000000008237807 */ /* 0x002fe20002000000 */
[----:B------:R1:W-:Y:S01]  /*1660*/  ATOMS.POPC.INC.32 RZ, [R39+URZ] ;  /* 0x0000000027ff7f8c */ /* 0x0003e2000d8000ff */
[----:B------:R-:W-:Y:S02]  /*1670*/  SHF.R.U32.HI R0, RZ, UR4, R0 ;  /* 0x00000004ff007c19 */ /* 0x000fe40008011600 */
[----:B------:R-:W-:Y:S02]  /*1680*/  SHF.R.U32.HI R30, RZ, UR4, R30 ;  /* 0x00000004ff1e7c19 */ /* 0x000fe4000801161e */
[----:B------:R-:W-:Y:S02]  /*1690*/  SHF.R.U32.HI R32, RZ, UR4, R32 ;  /* 0x00000004ff207c19 */ /* 0x000fe40008011620 */
[----:B------:R-:W-:Y:S02]  /*16a0*/  SHF.R.U32.HI R34, RZ, UR4, R33 ;  /* 0x00000004ff227c19 */ /* 0x000fe40008011621 */
[----:B------:R-:W-:-:S02]  /*16b0*/  SHF.R.U32.HI R36, RZ, UR4, R35 ;  /* 0x00000004ff247c19 */ /* 0x000fc40008011623 */
[-C--:B------:R-:W-:Y:S01]  /*16c0*/  LOP3.LUT R33, R0, R7.reuse, RZ, 0x30, !PT ;  /* 0x0000000700217212 */ /* 0x080fe200078e30ff */
[----:B------:R-:W-:Y:S01]  /*16d0*/  IMAD.MOV.U32 R0, RZ, RZ, RZ ;  /* 0x000000ffff007224 */ /* 0x000fe200078e00ff */
[-C--:B------:R-:W-:Y:S01]  /*16e0*/  LOP3.LUT R35, R30, R7.reuse, RZ, 0x30, !PT ;  /* 0x000000071e237212 */ /* 0x080fe200078e30ff */
[----:B------:R-:W-:Y:S01]  /*16f0*/  IMAD R30, R3, 0x4, R29 ;  /* 0x00000004031e7824 */ /* 0x000fe200078e021d */
[-C--:B---3--:R-:W-:Y:S01]  /*1700*/  LOP3.LUT R37, R32, R7.reuse, RZ, 0x30, !PT ;  /* 0x0000000720257212 */ /* 0x088fe200078e30ff */
[--C-:B------:R-:W-:Y:S01]  /*1710*/  IMAD R33, R33, 0x4, R6.reuse ;  /* 0x0000000421217824 */ /* 0x100fe200078e0206 */
[----:B------:R-:W-:Y:S01]  /*1720*/  ISETP.GT.U32.AND P5, PT, R3, 0xff, PT ;  /* 0x000000ff0300780c */ /* 0x000fe20003fa4070 */
[--C-:B------:R-:W-:Y:S01]  /*1730*/  IMAD R35, R35, 0x4, R6.reuse ;  /* 0x0000000423237824 */ /* 0x100fe200078e0206 */
[-C--:B-1----:R-:W-:Y:S01]  /*1740*/  LOP3.LUT R39, R34, R7.reuse, RZ, 0x30, !PT ;  /* 0x0000000722277212 */ /* 0x082fe200078e30ff */
[--C-:B------:R-:W-:Y:S01]  /*1750*/  IMAD R37, R37, 0x4, R6.reuse ;  /* 0x0000000425257824 */ /* 0x100fe200078e0206 */
[----:B------:R-:W-:Y:S01]  /*1760*/  LOP3.LUT R41, R36, R7, RZ, 0x30, !PT ;  /* 0x0000000724297212 */ /* 0x000fe200078e30ff */
[----:B------:R1:W-:Y:S01]  /*1770*/  ATOMS.POPC.INC.32 RZ, [R33+URZ] ;  /* 0x0000000021ff7f8c */ /* 0x0003e2000d8000ff */
[----:B------:R-:W-:Y:S01]  /*1780*/  P2R R45, PR, RZ, 0x20 ;  /* 0x00000020ff2d7803 */ /* 0x000fe20000000000 */
[----:B------:R-:W-:-:S02]  /*1790*/  IMAD R39, R39, 0x4, R6 ;  /* 0x0000000427277824 */ /* 0x000fc400078e0206 */
[----:B------:R-:W-:Y:S01]  /*17a0*/  IMAD R41, R41, 0x4, R6 ;  /* 0x0000000429297824 */ /* 0x000fe200078e0206 */
[----:B------:R1:W-:Y:S04]  /*17b0*/  ATOMS.POPC.INC.32 RZ, [R35+URZ] ;  /* 0x0000000023ff7f8c */ /* 0x0003e8000d8000ff */
[----:B------:R1:W-:Y:S04]  /*17c0*/  ATOMS.POPC.INC.32 RZ, [R37+URZ] ;  /* 0x0000000025ff7f8c */ /* 0x0003e8000d8000ff */
[----:B------:R1:W-:Y:S04]  /*17d0*/  ATOMS.POPC.INC.32 RZ, [R39+URZ] ;  /* 0x0000000027ff7f8c */ /* 0x0003e8000d8000ff */
[----:B------:R1:W-:Y:S01]  /*17e0*/  ATOMS.POPC.INC.32 RZ, [R41+URZ] ;  /* 0x0000000029ff7f8c */ /* 0x0003e2000d8000ff */
[----:B------:R-:W-:Y:S06]  /*17f0*/  BAR.SYNC.DEFER_BLOCKING 0x0 ;  /* 0x0000000000007b1d */ /* 0x000fec0000010000 */
[----:B0-----:R-:W-:Y:S05]  /*1800*/  @P5 BRA `(.L_x_13) ;  /* 0x00000000008c5947 */ /* 0x001fea0003800000 */
[----:B-1----:R-:W-:Y:S04]  /*1810*/  LDS R33, [R30] ;  /* 0x000000001e217984 */ /* 0x002fe80000000800 */
[----:B------:R-:W0:Y:S04]  /*1820*/  LDS R0, [R30+0x400] ;  /* 0x000400001e007984 */ /* 0x000e280000000800 */
[----:B------:R-:W1:Y:S04]  /*1830*/  LDS R32, [R30+0x800] ;  /* 0x000800001e207984 */ /* 0x000e680000000800 */
[----:B------:R-:W2:Y:S04]  /*1840*/  LDS R34, [R30+0xc00] ;  /* 0x000c00001e227984 */ /* 0x000ea80000000800 */
[----:B------:R-:W3:Y:S04]  /*1850*/  LDS R36, [R30+0x1000] ;  /* 0x001000001e247984 */ /* 0x000ee80000000800 */
[----:B------:R-:W4:Y:S04]  /*1860*/  LDS R38, [R30+0x1400] ;  /* 0x001400001e267984 */ /* 0x000f280000000800 */
[----:B------:R-:W5:Y:S04]  /*1870*/  LDS R40, [R30+0x1800] ;  /* 0x001800001e287984 */ /* 0x000f680000000800 */
[----:B------:R-:W5:Y:S04]  /*1880*/  LDS R42, [R30+0x1c00] ;  /* 0x001c00001e2a7984 */ /* 0x000f680000000800 */
[----:B------:R-:W5:Y:S04]  /*1890*/  LDS R44, [R30+0x2000] ;  /* 0x002000001e2c7984 */ /* 0x000f680000000800 */
[----:B------:R-:W5:Y:S04]  /*18a0*/  LDS R46, [R30+0x2400] ;  /* 0x002400001e2e7984 */ /* 0x000f680000000800 */
[----:B------:R-:W5:Y:S01]  /*18b0*/  LDS R48, [R30+0x2800] ;  /* 0x002800001e307984 */ /* 0x000f620000000800 */
[----:B0-----:R-:W-:-:S03]  /*18c0*/  IMAD.IADD R35, R33, 0x1, R0 ;  /* 0x0000000121237824 */ /* 0x001fc600078e0200 */
[----:B------:R-:W-:Y:S01]  /*18d0*/  STS [R30+0x400], R33 ;  /* 0x000400211e007388 */ /* 0x000fe20000000800 */
[----:B-1----:R-:W-:-:S03]  /*18e0*/  IMAD.IADD R37, R35, 0x1, R32 ;  /* 0x0000000123257824 */ /* 0x002fc600078e0220 */
[----:B------:R-:W0:Y:S01]  /*18f0*/  LDS R0, [R30+0x2c00] ;  /* 0x002c00001e007984 */ /* 0x000e220000000800 */
[----:B--2---:R-:W-:-:S03]  /*1900*/  IMAD.IADD R39, R37, 0x1, R34 ;  /* 0x0000000125277824 */ /* 0x004fc600078e0222 */
[----:B------:R2:W-:Y:S01]  /*1910*/  STS [R30+0x800], R35 ;  /* 0x000800231e007388 */ /* 0x0005e20000000800 */
[----:B---3--:R-:W-:-:S03]  /*1920*/  IMAD.IADD R41, R39, 0x1, R36 ;  /* 0x0000000127297824 */ /* 0x008fc600078e0224 */
[----:B------:R2:W-:Y:S01]  /*1930*/  STS [R30+0xc00], R37 ;  /* 0x000c00251e007388 */ /* 0x0005e20000000800 */
[----:B----4-:R-:W-:-:S03]  /*1940*/  IMAD.IADD R43, R41, 0x1, R38 ;  /* 0x00000001292b7824 */ /* 0x010fc600078e0226 */
[----:B------:R2:W-:Y:S01]  /*1950*/  STS [R30+0x1000], R39 ;  /* 0x001000271e007388 */ /* 0x0005e20000000800 */
[----:B-----5:R-:W-:-:S03]  /*1960*/  IMAD.IADD R47, R43, 0x1, R40 ;  /* 0x000000012b2f7824 */ /* 0x020fc600078e0228 */
[----:B------:R2:W-:Y:S01]  /*1970*/  STS [R30+0x1400], R41 ;  /* 0x001400291e007388 */ /* 0x0005e20000000800 */
[----:B------:R-:W-:-:S03]  /*1980*/  IMAD.IADD R49, R47, 0x1, R42 ;  /* 0x000000012f317824 */ /* 0x000fc600078e022a */
[----:B------:R2:W-:Y:S01]  /*1990*/  STS [R30+0x1800], R43 ;  /* 0x0018002b1e007388 */ /* 0x0005e20000000800 */
[----:B------:R-:W-:-:S03]  /*19a0*/  IMAD.IADD R51, R49, 0x1, R44 ;  /* 0x0000000131337824 */ /* 0x000fc600078e022c */
[----:B------:R2:W-:Y:S01]  /*19b0*/  STS [R30+0x1c00], R47 ;  /* 0x001c002f1e007388 */ /* 0x0005e20000000800 */
[----:B------:R-:W-:-:S03]  /*19c0*/  IMAD.IADD R53, R51, 0x1, R46 ;  /* 0x0000000133357824 */ /* 0x000fc600078e022e */
[----:B------:R2:W-:Y:S01]  /*19d0*/  STS [R30+0x2000], R49 ;  /* 0x002000311e007388 */ /* 0x0005e20000000800 */
[----:B------:R-:W-:-:S03]  /*19e0*/  IMAD.IADD R48, R53, 0x1, R48 ;  /* 0x0000000135307824 */ /* 0x000fc600078e0230 */
[----:B------:R2:W-:Y:S04]  /*19f0*/  STS [R30+0x2400], R51 ;  /* 0x002400331e007388 */ /* 0x0005e80000000800 */
[----:B------:R2:W-:Y:S04]  /*1a00*/  STS [R30+0x2800], R53 ;  /* 0x002800351e007388 */ /* 0x0005e80000000800 */
[----:B------:R2:W-:Y:S01]  /*1a10*/  STS [R30], RZ ;  /* 0x000000ff1e007388 */ /* 0x0005e20000000800 */
[----:B0-----:R-:W-:-:S03]  /*1a20*/  IMAD.IADD R0, R48, 0x1, R0 ;  /* 0x0000000130007824 */ /* 0x001fc600078e0200 */
[----:B------:R2:W-:Y:S04]  /*1a30*/  STS [R30+0x2c00], R48 ;  /* 0x002c00301e007388 */ /* 0x0005e80000000800 */
.L_x_13:
[----:B------:R-:W-:Y:S05]  /*1a40*/  BSYNC.RECONVERGENT B0 ;  /* 0x0000000000007941 */ /* 0x000fea0003800200 */
.L_x_12:
[----:B------:R-:W-:Y:S01]  /*1a50*/  ISETP.NE.AND P0, PT, R0, 0x1b00, PT ;  /* 0x00001b000000780c */ /* 0x000fe20003f05270 */
[----:B-1----:R-:W-:-:S03]  /*1a60*/  IMAD R33, R27, 0x100, R3 ;  /* 0x000001001b217824 */ /* 0x002fc600078e0203 */
[----:B------:R-:W-:Y:S01]  /*1a70*/  ISETP.LT.U32.AND P0, PT, R3, 0x100, !P0 ;  /* 0x000001000300780c */ /* 0x000fe20004701070 */
[----:B------:R-:W-:Y:S01]  /*1a80*/  IMAD.WIDE R4, R33, 0x4, R4 ;  /* 0x0000000421047825 */ /* 0x000fe200078e0204 */
[----:B------:R-:W-:-:S05]  /*1a90*/  @!P5 LOP3.LUT R33, R0, 0x40000000, RZ, 0xfc, !PT ;  /* 0x400000000021d812 */ /* 0x000fca00078efcff */
[----:B------:R0:W-:Y:S06]  /*1aa0*/  @!P5 STG.E.STRONG.SYS desc[UR6][R4.64], R33 ;  /* 0x000000210400d986 */ /* 0x0001ec000c115906 */
[----:B------:R-:W-:Y:S06]  /*1ab0*/  BAR.RED.OR.DEFER_BLOCKING 0x0, P0 ;  /* 0x0000000000007b1d */ /* 0x000fec0000014800 */
[----:B------:R-:W1:Y:S02]  /*1ac0*/  B2R.RESULT RZ, P0 ;  /* 0x0000000000ff731c */ /* 0x000e640000004000 */
[----:B01----:R-:W-:Y:S05]  /*1ad0*/  @!P0 BRA `(.L_x_14) ;  /* 0x0000000c00648947 */ /* 0x003fea0003800000 */
[C---:B------:R-:W-:Y:S01]  /*1ae0*/  ISETP.GT.U32.AND P0, PT, R3.reuse, R31, PT ;  /* 0x0000001f0300720c */ /* 0x040fe20003f04070 */
[----:B------:R-:W-:Y:S01]  /*1af0*/  BSSY B1, `(.L_x_15) ;  /* 0x000002e000017945 */ /* 0x000fe20003800000 */
[----:B--2---:R-:W-:Y:S02]  /*1b00*/  IMAD R37, R3, 0x8, R29 ;  /* 0x0000000803257824 */ /* 0x004fe400078e021d */
[----:B------:R-:W-:Y:S01]  /*1b10*/  SEL R35, RZ, 0x1b00, !P0 ;  /* 0x00001b00ff237807 */ /* 0x000fe20004000000 */
[----:B------:R-:W-:Y:S08]  /*1b20*/  @P5 BRA `(.L_x_16) ;  /* 0x0000000000a85947 */ /* 0x000ff00003800000 */
[----:B------:R-:W0:Y:S02]  /*1b30*/  LDC.64 R6, c[0x0][0x398] ;  /* 0x0000e600ff067b82 */ /* 0x000e240000000a00 */
[----:B0-----:R-:W-:-:S06]  /*1b40*/  IMAD.WIDE.U32 R32, R3, 0x8, R6 ;  /* 0x0000000803207825 */ /* 0x001fcc00078e0006 */
[----:B------:R-:W2:Y:S01]  /*1b50*/  LDG.E.64 R32, desc[UR6][R32.64] ;  /* 0x0000000620207981 */ /* 0x000ea2000c1e1b00 */
[----:B------:R-:W-:Y:S01]  /*1b60*/  IMAD.MOV.U32 R29, RZ, RZ, R0 ;  /* 0x000000ffff1d7224 */ /* 0x000fe200078e0000 */
[----:B--2---:R-:W-:-:S04]  /*1b70*/  IADD3 R6, P0, PT, -R35, R32, RZ ;  /* 0x0000002023067210 */ /* 0x004fc80007f1e1ff */
[----:B------:R-:W-:Y:S02]  /*1b80*/  IADD3.X R7, PT, PT, R33, -0x1, RZ, P0, !PT ;  /* 0xffffffff21077810 */ /* 0x000fe400007fe4ff */
[----:B------:R-:W-:-:S03]  /*1b90*/  ISETP.GE.AND P0, PT, R27, 0x1, PT ;  /* 0x000000011b00780c */ /* 0x000fc60003f06270 */
[----:B------:R0:W-:Y:S10]  /*1ba0*/  STS.64 [R37+0x6c00], R6 ;  /* 0x006c000625007388 */ /* 0x0001f40000000a00 */
[----:B------:R-:W-:Y:S05]  /*1bb0*/  @!P0 BRA `(.L_x_17) ;  /* 0x00000000006c8947 */ /* 0x000fea0003800000 */
[----:B------:R-:W-:Y:S01]  /*1bc0*/  BSSY B0, `(.L_x_18) ;  /* 0x0000019000007945 */ /* 0x000fe20003800000 */
[----:B------:R-:W-:Y:S02]  /*1bd0*/  IMAD.MOV.U32 R26, RZ, RZ, -0x1 ;  /* 0xffffffffff1a7424 */ /* 0x000fe400078e00ff */
[----:B------:R-:W-:Y:S02]  /*1be0*/  IMAD.MOV.U32 R30, RZ, RZ, R27 ;  /* 0x000000ffff1e7224 */ /* 0x000fe400078e001b */
[----:B------:R-:W-:-:S07]  /*1bf0*/  IMAD.MOV.U32 R29, RZ, RZ, R0 ;  /* 0x000000ffff1d7224 */ /* 0x000fce00078e0000 */
.L_x_22:
[----:B0-----:R-:W0:Y:S01]  /*1c00*/  LDC.64 R6, c[0x0][0x380] ;  /* 0x0000e000ff067b82 */ /* 0x001e220000000a00 */
[----:B------:R-:W-:Y:S01]  /*1c10*/  VIADD R39, R30, 0xffffffff ;  /* 0xffffffff1e277836 */ /* 0x000fe20000000000 */
[----:B------:R-:W-:Y:S03]  /*1c20*/  BSSY B2, `(.L_x_19) ;  /* 0x0000008000027945 */ /* 0x000fe60003800000 */
[----:B------:R-:W-:-:S04]  /*1c30*/  IMAD R33, R39, 0x100, R3 ;  /* 0x0000010027217824 */ /* 0x000fc800078e0203 */
[----:B0-----:R-:W-:-:S07]  /*1c40*/  IMAD.WIDE R6, R33, 0x4, R6 ;  /* 0x0000000421067825 */ /* 0x001fce00078e0206 */
.L_x_20:
[----:B------:R-:W-:Y:S05]  /*1c50*/  YIELD ;  /* 0x0000000000007946 */ /* 0x000fea0003800000 */
[----:B------:R0:W-:Y:S06]  /*1c60*/  MEMBAR.SC.CTA ;  /* 0x0000000000007992 */ /* 0x0001ec0000000000 */
[----:B0-----:R-:W2:Y:S02]  /*1c70*/  LDG.E.STRONG.SYS R32, desc[UR6][R6.64] ;  /* 0x0000000606207981 */ /* 0x001ea4000c1f5900 */
[----:B--2---:R-:W-:-:S13]  /*1c80*/  ISETP.NE.AND P0, PT, R32, RZ, PT ;  /* 0x000000ff2000720c */ /* 0x004fda0003f05270 */
[----:B------:R-:W-:Y:S05]  /*1c90*/  @!P0 BRA `(.L_x_20) ;  /* 0xfffffffc00ec8947 */ /* 0x000fea000383ffff */
[----:B------:R-:W-:Y:S05]  /*1ca0*/  BSYNC B2 ;  /* 0x0000000000027941 */ /* 0x000fea0003800000 */
.L_x_19:
[----:B------:R-:W-:Y:S01]  /*1cb0*/  BSSY.RECONVERGENT B2, `(.L_x_21) ;  /* 0x0000006000027945 */ /* 0x000fe20003800200 */
[C---:B------:R-:W-:Y:S02]  /*1cc0*/  ISETP.GT.AND P0, PT, R32.reuse, -0x1, PT ;  /* 0xffffffff2000780c */ /* 0x040fe40003f04270 */
[----:B------:R-:W-:Y:S01]  /*1cd0*/  LOP3.LUT R32, R32, 0x3fffffff, RZ, 0xc0, !PT ;  /* 0x3fffffff20207812 */ /* 0x000fe200078ec0ff */
[----:B------:R-:W-:Y:S05]  /*1ce0*/  WARPSYNC.EXCLUSIVE R26 ;  /* 0x000000001a007348 */ /* 0x000fea0003a00000 */
[----:B------:R-:W-:-:S05]  /*1cf0*/  IMAD.IADD R29, R32, 0x1, R29 ;  /* 0x00000001201d7824 */ /* 0x000fca00078e021d */
[----:B------:R-:W-:-:S07]  /*1d00*/  VOTE.ANY R26, PT, P0 ;  /* 0x00000000001a7806 */ /* 0x000fce00000e0100 */
[----:B------:R-:W-:Y:S05]  /*1d10*/  BSYNC.RECONVERGENT B2 ;  /* 0x0000000000027941 */ /* 0x000fea0003800200 */
.L_x_21:
[----:B------:R-:W-:Y:S01]  /*1d20*/  ISETP.GT.U32.AND P1, PT, R30, 0x1, PT ;  /* 0x000000011e00780c */ /* 0x000fe20003f24070 */
[----:B------:R-:W-:-:S12]  /*1d30*/  IMAD.MOV.U32 R30, RZ, RZ, R39 ;  /* 0x000000ffff1e7224 */ /* 0x000fd800078e0027 */
[----:B------:R-:W-:Y:S05]  /*1d40*/  @P0 BRA P1, `(.L_x_22) ;  /* 0xfffffffc00ac0947 */ /* 0x000fea000083ffff */
[----:B------:R-:W-:Y:S05]  /*1d50*/  BSYNC B0 ;  /* 0x0000000000007941 */ /* 0x000fea0003800000 */
.L_x_18:
[----:B------:R1:W2:Y:S02]  /*1d60*/  LDS.64 R6, [R37+0x6c00] ;  /* 0x006c000025067984 */ /* 0x0002a40000000a00 */
.L_x_17:
[C---:B------:R-:W-:Y:S01]  /*1d70*/  IMAD.IADD R33, R29.reuse, 0x1, -R0 ;  /* 0x000000011d217824 */ /* 0x040fe200078e0a00 */
[----:B------:R-:W-:-:S04]  /*1d80*/  LOP3.LUT R29, R29, 0x80000000, RZ, 0xfc, !PT ;  /* 0x800000001d1d7812 */ /* 0x000fc800078efcff */
[C---:B0-2---:R-:W-:Y:S01]  /*1d90*/  IADD3 R6, P0, PT, R33.reuse, R6, RZ ;  /* 0x0000000621067210 */ /* 0x045fe20007f1e0ff */
[----:B------:R0:W-:Y:S03]  /*1da0*/  STG.E.STRONG.SYS desc[UR6][R4.64], R29 ;  /* 0x0000001d04007986 */ /* 0x0001e6000c115906 */
[----:B------:R-:W-:-:S05]  /*1db0*/  LEA.HI.X.SX32 R7, R33, R7, 0x1, P0 ;  /* 0x0000000721077211 */ /* 0x000fca00000f0eff */
[----:B------:R0:W-:Y:S04]  /*1dc0*/  STS.64 [R37+0x6c00], R6 ;  /* 0x006c000625007388 */ /* 0x0001e80000000a00 */
.L_x_16:
[----:B------:R-:W-:Y:S05]  /*1dd0*/  BSYNC B1 ;  /* 0x0000000000017941 */ /* 0x000fea0003800000 */
.L_x_15:
[----:B0-----:R-:W0:Y:S01]  /*1de0*/  LDC R29, c[0x0][0x3c0] ;  /* 0x0000f000ff1d7b82 */ /* 0x001e220000000800 */
[----:B------:R-:W-:Y:S01]  /*1df0*/  IMAD.MOV.U32 R26, RZ, RZ, -0x1 ;  /* 0xffffffffff1a7424 */ /* 0x000fe200078e00ff */
[----:B------:R-:W-:-:S04]  /*1e00*/  ISETP.GT.AND P2, PT, R24, -0x1, PT ;  /* 0xffffffff1800780c */ /* 0x000fc80003f44270 */
[----:B------:R-:W-:Y:S02]  /*1e10*/  SEL R33, R26, 0x80000000, P2 ;  /* 0x800000001a217807 */ /* 0x000fe40001000000 */
[----:B------:R-:W2:Y:S01]  /*1e20*/  LDC.64 R4, c[0x0][0x390] ;  /* 0x0000e400ff047b82 */ /* 0x000ea20000000a00 */
[----:B0-----:R-:W-:Y:S02]  /*1e30*/  ISETP.GE.AND P0, PT, R28, R29, PT ;  /* 0x0000001d1c00720c */ /* 0x001fe40003f06270 */
[----:B--2---:R-:W-:-:S04]  /*1e40*/  ISETP.EQ.U32.AND P1, PT, R4, RZ, PT ;  /* 0x000000ff0400720c */ /* 0x004fc80003f22070 */
[----:B------:R-:W-:Y:S02]  /*1e50*/  ISETP.EQ.OR.EX P0, PT, R5, RZ, !P0, P1 ;  /* 0x000000ff0500720c */ /* 0x000fe40004702710 */
[----:B------:R-:W-:Y:S02]  /*1e60*/  ISETP.GT.AND P1, PT, R25, -0x1, PT ;  /* 0xffffffff1900780c */ /* 0x000fe40003f24270 */
[----:B------:R-:W-:Y:S02]  /*1e70*/  ISETP.GT.U32.OR P0, PT, R3, 0xff, P0 ;  /* 0x000000ff0300780c */ /* 0x000fe40000704470 */
[----:B------:R-:W-:-:S11]  /*1e80*/  SEL R30, R26, 0x80000000, P1 ;  /* 0x800000001a1e7807 */ /* 0x000fd60000800000 */
[----:B------:R-:W-:Y:S05]  /*1e90*/  @P0 BRA `(.L_x_23) ;  /* 0x00000000001c0947 */ /* 0x000fea0003800000 */
[----:B------:R-:W0:Y:S01]  /*1ea0*/  LDS.64 R6, [R37+0x6c00] ;  /* 0x006c000025067984 */ /* 0x000e220000000a00 */
[C---:B------:R-:W-:Y:S02]  /*1eb0*/  LEA R4, P2, R3.reuse, R4, 0x3 ;  /* 0x0000000403047211 */ /* 0x040fe400078418ff */
[--C-:B------:R-:W-:Y:S02]  /*1ec0*/  SHF.R.S32.HI R39, RZ, 0x1f, R0.reuse ;  /* 0x0000001fff277819 */ /* 0x100fe40000011400 */
[----:B------:R-:W-:Y:S02]  /*1ed0*/  LEA.HI.X R5, R3, R5, RZ, 0x3, P2 ;  /* 0x0000000503057211 */ /* 0x000fe400010f1cff */
[----:B0-----:R-:W-:-:S04]  /*1ee0*/  IADD3 R6, P0, P1, R6, R35, R0 ;  /* 0x0000002306067210 */ /* 0x001fc8000791e000 */
[----:B------:R-:W-:-:S05]  /*1ef0*/  IADD3.X R7, PT, PT, R7, RZ, R39, P0, P1 ;  /* 0x000000ff07077210 */ /* 0x000fca00007e2427 */
[----:B------:R0:W-:Y:S04]  /*1f00*/  STG.E.64 desc[UR6][R4.64], R6 ;  /* 0x0000000604007986 */ /* 0x0001e8000c101b06 */
.L_x_23:
[----:B------:R-:W-:Y:S05]  /*1f10*/  WARPSYNC.ALL ;  /* 0x0000000000007948 */ /* 0x000fea0003800000 */
[----:B------:R-:W2:Y:S08]  /*1f20*/  S2UR UR5, SR_CgaCtaId ;  /* 0x00000000000579c3 */ /* 0x000eb00000008800 */
[----:B------:R-:W-:Y:S01]  /*1f30*/  BAR.SYNC.DEFER_BLOCKING 0x0 ;  /* 0x0000000000007b1d */ /* 0x000fe20000010000 */
[----:B------:R-:W-:-:S02]  /*1f40*/  ISETP.GT.AND P2, PT, R21, -0x1, PT ;  /* 0xffffffff1500780c */ /* 0x000fc40003f44270 */
[----:B------:R-:W-:Y:S02]  /*1f50*/  ISETP.GT.AND P1, PT, R22, -0x1, PT ;  /* 0xffffffff1600780c */ /* 0x000fe40003f24270 */
[----:B0-----:R-:W-:Y:S01]  /*1f60*/  SEL R4, R26, 0x80000000, P2 ;  /* 0x800000001a047807 */ /* 0x001fe20001000000 */
[----:B------:R-:W-:Y:S01]  /*1f70*/  UMOV UR4, 0x400 ;  /* 0x0000040000047882 */ /* 0x000fe20000000000 */
[----:B------:R-:W-:Y:S02]  /*1f80*/  ISETP.GT.AND P2, PT, R17, -0x1, PT ;  /* 0xffffffff1100780c */ /* 0x000fe40003f44270 */
[----:B------:R-:W-:Y:S02]  /*1f90*/  LOP3.LUT R21, R4, R21, RZ, 0x3c, !PT ;  /* 0x0000001504157212 */ /* 0x000fe400078e3cff */
[C---:B------:R-:W-:Y:S02]  /*1fa0*/  SEL R5, R26.reuse, 0x80000000, P1 ;  /* 0x800000001a057807 */ /* 0x040fe40000800000 */
[----:B------:R-:W-:-:S02]  /*1fb0*/  SEL R4, R26, 0x80000000, P2 ;  /* 0x800000001a047807 */ /* 0x000fc40001000000 */
[----:B------:R-:W-:Y:S02]  /*1fc0*/  ISETP.GT.AND P1, PT, R18, -0x1, PT ;  /* 0xffffffff1200780c */ /* 0x000fe40003f24270 */
[----:B------:R-:W-:Y:S02]  /*1fd0*/  LOP3.LUT R22, R5, R22, RZ, 0x3c, !PT ;  /* 0x0000001605167212 */ /* 0x000fe400078e3cff */
[----:B------:R-:W-:Y:S02]  /*1fe0*/  LOP3.LUT R17, R4, R17, RZ, 0x3c, !PT ;  /* 0x0000001104117212 */ /* 0x000fe400078e3cff */
[----:B------:R-:W-:Y:S01]  /*1ff0*/  SEL R5, R26, 0x80000000, P1 ;  /* 0x800000001a057807 */ /* 0x000fe20000800000 */
[----:B--2---:R-:W-:Y:S01]  /*2000*/  ULEA UR4, UR5, UR4, 0x18 ;  /* 0x0000000405047291 */ /* 0x004fe2000f8ec0ff */
[----:B------:R-:W-:Y:S02]  /*2010*/  ISETP.GT.AND P0, PT, R23, -0x1, PT ;  /* 0xffffffff1700780c */ /* 0x000fe40003f04270 */
[----:B------:R-:W-:-:S02]  /*2020*/  LOP3.LUT R18, R5, R18, RZ, 0x3c, !PT ;  /* 0x0000001205127212 */ /* 0x000fc400078e3cff */
[----:B------:R-:W-:Y:S02]  /*2030*/  ISETP.GT.AND P3, PT, R20, -0x1, PT ;  /* 0xffffffff1400780c */ /* 0x000fe40003f64270 */
[----:B------:R-:W-:Y:S02]  /*2040*/  LEA R4, R31, UR4, 0x3 ;  /* 0x000000041f047c11 */ /* 0x000fe4000f8e18ff */
[C---:B------:R-:W-:Y:S02]  /*2050*/  SEL R0, R26.reuse, 0x80000000, P0 ;  /* 0x800000001a007807 */ /* 0x040fe40000000000 */
[----:B------:R-:W-:Y:S02]  /*2060*/  SEL R7, R26, 0x80000000, P3 ;  /* 0x800000001a077807 */ /* 0x000fe40001800000 */
[----:B------:R-:W0:Y:S01]  /*2070*/  LDS.64 R4, [R4+0x6c00] ;  /* 0x006c000004047984 */ /* 0x000e220000000a00 */
[----:B------:R-:W-:Y:S02]  /*2080*/  ISETP.GT.AND P0, PT, R19, -0x1, PT ;  /* 0xffffffff1300780c */ /* 0x000fe40003f04270 */
[----:B------:R-:W-:-:S02]  /*2090*/  ISETP.GT.AND P3, PT, R16, -0x1, PT ;  /* 0xffffffff1000780c */ /* 0x000fc40003f64270 */
[----:B------:R-:W-:Y:S02]  /*20a0*/  LOP3.LUT R23, R0, R23, RZ, 0x3c, !PT ;  /* 0x0000001700177212 */ /* 0x000fe400078e3cff */
[----:B------:R-:W-:Y:S02]  /*20b0*/  LOP3.LUT R20, R7, R20, RZ, 0x3c, !PT ;  /* 0x0000001407147212 */ /* 0x000fe400078e3cff */
[----:B------:R-:W-:Y:S02]  /*20c0*/  ISETP.GT.AND P4, PT, R28, R29, PT ;  /* 0x0000001d1c00720c */ /* 0x000fe40003f84270 */
[C---:B------:R-:W-:Y:S02]  /*20d0*/  SEL R0, R26.reuse, 0x80000000, P0 ;  /* 0x800000001a007807 */ /* 0x040fe40000000000 */
[----:B------:R-:W-:Y:S02]  /*20e0*/  SEL R7, R26, 0x80000000, P3 ;  /* 0x800000001a077807 */ /* 0x000fe40001800000 */
[----:B------:R-:W-:-:S02]  /*20f0*/  ISETP.GT.AND P0, PT, R15, -0x1, PT ;  /* 0xffffffff0f00780c */ /* 0x000fc40003f04270 */
[----:B------:R-:W-:Y:S02]  /*2100*/  ISETP.GT.AND P1, PT, R14, -0x1, PT ;  /* 0xffffffff0e00780c */ /* 0x000fe40003f24270 */
[----:B------:R-:W-:Y:S02]  /*2110*/  ISETP.GT.AND P2, PT, R13, -0x1, PT ;  /* 0xffffffff0d00780c */ /* 0x000fe40003f44270 */
[----:B------:R-:W-:Y:S02]  /*2120*/  ISETP.GT.AND P3, PT, R12, -0x1, PT ;  /* 0xffffffff0c00780c */ /* 0x000fe40003f64270 */
[----:B------:R-:W-:Y:S02]  /*2130*/  LOP3.LUT R19, R0, R19, RZ, 0x3c, !PT ;  /* 0x0000001300137212 */ /* 0x000fe400078e3cff */
[----:B------:R-:W-:Y:S02]  /*2140*/  LOP3.LUT R16, R7, R16, RZ, 0x3c, !PT ;  /* 0x0000001007107212 */ /* 0x000fe400078e3cff */
[----:B------:R-:W-:-:S02]  /*2150*/  SEL R0, R26, 0x80000000, P0 ;  /* 0x800000001a007807 */ /* 0x000fc40000000000 */
[C---:B------:R-:W-:Y:S02]  /*2160*/  SEL R7, R26.reuse, 0x80000000, P1 ;  /* 0x800000001a077807 */ /* 0x040fe40000800000 */
[C---:B------:R-:W-:Y:S02]  /*2170*/  SEL R6, R26.reuse, 0x80000000, P2 ;  /* 0x800000001a067807 */ /* 0x040fe40001000000 */
[----:B------:R-:W-:Y:S02]  /*2180*/  SEL R31, R26, 0x80000000, P3 ;  /* 0x800000001a1f7807 */ /* 0x000fe40001800000 */
[----:B------:R-:W-:Y:S02]  /*2190*/  ISETP.GT.AND P0, PT, R11, -0x1, PT ;  /* 0xffffffff0b00780c */ /* 0x000fe40003f04270 */
[----:B------:R-:W-:Y:S02]  /*21a0*/  ISETP.GT.AND P1, PT, R10, -0x1, PT ;  /* 0xffffffff0a00780c */ /* 0x000fe40003f24270 */
[----:B------:R-:W-:-:S02]  /*21b0*/  ISETP.GT.AND P2, PT, R9, -0x1, PT ;  /* 0xffffffff0900780c */ /* 0x000fc40003f44270 */
[----:B------:R-:W-:Y:S02]  /*21c0*/  ISETP.GT.AND P3, PT, R8, -0x1, PT ;  /* 0xffffffff0800780c */ /* 0x000fe40003f64270 */
[----:B------:R-:W-:Y:S02]  /*21d0*/  LOP3.LUT R15, R0, R15, RZ, 0x3c, !PT ;  /* 0x0000000f000f7212 */ /* 0x000fe400078e3cff */
[----:B------:R-:W-:Y:S02]  /*21e0*/  LOP3.LUT R14, R7, R14, RZ, 0x3c, !PT ;  /* 0x0000000e070e7212 */ /* 0x000fe400078e3cff */
[----:B------:R-:W-:Y:S02]  /*21f0*/  LOP3.LUT R13, R6, R13, RZ, 0x3c, !PT ;  /* 0x0000000d060d7212 */ /* 0x000fe400078e3cff */
[----:B------:R-:W-:Y:S02]  /*2200*/  LOP3.LUT R12, R31, R12, RZ, 0x3c, !PT ;  /* 0x0000000c1f0c7212 */ /* 0x000fe400078e3cff */
[----:B------:R-:W-:-:S02]  /*2210*/  SEL R0, R26, 0x80000000, P0 ;  /* 0x800000001a007807 */ /* 0x000fc40000000000 */
[C---:B------:R-:W-:Y:S02]  /*2220*/  SEL R7, R26.reuse, 0x80000000, P1 ;  /* 0x800000001a077807 */ /* 0x040fe40000800000 */
[C---:B------:R-:W-:Y:S02]  /*2230*/  SEL R6, R26.reuse, 0x80000000, P2 ;  /* 0x800000001a067807 */ /* 0x040fe40001000000 */
[----:B------:R-:W-:Y:S02]  /*2240*/  SEL R31, R26, 0x80000000, P3 ;  /* 0x800000001a1f7807 */ /* 0x000fe40001800000 */
[----:B------:R-:W-:Y:S02]  /*2250*/  LOP3.LUT R25, R30, R25, RZ, 0x3c, !PT ;  /* 0x000000191e197212 */ /* 0x000fe400078e3cff */
[----:B------:R-:W-:Y:S02]  /*2260*/  LOP3.LUT R24, R33, R24, RZ, 0x3c, !PT ;  /* 0x0000001821187212 */ /* 0x000fe400078e3cff */
[----:B------:R-:W-:-:S02]  /*2270*/  LOP3.LUT R11, R0, R11, RZ, 0x3c, !PT ;  /* 0x0000000b000b7212 */ /* 0x000fc400078e3cff */
[----:B------:R-:W-:Y:S02]  /*2280*/  LOP3.LUT R7, R7, R10, RZ, 0x3c, !PT ;  /* 0x0000000a07077212 */ /* 0x000fe400078e3cff */
[----:B------:R-:W-:Y:S02]  /*2290*/  LOP3.LUT R9, R6, R9, RZ, 0x3c, !PT ;  /* 0x0000000906097212 */ /* 0x000fe400078e3cff */
[----:B------:R-:W-:Y:S01]  /*22a0*/  LOP3.LUT R31, R31, R8, RZ, 0x3c, !PT ;  /* 0x000000081f1f7212 */ /* 0x000fe200078e3cff */
[----:B0-----:R-:W-:Y:S06]  /*22b0*/  @P4 BRA `(.L_x_24) ;  /* 0x00000000006c4947 */ /* 0x001fec0003800000 */
        /* <DEDUP_REMOVED lines=8> */
[----:B------:R-:W-:Y:S04]  /*2340*/  STG.E desc[UR6][R2.64], R25 ;  /* 0x0000001902007986 */ /* 0x000fe8000c101906 */
        /* <DEDUP_REMOVED lines=16> */
[----:B------:R-:W-:Y:S01]  /*2450*/  STG.E desc[UR6][R2.64+0x880], R31 ;  /* 0x0008801f02007986 */ /* 0x000fe2000c101906 */
[----:B------:R-:W-:Y:S05]  /*2460*/  EXIT ;  /* 0x000000000000794d */ /* 0x000fea0003800000 */
.L_x_24:
[----:B------:R-:W0:Y:S01]  /*2470*/  LDCU.64 UR4, c[0x0][0x3a0] ;  /* 0x00007400ff0477ac */ /* 0x000e220008000a00 */
[----:B------:R-:W-:Y:S01]  /*2480*/  LOP3.LUT R33, R3, 0x3e0, RZ, 0xc0, !PT ;  /* 0x000003e003217812 */ /* 0x000fe200078ec0ff */
[----:B------:R-:W-:Y:S01]  /*2490*/  IMAD R27, R27, -0x1b00, R29 ;  /* 0xffffe5001b1b7824 */ /* 0x000fe200078e021d */
[----:B------:R-:W-:-:S05]  /*24a0*/  LOP3.LUT R2, R3, 0x1f, RZ, 0xc0, !PT ;  /* 0x0000001f03027812 */ /* 0x000fca00078ec0ff */
[----:B------:R-:W-:-:S04]  /*24b0*/  IMAD R33, R33, 0x12, R2 ;  /* 0x0000001221217824 */ /* 0x000fc800078e0202 */
[C---:B------:R-:W-:Y:S01]  /*24c0*/  VIADD R2, R33.reuse, 0x20 ;  /* 0x0000002021027836 */ /* 0x040fe20000000000 */
[C---:B------:R-:W-:Y:S01]  /*24d0*/  IADD3 R0, P0, PT, R33.reuse, R4, RZ ;  /* 0x0000000421007210 */ /* 0x040fe20007f1e0ff */
[C---:B------:R-:W-:Y:S01]  /*24e0*/  VIADD R4, R33.reuse, 0x40 ;  /* 0x0000004021047836 */ /* 0x040fe20000000000 */
[CC--:B------:R-:W-:Y:S01]  /*24f0*/  ISETP.GE.AND P4, PT, R33.reuse, R27.reuse, PT ;  /* 0x0000001b2100720c */ /* 0x0c0fe20003f86270 */
[C---:B------:R-:W-:Y:S01]  /*2500*/  VIADD R6, R33.reuse, 0x60 ;  /* 0x0000006021067836 */ /* 0x040fe20000000000 */
[-C--:B------:R-:W-:Y:S01]  /*2510*/  ISETP.GE.AND P3, PT, R2, R27.reuse, PT ;  /* 0x0000001b0200720c */ /* 0x080fe20003f66270 */
[----:B------:R-:W-:Y:S01]  /*2520*/  IMAD.X R5, RZ, RZ, R5, P0 ;  /* 0x000000ffff057224 */ /* 0x000fe200000e0605 */
[----:B0-----:R-:W-:Y:S01]  /*2530*/  LEA R2, P0, R0, UR4, 0x2 ;  /* 0x0000000400027c11 */ /* 0x001fe2000f8010ff */
[C---:B------:R-:W-:Y:S01]  /*2540*/  VIADD R8, R33.reuse, 0xc0 ;  /* 0x000000c021087836 */ /* 0x040fe20000000000 */
[-C--:B------:R-:W-:Y:S01]  /*2550*/  ISETP.GE.AND P2, PT, R4, R27.reuse, PT ;  /* 0x0000001b0400720c */ /* 0x080fe20003f46270 */
[C---:B------:R-:W-:Y:S01]  /*2560*/  VIADD R4, R33.reuse, 0x80 ;  /* 0x0000008021047836 */ /* 0x040fe20000000000 */
[----:B------:R-:W-:Y:S01]  /*2570*/  LEA.HI.X R3, R0, UR5, R5, 0x2, P0 ;  /* 0x0000000500037c11 */ /* 0x000fe200080f1405 */
[C---:B------:R-:W-:Y:S01]  /*2580*/  VIADD R0, R33.reuse, 0xe0 ;  /* 0x000000e021007836 */ /* 0x040fe20000000000 */
[-C--:B------:R-:W-:Y:S01]  /*2590*/  ISETP.GE.AND P1, PT, R6, R27.reuse, PT ;  /* 0x0000001b0600720c */ /* 0x080fe20003f26270 */
[C---:B------:R-:W-:Y:S01]  /*25a0*/  VIADD R6, R33.reuse, 0xa0 ;  /* 0x000000a021067836 */ /* 0x040fe20000000000 */
[-C--:B------:R-:W-:Y:S01]  /*25b0*/  ISETP.GE.AND P0, PT, R4, R27.reuse, PT ;  /* 0x0000001b0400720c */ /* 0x080fe20003f06270 */
[----:B------:R0:W-:Y:S01]  /*25c0*/  @!P4 STG.E desc[UR6][R2.64], R25 ;  /* 0x000000190200c986 */ /* 0x0001e2000c101906 */
[C---:B------:R-:W-:Y:S01]  /*25d0*/  VIADD R4, R33.reuse, 0x100 ;  /* 0x0000010021047836 */ /* 0x040fe20000000000 */
[-C--:B------:R-:W-:Y:S01]  /*25e0*/  ISETP.GE.AND P4, PT, R0, R27.reuse, PT ;  /* 0x0000001b0000720c */ /* 0x080fe20003f86270 */
[----:B------:R-:W-:Y:S01]  /*25f0*/  VIADD R0, R33, 0x120 ;  /* 0x0000012021007836 */ /* 0x000fe20000000000 */
[-C--:B------:R-:W-:Y:S01]  /*2600*/  ISETP.GE.AND P6, PT, R6, R27.reuse, PT ;  /* 0x0000001b0600720c */ /* 0x080fe20003fc6270 */
[----:B------:R0:W-:Y:S01]  /*2610*/  @!P3 STG.E desc[UR6][R2.64+0x80], R24 ;  /* 0x000080180200b986 */ /* 0x0001e2000c101906 */
[----:B------:R-:W-:-:S02]  /*2620*/  ISETP.GE.AND P5, PT, R8, R27, PT ;  /* 0x0000001b0800720c */ /* 0x000fc40003fa6270 */
[-C--:B------:R-:W-:Y:S01]  /*2630*/  ISETP.GE.AND P3, PT, R4, R27.reuse, PT ;  /* 0x0000001b0400720c */ /* 0x080fe20003f66270 */
[----:B------:R0:W-:Y:S01]  /*2640*/  @!P2 STG.E desc[UR6][R2.64+0x100], R23 ;  /* 0x000100170200a986 */ /* 0x0001e2000c101906 */
[C---:B------:R-:W-:Y:S01]  /*2650*/  VIADD R4, R33.reuse, 0x140 ;  /* 0x0000014021047836 */ /* 0x040fe20000000000 */
[-C--:B------:R-:W-:Y:S01]  /*2660*/  ISETP.GE.AND P2, PT, R0, R27.reuse, PT ;  /* 0x0000001b0000720c */ /* 0x080fe20003f46270 */
[C---:B------:R-:W-:Y:S01]  /*2670*/  VIADD R0, R33.reuse, 0x160 ;  /* 0x0000016021007836 */ /* 0x040fe20000000000 */
[----:B------:R0:W-:Y:S02]  /*2680*/  @!P1 STG.E desc[UR6][R2.64+0x180], R22 ;  /* 0x0001801602009986 */ /* 0x0001e4000c101906 */
[-C--:B------:R-:W-:Y:S01]  /*2690*/  ISETP.GE.AND P1, PT, R4, R27.reuse, PT ;  /* 0x0000001b0400720c */ /* 0x080fe20003f26270 */
[C---:B------:R-:W-:Y:S01]  /*26a0*/  VIADD R4, R33.reuse, 0x180 ;  /* 0x0000018021047836 */ /* 0x040fe20000000000 */
[----:B------:R0:W-:Y:S01]  /*26b0*/  @!P0 STG.E desc[UR6][R2.64+0x200], R21 ;  /* 0x0002001502008986 */ /* 0x0001e2000c101906 */
[----:B------:R-:W-:Y:S01]  /*26c0*/  ISETP.GE.AND P0, PT, R0, R27, PT ;  /* 0x0000001b0000720c */ /* 0x000fe20003f06270 */
[----:B------:R-:W-:-:S02]  /*26d0*/  VIADD R0, R33, 0x1a0 ;  /* 0x000001a021007836 */ /* 0x000fc40000000000 */
[----:B------:R0:W-:Y:S01]  /*26e0*/  @!P6 STG.E desc[UR6][R2.64+0x280], R20 ;  /* 0x000280140200e986 */ /* 0x0001e2000c101906 */
[-C--:B------:R-:W-:Y:S01]  /*26f0*/  ISETP.GE.AND P6, PT, R4, R27.reuse, PT ;  /* 0x0000001b0400720c */ /* 0x080fe20003fc6270 */
[C---:B------:R-:W-:Y:S02]  /*2700*/  VIADD R4, R33.reuse, 0x1c0 ;  /* 0x000001c021047836 */ /* 0x040fe40000000000 */
[----:B------:R0:W-:Y:S01]  /*2710*/  @!P5 STG.E desc[UR6][R2.64+0x300], R19 ;  /* 0x000300130200d986 */ /* 0x0001e2000c101906 */
[-C--:B------:R-:W-:Y:S01]  /*2720*/  ISETP.GE.AND P5, PT, R0, R27.reuse, PT ;  /* 0x0000001b0000720c */ /* 0x080fe20003fa6270 */
[C---:B------:R-:W-:Y:S02]  /*2730*/  VIADD R0, R33.reuse, 0x1e0 ;  /* 0x000001e021007836 */ /* 0x040fe40000000000 */
[----:B------:R0:W-:Y:S01]  /*2740*/  @!P4 STG.E desc[UR6][R2.64+0x380], R18 ;  /* 0x000380120200c986 */ /* 0x0001e2000c101906 */
[----:B------:R-:W-:Y:S01]  /*2750*/  ISETP.GE.AND P4, PT, R4, R27, PT ;  /* 0x0000001b0400720c */ /* 0x000fe20003f86270 */
[----:B------:R-:W-:-:S02]  /*2760*/  VIADD R4, R33, 0x200 ;  /* 0x0000020021047836 */ /* 0x000fc40000000000 */
[----:B------:R0:W-:Y:S01]  /*2770*/  @!P3 STG.E desc[UR6][R2.64+0x400], R17 ;  /* 0x000400110200b986 */ /* 0x0001e2000c101906 */
[-C--:B------:R-:W-:Y:S01]  /*2780*/  ISETP.GE.AND P3, PT, R0, R27.reuse, PT ;  /* 0x0000001b0000720c */ /* 0x080fe20003f66270 */
[----:B------:R-:W-:Y:S02]  /*2790*/  VIADD R0, R33, 0x220 ;  /* 0x0000022021007836 */ /* 0x000fe40000000000 */
[----:B------:R0:W-:Y:S01]  /*27a0*/  @!P2 STG.E desc[UR6][R2.64+0x480], R16 ;  /* 0x000480100200a986 */ /* 0x0001e2000c101906 */
[----:B------:R-:W-:-:S03]  /*27b0*/  ISETP.GE.AND P2, PT, R4, R27, PT ;  /* 0x0000001b0400720c */ /* 0x000fc60003f46270 */
[----:B------:R0:W-:Y:S01]  /*27c0*/  @!P1 STG.E desc[UR6][R2.64+0x500], R15 ;  /* 0x0005000f02009986 */ /* 0x0001e2000c101906 */
[----:B------:R-:W-:-:S03]  /*27d0*/  ISETP.GE.AND P1, PT, R0, R27, PT ;  /* 0x0000001b0000720c */ /* 0x000fc60003f26270 */
[----:B------:R0:W-:Y:S04]  /*27e0*/  @!P0 STG.E desc[UR6][R2.64+0x580], R14 ;  /* 0x0005800e02008986 */ /* 0x0001e8000c101906 */
[----:B------:R0:W-:Y:S04]  /*27f0*/  @!P6 STG.E desc[UR6][R2.64+0x600], R13 ;  /* 0x0006000d0200e986 */ /* 0x0001e8000c101906 */
[----:B------:R0:W-:Y:S04]  /*2800*/  @!P5 STG.E desc[UR6][R2.64+0x680], R12 ;  /* 0x0006800c0200d986 */ /* 0x0001e8000c101906 */
[----:B------:R0:W-:Y:S04]  /*2810*/  @!P4 STG.E desc[UR6][R2.64+0x700], R11 ;  /* 0x0007000b0200c986 */ /* 0x0001e8000c101906 */
[----:B------:R0:W-:Y:S04]  /*2820*/  @!P3 STG.E desc[UR6][R2.64+0x780], R7 ;  /* 0x000780070200b986 */ /* 0x0001e8000c101906 */
[----:B------:R0:W-:Y:S01]  /*2830*/  @!P2 STG.E desc[UR6][R2.64+0x800], R9 ;  /* 0x000800090200a986 */ /* 0x0001e2000c101906 */
[----:B------:R-:W-:Y:S05]  /*2840*/  @P1 EXIT ;  /* 0x000000000000194d */ /* 0x000fea0003800000 */
[----:B------:R-:W-:Y:S01]  /*2850*/  STG.E desc[UR6][R2.64+0x880], R31 ;  /* 0x0008801f02007986 */ /* 0x000fe2000c101906 */
[----:B------:R-:W-:Y:S05]  /*2860*/  EXIT ;  /* 0x000000000000794d */ /* 0x000fea0003800000 */
.L_x_14:
[----:B------:R-:W-:Y:S01]  /*2870*/  IMAD.MOV.U32 R2, RZ, RZ, RZ ;  /* 0x000000ffff027224 */ /* 0x000fe200078e00ff */
[C---:B------:R-:W-:Y:S01]  /*2880*/  ISETP.GT.U32.AND P0, PT, R3.reuse, 0x1f, PT ;  /* 0x0000001f0300780c */ /* 0x040fe20003f04070 */
[----:B------:R-:W-:Y:S05]  /*2890*/  WARPSYNC.ALL ;  /* 0x0000000000007948 */ /* 0x000fea0003800000 */
[----:B------:R-:W-:-:S04]  /*28a0*/  IMAD.HI.U32 R4, R3, 0x15555556, R2 ;  /* 0x1555555603047827 */ /* 0x000fc800078e0002 */
[----:B------:R-:W-:-:S05]  /*28b0*/  IMAD R5, R4, 0x4, R29 ;  /* 0x0000000404057824 */ /* 0x000fca00078e021d */
[----:B------:R0:W-:Y:S01]  /*28c0*/  STS [R5+0x3410], R0 ;  /* 0x0034100005007388 */ /* 0x0001e20000000800 */
[----:B------:R-:W-:Y:S06]  /*28d0*/  BAR.SYNC.DEFER_BLOCKING 0x0 ;  /* 0x0000000000007b1d */ /* 0x000fec0000010000 */
[----:B------:R-:W-:Y:S05]  /*28e0*/  @P0 BRA `(.L_x_25) ;  /* 0x0000000000e00947 */ /* 0x000fea0003800000 */
[C-C-:B------:R-:W-:Y:S01]  /*28f0*/  IMAD R40, R3.reuse, 0x34, R29.reuse ;  /* 0x0000003403287824 */ /* 0x140fe200078e021d */
[----:B------:R-:W-:Y:S01]  /*2900*/  UMOV UR4, 0xffffffff ;  /* 0xffffffff00047882 */ /* 0x000fe20000000000 */
[----:B------:R-:W-:-:S03]  /*2910*/  IMAD R4, R3, 0x34, R29 ;  /* 0x0000003403047824 */ /* 0x000fc600078e021d */
[----:B------:R-:W-:Y:S04]  /*2920*/  LDS R32, [R40+0x3410] ;  /* 0x0034100028207984 */ /* 0x000fe80000000800 */
[----:B0-----:R-:W-:Y:S04]  /*2930*/  LDS R5, [R40+0x3414] ;  /* 0x0034140028057984 */ /* 0x001fe80000000800 */
[----:B--2---:R-:W0:Y:S04]  /*2940*/  LDS R30, [R40+0x3418] ;  /* 0x00341800281e7984 */ /* 0x004e280000000800 */
[----:B------:R-:W-:Y:S04]  /*2950*/  LDS R28, [R40+0x341c] ;  /* 0x00341c00281c7984 */ /* 0x000fe80000000800 */
[----:B------:R-:W1:Y:S04]  /*2960*/  LDS R35, [R40+0x3420] ;  /* 0x0034200028237984 */ /* 0x000e680000000800 */
[----:B------:R-:W-:Y:S04]  /*2970*/  LDS R37, [R4+0x3424] ;  /* 0x0034240004257984 */ /* 0x000fe80000000800 */
[----:B------:R-:W2:Y:S04]  /*2980*/  LDS R36, [R4+0x3428] ;  /* 0x0034280004247984 */ /* 0x000ea80000000800 */
[----:B------:R-:W-:Y:S04]  /*2990*/  LDS R33, [R4+0x342c] ;  /* 0x00342c0004217984 */ /* 0x000fe80000000800 */
[----:B------:R-:W3:Y:S04]  /*29a0*/  LDS R38, [R4+0x3430] ;  /* 0x0034300004267984 */ /* 0x000ee80000000800 */
[----:B------:R-:W-:Y:S04]  /*29b0*/  LDS R39, [R4+0x3434] ;  /* 0x0034340004277984 */ /* 0x000fe80000000800 */
[----:B------:R-:W4:Y:S04]  /*29c0*/  LDS R34, [R4+0x3438] ;  /* 0x0034380004227984 */ /* 0x000f280000000800 */
[----:B------:R-:W5:Y:S01]  /*29d0*/  LDS R41, [R4+0x343c] ;  /* 0x00343c0004297984 */ /* 0x000f620000000800 */
[----:B0-----:R-:W-:-:S04]  /*29e0*/  IADD3 R42, PT, PT, R30, R5, R32 ;  /* 0x000000051e2a7210 */ /* 0x001fc80007ffe020 */
[----:B-1----:R-:W-:-:S04]  /*29f0*/  IADD3 R42, PT, PT, R35, R42, R28 ;  /* 0x0000002a232a7210 */ /* 0x002fc80007ffe01c */
[----:B--2---:R-:W-:-:S04]  /*2a00*/  IADD3 R42, PT, PT, R36, R42, R37 ;  /* 0x0000002a242a7210 */ /* 0x004fc80007ffe025 */
[----:B---3--:R-:W-:-:S04]  /*2a10*/  IADD3 R42, PT, PT, R38, R42, R33 ;  /* 0x0000002a262a7210 */ /* 0x008fc80007ffe021 */
[----:B----4-:R-:W-:-:S05]  /*2a20*/  IADD3 R42, PT, PT, R34, R42, R39 ;  /* 0x0000002a222a7210 */ /* 0x010fca0007ffe027 */
[----:B-----5:R-:W-:Y:S01]  /*2a30*/  IMAD.IADD R41, R41, 0x1, R42 ;  /* 0x0000000129297824 */ /* 0x020fe200078e022a */
[----:B------:R-:W-:Y:S06]  /*2a40*/  BRA.DIV UR4, `(.L_x_26) ;  /* 0x0000006604dc7947 */ /* 0x000fec000b800000 */
[----:B------:R-:W0:Y:S02]  /*2a50*/  SHFL.UP P0, R40, R41, 0x1, RZ ;  /* 0x0420000029287989 */ /* 0x000e2400000000ff */
[----:B0-----:R-:W-:-:S05]  /*2a60*/  @P0 IMAD.IADD R40, R41, 0x1, R40 ;  /* 0x0000000129280824 */ /* 0x001fca00078e0228 */
[----:B------:R-:W0:Y:S02]  /*2a70*/  SHFL.UP P0, R43, R40, 0x2, RZ ;  /* 0x04400000282b7989 */ /* 0x000e2400000000ff */
[----:B0-----:R-:W-:-:S05]  /*2a80*/  @P0 IMAD.IADD R43, R40, 0x1, R43 ;  /* 0x00000001282b0824 */ /* 0x001fca00078e022b */
[----:B------:R-:W0:Y:S02]  /*2a90*/  SHFL.UP P0, R42, R43, 0x4, RZ ;  /* 0x048000002b2a7989 */ /* 0x000e2400000000ff */
[----:B0-----:R-:W-:-:S05]  /*2aa0*/  @P0 IMAD.IADD R42, R43, 0x1, R42 ;  /* 0x000000012b2a0824 */ /* 0x001fca00078e022a */
[----:B------:R-:W0:Y:S02]  /*2ab0*/  SHFL.UP P0, R47, R42, 0x8, RZ ;  /* 0x050000002a2f7989 */ /* 0x000e2400000000ff */
[----:B0-----:R-:W-:-:S05]  /*2ac0*/  @P0 IMAD.IADD R47, R42, 0x1, R47 ;  /* 0x000000012a2f0824 */ /* 0x001fca00078e022f */
[----:B------:R0:W1:Y:S02]  /*2ad0*/  SHFL.UP P0, R44, R47, 0x10, RZ ;  /* 0x060000002f2c7989 */ /* 0x00006400000000ff */
.L_x_116:
[----:B-1----:R-:W-:-:S04]  /*2ae0*/  @P0 IMAD.IADD R44, R47, 0x1, R44 ;  /* 0x000000012f2c0824 */ /* 0x002fc800078e022c */
[----:B------:R-:W-:-:S04]  /*2af0*/  IMAD.IADD R41, R44, 0x1, -R41 ;  /* 0x000000012c297824 */ /* 0x000fc800078e0a29 */
[----:B------:R-:W-:Y:S01]  /*2b00*/  IMAD.IADD R32, R32, 0x1, R41 ;  /* 0x0000000120207824 */ /* 0x000fe200078e0229 */
[----:B------:R1:W-:Y:S03]  /*2b10*/  STS [R4+0x3410], R41 ;  /* 0x0034102904007388 */ /* 0x0003e60000000800 */
        /* <DEDUP_REMOVED lines=18> */
[----:B0-----:R-:W-:Y:S01]  /*2c40*/  IMAD.IADD R47, R34, 0x1, R39 ;  /* 0x00000001222f7824 */ /* 0x001fe200078e0227 */
[----:B------:R1:W-:Y:S04]  /*2c50*/  STS [R4+0x3438], R39 ;  /* 0x0034382704007388 */ /* 0x0003e80000000800 */
[----:B------:R1:W-:Y:S02]  /*2c60*/  STS [R4+0x343c], R47 ;  /* 0x00343c2f04007388 */ /* 0x0003e40000000800 */
.L_x_25:
[----:B------:R-:W-:Y:S05]  /*2c70*/  WARPSYNC.ALL ;  /* 0x0000000000007948 */ /* 0x000fea0003800000 */
[----:B------:R-:W-:Y:S01]  /*2c80*/  BAR.SYNC.DEFER_BLOCKING 0x0 ;  /* 0x0000000000007b1d */ /* 0x000fe20000010000 */
[----:B-1----:R-:W-:Y:S01]  /*2c90*/  IMAD.MOV.U32 R4, RZ, RZ, RZ ;  /* 0x000000ffff047224 */ /* 0x002fe200078e00ff */
[----:B------:R-:W-:Y:S01]  /*2ca0*/  ISETP.NE.AND P0, PT, R45, RZ, PT ;  /* 0x000000ff2d00720c */ /* 0x000fe20003f05270 */
[----:B0-----:R-:W-:-:S03]  /*2cb0*/  IMAD.MOV.U32 R5, RZ, RZ, R3 ;  /* 0x000000ffff057224 */ /* 0x001fc600078e0003 */
[----:B------:R-:W-:Y:S01]  /*2cc0*/  BSSY.RECONVERGENT B0, `(.L_x_27) ;  /* 0x000002a000007945 */ /* 0x000fe20003800200 */
[----:B------:R-:W-:-:S04]  /*2cd0*/  IMAD.HI.U32 R4, R3, 0x15555556, R4 ;  /* 0x1555555603047827 */ /* 0x000fc800078e0004 */
[----:B------:R-:W-:-:S05]  /*2ce0*/  IMAD R4, R4, 0x4, R29 ;  /* 0x0000000404047824 */ /* 0x000fca00078e021d */
[----:B------:R0:W1:Y:S01]  /*2cf0*/  LDS R5, [R4+0x3410] ;  /* 0x0034100004057984 */ /* 0x0000620000000800 */
[----:B------:R-:W-:Y:S05]  /*2d00*/  @P0 BRA `(.L_x_28) ;  /* 0x0000000000940947 */ /* 0x000fea0003800000 */
[----:B0-----:R-:W-:-:S05]  /*2d10*/  IMAD R4, R3, 0x4, R29 ;  /* 0x0000000403047824 */ /* 0x001fca00078e021d */
[----:B------:R-:W1:Y:S04]  /*2d20*/  LDS R28, [R4] ;  /* 0x00000000041c7984 */ /* 0x000e680000000800 */
[----:B--2---:R-:W0:Y:S04]  /*2d30*/  LDS R30, [R4+0x400] ;  /* 0x00040000041e7984 */ /* 0x004e280000000800 */
[----:B------:R-:W2:Y:S04]  /*2d40*/  LDS R32, [R4+0x800] ;  /* 0x0008000004207984 */ /* 0x000ea80000000800 */
[----:B------:R-:W3:Y:S04]  /*2d50*/  LDS R34, [R4+0xc00] ;  /* 0x000c000004227984 */ /* 0x000ee80000000800 */
[----:B------:R-:W4:Y:S04]  /*2d60*/  LDS R36, [R4+0x1000] ;  /* 0x0010000004247984 */ /* 0x000f280000000800 */
[----:B------:R-:W5:Y:S04]  /*2d70*/  LDS R38, [R4+0x1400] ;  /* 0x0014000004267984 */ /* 0x000f680000000800 */
[----:B------:R-:W5:Y:S04]  /*2d80*/  LDS R40, [R4+0x1800] ;  /* 0x0018000004287984 */ /* 0x000f680000000800 */
[----:B------:R-:W5:Y:S04]  /*2d90*/  LDS R42, [R4+0x1c00] ;  /* 0x001c0000042a7984 */ /* 0x000f680000000800 */
[----:B------:R-:W5:Y:S04]  /*2da0*/  LDS R44, [R4+0x2000] ;  /* 0x00200000042c7984 */ /* 0x000f680000000800 */
[----:B------:R-:W5:Y:S04]  /*2db0*/  LDS R46, [R4+0x2400] ;  /* 0x00240000042e7984 */ /* 0x000f680000000800 */
[----:B------:R-:W5:Y:S01]  /*2dc0*/  LDS R48, [R4+0x2800] ;  /* 0x0028000004307984 */ /* 0x000f620000000800 */
[----:B-1----:R-:W-:-:S03]  /*2dd0*/  IMAD.IADD R33, R5, 0x1, R28 ;  /* 0x0000000105217824 */ /* 0x002fc600078e021c */
[----:B------:R-:W1:Y:S01]  /*2de0*/  LDS R50, [R4+0x2c00] ;  /* 0x002c000004327984 */ /* 0x000e620000000800 */
[----:B0-----:R-:W-:-:S03]  /*2df0*/  IMAD.IADD R35, R5, 0x1, R30 ;  /* 0x0000000105237824 */ /* 0x001fc600078e021e */
[----:B------:R0:W-:Y:S01]  /*2e00*/  STS [R4], R33 ;  /* 0x0000002104007388 */ /* 0x0001e20000000800 */
[----:B--2---:R-:W-:-:S03]  /*2e10*/  IMAD.IADD R37, R5, 0x1, R32 ;  /* 0x0000000105257824 */ /* 0x004fc600078e0220 */
[----:B------:R2:W-:Y:S01]  /*2e20*/  STS [R4+0x400], R35 ;  /* 0x0004002304007388 */ /* 0x0005e20000000800 */
[C---:B---3--:R-:W-:Y:S02]  /*2e30*/  IMAD.IADD R39, R5.reuse, 0x1, R34 ;  /* 0x0000000105277824 */ /* 0x048fe400078e0222 */
[C---:B----4-:R-:W-:Y:S01]  /*2e40*/  IMAD.IADD R41, R5.reuse, 0x1, R36 ;  /* 0x0000000105297824 */ /* 0x050fe200078e0224 */
[----:B------:R3:W-:Y:S01]  /*2e50*/  STS [R4+0x800], R37 ;  /* 0x0008002504007388 */ /* 0x0007e20000000800 */
[----:B-----5:R-:W-:-:S03]  /*2e60*/  IMAD.IADD R43, R5, 0x1, R38 ;  /* 0x00000001052b7824 */ /* 0x020fc600078e0226 */
[----:B------:R3:W-:Y:S01]  /*2e70*/  STS [R4+0xc00], R39 ;  /* 0x000c002704007388 */ /* 0x0007e20000000800 */
[----:B------:R-:W-:-:S03]  /*2e80*/  IMAD.IADD R47, R5, 0x1, R40 ;  /* 0x00000001052f7824 */ /* 0x000fc600078e0228 */
[----:B------:R3:W-:Y:S01]  /*2e90*/  STS [R4+0x1000], R41 ;  /* 0x0010002904007388 */ /* 0x0007e20000000800 */
[----:B0-----:R-:W-:-:S03]  /*2ea0*/  IMAD.IADD R33, R5, 0x1, R42 ;  /* 0x0000000105217824 */ /* 0x001fc600078e022a */
[----:B------:R3:W-:Y:S01]  /*2eb0*/  STS [R4+0x1400], R43 ;  /* 0x0014002b04007388 */ /* 0x0007e20000000800 */
[----:B--2---:R-:W-:-:S03]  /*2ec0*/  IMAD.IADD R35, R5, 0x1, R44 ;  /* 0x0000000105237824 */ /* 0x004fc600078e022c */
[----:B------:R3:W-:Y:S01]  /*2ed0*/  STS [R4+0x1800], R47 ;  /* 0x0018002f04007388 */ /* 0x0007e20000000800 */
[----:B------:R-:W-:-:S03]  /*2ee0*/  IMAD.IADD R49, R5, 0x1, R46 ;  /* 0x0000000105317824 */ /* 0x000fc600078e022e */
[----:B------:R3:W-:Y:S01]  /*2ef0*/  STS [R4+0x1c00], R33 ;  /* 0x001c002104007388 */ /* 0x0007e20000000800 */
[----:B------:R-:W-:-:S03]  /*2f00*/  IMAD.IADD R51, R5, 0x1, R48 ;  /* 0x0000000105337824 */ /* 0x000fc600078e0230 */
[----:B------:R3:W-:Y:S01]  /*2f10*/  STS [R4+0x2000], R35 ;  /* 0x0020002304007388 */ /* 0x0007e20000000800 */
[----:B-1----:R-:W-:-:S03]  /*2f20*/  IMAD.IADD R53, R5, 0x1, R50 ;  /* 0x0000000105357824 */ /* 0x002fc600078e0232 */
[----:B------:R3:W-:Y:S04]  /*2f30*/  STS [R4+0x2400], R49 ;  /* 0x0024003104007388 */ /* 0x0007e80000000800 */
[----:B------:R3:W-:Y:S04]  /*2f40*/  STS [R4+0x2800], R51 ;  /* 0x0028003304007388 */ /* 0x0007e80000000800 */
[----:B------:R3:W-:Y:S02]  /*2f50*/  STS [R4+0x2c00], R53 ;  /* 0x002c003504007388 */ /* 0x0007e40000000800 */
.L_x_28:
[----:B------:R-:W-:Y:S05]  /*2f60*/  BSYNC.RECONVERGENT B0 ;  /* 0x0000000000007941 */ /* 0x000fea0003800200 */
.L_x_27:
[----:B------:R-:W-:Y:S01]  /*2f70*/  BAR.SYNC.DEFER_BLOCKING 0x0 ;  /* 0x0000000000007b1d */ /* 0x000fe20000010000 */
[----:B------:R-:W-:-:S05]  /*2f80*/  R2P PR, R31, 0x7f ;  /* 0x0000007f1f007804 */ /* 0x000fca0000000000 */
[----:B------:R-:W-:Y:S08]  /*2f90*/  BSSY.RECONVERGENT B0, `(.L_x_29) ;  /* 0x0000022000007945 */ /* 0x000ff00003800200 */
[----:B0--3--:R-:W-:Y:S02]  /*2fa0*/  VOTE.ANY R4, PT, P0 ;  /* 0x0000000000047806 */ /* 0x009fe400000e0100 */
[----:B------:R-:W-:-:S02]  /*2fb0*/  VOTE.ANY R33, PT, P1 ;  /* 0x0000000000217806 */ /* 0x000fc400008e0100 */
[----:B------:R-:W-:Y:S02]  /*2fc0*/  @!P0 LOP3.LUT R4, RZ, R4, RZ, 0x33, !PT ;  /* 0x00000004ff048212 */ /* 0x000fe400078e33ff */
[----:B--2---:R-:W-:Y:S02]  /*2fd0*/  VOTE.ANY R35, PT, P2 ;  /* 0x0000000000237806 */ /* 0x004fe400010e0100 */
[----:B------:R-:W-:Y:S02]  /*2fe0*/  @!P1 LOP3.LUT R33, RZ, R33, RZ, 0x33, !PT ;  /* 0x00000021ff219212 */ /* 0x000fe400078e33ff */
[----:B------:R-:W-:Y:S02]  /*2ff0*/  VOTE.ANY R37, PT, P3 ;  /* 0x0000000000257806 */ /* 0x000fe400018e0100 */
[----:B------:R-:W-:Y:S02]  /*3000*/  @!P2 LOP3.LUT R35, RZ, R35, RZ, 0x33, !PT ;  /* 0x00000023ff23a212 */ /* 0x000fe400078e33ff */
[----:B------:R-:W-:-:S02]  /*3010*/  LOP3.LUT R4, R33, R4, RZ, 0xc0, !PT ;  /* 0x0000000421047212 */ /* 0x000fc400078ec0ff */
[----:B------:R-:W-:Y:S02]  /*3020*/  @!P3 LOP3.LUT R37, RZ, R37, RZ, 0x33, !PT ;  /* 0x00000025ff25b212 */ /* 0x000fe400078e33ff */
[----:B------:R-:W-:Y:S02]  /*3030*/  LOP3.LUT R4, R35, R4, RZ, 0xc0, !PT ;  /* 0x0000000423047212 */ /* 0x000fe400078ec0ff */
[----:B------:R-:W-:Y:S02]  /*3040*/  VOTE.ANY R33, PT, P4 ;  /* 0x0000000000217806 */ /* 0x000fe400020e0100 */
[----:B------:R-:W-:Y:S02]  /*3050*/  LOP3.LUT R4, R37, R4, RZ, 0xc0, !PT ;  /* 0x0000000425047212 */ /* 0x000fe400078ec0ff */
[----:B------:R-:W-:Y:S02]  /*3060*/  @!P4 LOP3.LUT R33, RZ, R33, RZ, 0x33, !PT ;  /* 0x00000021ff21c212 */ /* 0x000fe400078e33ff */
[----:B------:R-:W-:-:S02]  /*3070*/  VOTE.ANY R35, PT, P5 ;  /* 0x0000000000237806 */ /* 0x000fc400028e0100 */
[----:B------:R-:W-:Y:S02]  /*3080*/  LOP3.LUT R4, R33, R4, RZ, 0xc0, !PT ;  /* 0x0000000421047212 */ /* 0x000fe400078ec0ff */
[----:B------:R-:W-:Y:S02]  /*3090*/  LOP3.LUT P0, RZ, R31, 0x80, RZ, 0xc0, !PT ;  /* 0x000000801fff7812 */ /* 0x000fe4000780c0ff */
[----:B------:R-:W-:Y:S02]  /*30a0*/  @!P5 LOP3.LUT R35, RZ, R35, RZ, 0x33, !PT ;  /* 0x00000023ff23d212 */ /* 0x000fe400078e33ff */
[----:B------:R-:W-:Y:S02]  /*30b0*/  VOTE.ANY R28, PT, P6 ;  /* 0x00000000001c7806 */ /* 0x000fe400030e0100 */
[----:B------:R-:W-:Y:S02]  /*30c0*/  LOP3.LUT R35, R35, R4, RZ, 0xc0, !PT ;  /* 0x0000000423237212 */ /* 0x000fe400078ec0ff */
[----:B------:R-:W0:Y:S01]  /*30d0*/  S2R R4, SR_LEMASK ;  /* 0x0000000000047919 */ /* 0x000e220000003a00 */
[----:B------:R-:W-:-:S04]  /*30e0*/  @!P6 LOP3.LUT R28, RZ, R28, RZ, 0x33, !PT ;  /* 0x0000001cff1ce212 */ /* 0x000fc800078e33ff */
[----:B------:R-:W-:Y:S02]  /*30f0*/  VOTE.ANY R30, PT, P0 ;  /* 0x00000000001e7806 */ /* 0x000fe400000e0100 */
[----:B------:R-:W-:Y:S02]  /*3100*/  LOP3.LUT R35, R28, R35, RZ, 0xc0, !PT ;  /* 0x000000231c237212 */ /* 0x000fe400078ec0ff */
[----:B------:R-:W-:-:S04]  /*3110*/  @!P0 LOP3.LUT R30, RZ, R30, RZ, 0x33, !PT ;  /* 0x0000001eff1e8212 */ /* 0x000fc800078e33ff */
[----:B------:R-:W-:Y:S01]  /*3120*/  LOP3.LUT R35, R30, R35, RZ, 0xc0, !PT ;  /* 0x000000231e237212 */ /* 0x000fe200078ec0ff */
[----:B------:R-:W-:-:S03]  /*3130*/  IMAD.MOV.U32 R30, RZ, RZ, RZ ;  /* 0x000000ffff1e7224 */ /* 0x000fc600078e00ff */
[----:B------:R-:W2:Y:S01]  /*3140*/  FLO.U32 R53, R35 ;  /* 0x0000002300357300 */ /* 0x000ea200000e0000 */
[----:B0-----:R-:W-:Y:S02]  /*3150*/  LOP3.LUT R32, R4, R35, RZ, 0xc0, !PT ;  /* 0x0000002304207212 */ /* 0x001fe400078ec0ff */
[----:B--2---:R-:W-:-:S05]  /*3160*/  ISETP.NE.AND P0, PT, R26, R53, PT ;  /* 0x000000351a00720c */ /* 0x004fca0003f05270 */
[----:B------:R-:W0:Y:S08]  /*3170*/  POPC R32, R32 ;  /* 0x0000002000207309 */ /* 0x000e300000000000 */
[----:B------:R-:W-:Y:S05]  /*3180*/  @P0 BRA `(.L_x_30) ;  /* 0x0000000000080947 */ /* 0x000fea0003800000 */
[----:B------:R-:W-:-:S05]  /*3190*/  IMAD R31, R31, 0x4, R6 ;  /* 0x000000041f1f7824 */ /* 0x000fca00078e0206 */
[----:B0-----:R2:W3:Y:S02]  /*31a0*/  ATOMS.ADD R30, [R31], R32 ;  /* 0x000000201f1e738c */ /* 0x0014e40000000000 */
.L_x_30:
[----:B------:R-:W-:Y:S05]  /*31b0*/  BSYNC.RECONVERGENT B0 ;  /* 0x0000000000007941 */ /* 0x000fea0003800200 */
.L_x_29:
[----:B------:R-:W4:Y:S01]  /*31c0*/  LDCU UR4, c[0x0][0x3c4] ;  /* 0x00007880ff0477ac */ /* 0x000f220008000800 */
[C---:B------:R-:W-:Y:S01]  /*31d0*/  ISETP.NE.AND P0, PT, R24.reuse, 0x7fffffff, PT ;  /* 0x7fffffff1800780c */ /* 0x040fe20003f05270 */
[----:B---3--:R3:W0:Y:S01]  /*31e0*/  SHFL.IDX PT, R53, R30, R53, 0x1f ;  /* 0x00001f351e357589 */ /* 0x00862200000e0000 */
[----:B------:R-:W-:Y:S02]  /*31f0*/  BSSY.RECONVERGENT B0, `(.L_x_31) ;  /* 0x0000029000007945 */ /* 0x000fe40003800200 */
[----:B------:R-:W-:-:S04]  /*3200*/  SEL R28, R24, 0x80000000, P0 ;  /* 0x80000000181c7807 */ /* 0x000fc80000000000 */
[----:B----4-:R-:W-:-:S04]  /*3210*/  SHF.R.U32.HI R28, RZ, UR4, R28 ;  /* 0x00000004ff1c7c19 */ /* 0x010fc8000801161c */
[----:B--2---:R-:W-:-:S04]  /*3220*/  LOP3.LUT R31, R28, R7, RZ, 0x30, !PT ;  /* 0x000000071c1f7212 */ /* 0x004fc800078e30ff */
[----:B------:R-:W-:-:S13]  /*3230*/  R2P PR, R31, 0x7f ;  /* 0x0000007f1f007804 */ /* 0x000fda0000000000 */
[----:B------:R-:W-:Y:S02]  /*3240*/  VOTE.ANY R28, PT, P0 ;  /* 0x00000000001c7806 */ /* 0x000fe400000e0100 */
[----:B------:R-:W-:Y:S02]  /*3250*/  VOTE.ANY R33, PT, P1 ;  /* 0x0000000000217806 */ /* 0x000fe400008e0100 */
[----:B------:R-:W-:Y:S02]  /*3260*/  @!P0 LOP3.LUT R28, RZ, R28, RZ, 0x33, !PT ;  /* 0x0000001cff1c8212 */ /* 0x000fe400078e33ff */
[----:B------:R-:W-:Y:S02]  /*3270*/  VOTE.ANY R35, PT, P2 ;  /* 0x0000000000237806 */ /* 0x000fe400010e0100 */
[----:B------:R-:W-:Y:S02]  /*3280*/  @!P1 LOP3.LUT R33, RZ, R33, RZ, 0x33, !PT ;  /* 0x00000021ff219212 */ /* 0x000fe400078e33ff */
[----:B------:R-:W-:-:S02]  /*3290*/  @!P2 LOP3.LUT R35, RZ, R35, RZ, 0x33, !PT ;  /* 0x00000023ff23a212 */ /* 0x000fc400078e33ff */
[----:B------:R-:W-:Y:S02]  /*32a0*/  LOP3.LUT R28, R33, R28, RZ, 0xc0, !PT ;  /* 0x0000001c211c7212 */ /* 0x000fe400078ec0ff */
[----:B------:R-:W-:Y:S02]  /*32b0*/  VOTE.ANY R33, PT, P3 ;  /* 0x0000000000217806 */ /* 0x000fe400018e0100 */
[----:B------:R-:W-:Y:S02]  /*32c0*/  LOP3.LUT R28, R35, R28, RZ, 0xc0, !PT ;  /* 0x0000001c231c7212 */ /* 0x000fe400078ec0ff */
[----:B------:R-:W-:Y:S02]  /*32d0*/  LOP3.LUT P0, RZ, R31, 0x80, RZ, 0xc0, !PT ;  /* 0x000000801fff7812 */ /* 0x000fe4000780c0ff */
[----:B------:R-:W-:Y:S02]  /*32e0*/  VOTE.ANY R35, PT, P4 ;  /* 0x0000000000237806 */ /* 0x000fe400020e0100 */
[----:B------:R-:W-:-:S02]  /*32f0*/  @!P3 LOP3.LUT R33, RZ, R33, RZ, 0x33, !PT ;  /* 0x00000021ff21b212 */ /* 0x000fc400078e33ff */
[----:B------:R-:W-:Y:S02]  /*3300*/  @!P4 LOP3.LUT R35, RZ, R35, RZ, 0x33, !PT ;  /* 0x00000023ff23c212 */ /* 0x000fe400078e33ff */
[----:B------:R-:W-:Y:S02]  /*3310*/  LOP3.LUT R28, R33, R28, RZ, 0xc0, !PT ;  /* 0x0000001c211c7212 */ /* 0x000fe400078ec0ff */
[----:B------:R-:W-:Y:S02]  /*3320*/  VOTE.ANY R33, PT, P5 ;  /* 0x0000000000217806 */ /* 0x000fe400028e0100 */
[----:B------:R-:W-:Y:S02]  /*3330*/  LOP3.LUT R28, R35, R28, RZ, 0xc0, !PT ;  /* 0x0000001c231c7212 */ /* 0x000fe400078ec0ff */
[----:B------:R-:W-:Y:S02]  /*3340*/  VOTE.ANY R35, PT, P6 ;  /* 0x0000000000237806 */ /* 0x000fe400030e0100 */
[----:B------:R-:W-:-:S02]  /*3350*/  @!P5 LOP3.LUT R33, RZ, R33, RZ, 0x33, !PT ;  /* 0x00000021ff21d212 */ /* 0x000fc400078e33ff */
[----:B------:R-:W-:Y:S02]  /*3360*/  VOTE.ANY R37, PT, P0 ;  /* 0x0000000000257806 */ /* 0x000fe400000e0100 */
[----:B------:R-:W-:Y:S02]  /*3370*/  @!P6 LOP3.LUT R35, RZ, R35, RZ, 0x33, !PT ;  /* 0x00000023ff23e212 */ /* 0x000fe400078e33ff */
[----:B------:R-:W-:Y:S02]  /*3380*/  LOP3.LUT R28, R33, R28, RZ, 0xc0, !PT ;  /* 0x0000001c211c7212 */ /* 0x000fe400078ec0ff */
[----:B------:R-:W-:Y:S02]  /*3390*/  @!P0 LOP3.LUT R37, RZ, R37, RZ, 0x33, !PT ;  /* 0x00000025ff258212 */ /* 0x000fe400078e33ff */
[----:B------:R-:W-:Y:S02]  /*33a0*/  LOP3.LUT R28, R35, R28, RZ, 0xc0, !PT ;  /* 0x0000001c231c7212 */ /* 0x000fe400078ec0ff */
[----:B------:R-:W-:-:S02]  /*33b0*/  ISETP.NE.AND P0, PT, R23, 0x7fffffff, PT ;  /* 0x7fffffff1700780c */ /* 0x000fc40003f05270 */
[----:B------:R-:W-:Y:S02]  /*33c0*/  LOP3.LUT R35, R37, R28, RZ, 0xc0, !PT ;  /* 0x0000001c25237212 */ /* 0x000fe400078ec0ff */
[----:B------:R-:W-:Y:S02]  /*33d0*/  SEL R28, R23, 0x80000000, P0 ;  /* 0x80000000171c7807 */ /* 0x000fe40000000000 */
[----:B------:R-:W2:Y:S01]  /*33e0*/  FLO.U32 R37, R35 ;  /* 0x0000002300257300 */ /* 0x000ea200000e0000 */
[----:B------:R-:W-:Y:S02]  /*33f0*/  LOP3.LUT R34, R4, R35, RZ, 0xc0, !PT ;  /* 0x0000002304227212 */ /* 0x000fe400078ec0ff */
[----:B------:R-:W-:Y:S01]  /*3400*/  SHF.R.U32.HI R36, RZ, UR4, R28 ;  /* 0x00000004ff247c19 */ /* 0x000fe2000801161c */
[----:B------:R-:W-:-:S03]  /*3410*/  IMAD.MOV.U32 R28, RZ, RZ, RZ ;  /* 0x000000ffff1c7224 */ /* 0x000fc600078e00ff */
[----:B------:R-:W-:Y:S01]  /*3420*/  LOP3.LUT R33, R36, R7, RZ, 0x30, !PT ;  /* 0x0000000724217212 */ /* 0x000fe200078e30ff */
[----:B------:R-:W4:Y:S01]  /*3430*/  POPC R34, R34 ;  /* 0x0000002200227309 */ /* 0x000f220000000000 */
[----:B--2---:R-:W-:-:S13]  /*3440*/  ISETP.NE.AND P0, PT, R26, R37, PT ;  /* 0x000000251a00720c */ /* 0x004fda0003f05270 */
[----:B0--34-:R-:W-:Y:S05]  /*3450*/  @P0 BRA `(.L_x_32) ;  /* 0x0000000000080947 */ /* 0x019fea0003800000 */
[----:B------:R-:W-:-:S05]  /*3460*/  IMAD R31, R31, 0x4, R6 ;  /* 0x000000041f1f7824 */ /* 0x000fca00078e0206 */
[----:B------:R0:W2:Y:S02]  /*3470*/  ATOMS.ADD R28, [R31], R34 ;  /* 0x000000221f1c738c */ /* 0x0000a40000000000 */
.L_x_32:
[----:B------:R-:W-:Y:S05]  /*3480*/  BSYNC.RECONVERGENT B0 ;  /* 0x0000000000007941 */ /* 0x000fea0003800200 */
.L_x_31:
[----:B------:R-:W-:Y:S01]  /*3490*/  R2P PR, R33, 0x7f ;  /* 0x0000007f21007804 */ /* 0x000fe20000000000 */
[----:B--2---:R2:W3:Y:S01]  /*34a0*/  SHFL.IDX PT, R37, R28, R37, 0x1f ;  /* 0x00001f251c257589 */ /* 0x0044e200000e0000 */
[----:B------:R-:W-:Y:S01]  /*34b0*/  BSSY.RECONVERGENT B0, `(.L_x_33) ;  /* 0x0000025000007945 */ /* 0x000fe20003800200 */
[----:B------:R-:W-:-:S10]  /*34c0*/  IMAD.MOV.U32 R36, RZ, RZ, RZ ;  /* 0x000000ffff247224 */ /* 0x000fd400078e00ff */
[----:B------:R-:W-:Y:S02]  /*34d0*/  VOTE.ANY R30, PT, P0 ;  /* 0x00000000001e7806 */ /* 0x000fe400000e0100 */
[----:B0-----:R-:W-:Y:S02]  /*34e0*/  VOTE.ANY R31, PT, P1 ;  /* 0x00000000001f7806 */ /* 0x001fe400008e0100 */
        /* <DEDUP_REMOVED lines=24> */
[----:B------:R-:W0:Y:S01]  /*3670*/  FLO.U32 R35, R39 ;  /* 0x0000002700237300 */ /* 0x000e2200000e0000 */
[----:B------:R-:W-:Y:S02]  /*3680*/  LOP3.LUT R51, R4, R39, RZ, 0xc0, !PT ;  /* 0x0000002704337212 */ /* 0x000fe400078ec0ff */
[----:B------:R-:W-:-:S04]  /*3690*/  SHF.R.U32.HI R30, RZ, UR4, R30 ;  /* 0x00000004ff1e7c19 */ /* 0x000fc8000801161e */
[----:B------:R-:W-:Y:S01]  /*36a0*/  LOP3.LUT R31, R30, R7, RZ, 0x30, !PT ;  /* 0x000000071e1f7212 */ /* 0x000fe200078e30ff */
[----:B------:R-:W4:Y:S01]  /*36b0*/  POPC R51, R51 ;  /* 0x0000003300337309 */ /* 0x000f220000000000 */
[----:B0-----:R-:W-:-:S13]  /*36c0*/  ISETP.NE.AND P0, PT, R26, R35, PT ;  /* 0x000000231a00720c */ /* 0x001fda0003f05270 */
[----:B--234-:R-:W-:Y:S05]  /*36d0*/  @P0 BRA `(.L_x_34) ;  /* 0x0000000000080947 */ /* 0x01cfea0003800000 */
[----:B------:R-:W-:-:S06]  /*36e0*/  IMAD R36, R33, 0x4, R6 ;  /* 0x0000000421247824 */ /* 0x000fcc00078e0206 */
[----:B------:R0:W2:Y:S02]  /*36f0*/  ATOMS.ADD R36, [R36], R51 ;  /* 0x000000332424738c */ /* 0x0000a40000000000 */
.L_x_34:
[----:B------:R-:W-:Y:S05]  /*3700*/  BSYNC.RECONVERGENT B0 ;  /* 0x0000000000007941 */ /* 0x000fea0003800200 */
.L_x_33:
[----:B------:R-:W-:Y:S01]  /*3710*/  R2P PR, R31, 0x7f ;  /* 0x0000007f1f007804 */ /* 0x000fe20000000000 */
[----:B--2---:R2:W3:Y:S01]  /*3720*/  SHFL.IDX PT, R36, R36, R35, 0x1f ;  /* 0x00001f2324247589 */ /* 0x0044e200000e0000 */
[----:B------:R-:W-:Y:S11]  /*3730*/  BSSY.RECONVERGENT B0, `(.L_x_35) ;  /* 0x0000025000007945 */ /* 0x000ff60003800200 */
[----:B------:R-:W-:-:S02]  /*3740*/  VOTE.ANY R28, PT, P0 ;  /* 0x00000000001c7806 */ /* 0x000fc400000e0100 */
[----:B------:R-:W-:Y:S02]  /*3750*/  VOTE.ANY R33, PT, P1 ;  /* 0x0000000000217806 */ /* 0x000fe400008e0100 */
[----:B------:R-:W-:Y:S02]  /*3760*/  @!P0 LOP3.LUT R28, RZ, R28, RZ, 0x33, !PT ;  /* 0x0000001cff1c8212 */ /* 0x000fe400078e33ff */
[----:B------:R-:W-:Y:S02]  /*3770*/  VOTE.ANY R39, PT, P2 ;  /* 0x0000000000277806 */ /* 0x000fe400010e0100 */
[----:B------:R-:W-:Y:S02]  /*3780*/  @!P1 LOP3.LUT R33, RZ, R33, RZ, 0x33, !PT ;  /* 0x00000021ff219212 */ /* 0x000fe400078e33ff */
[----:B------:R-:W-:Y:S02]  /*3790*/  @!P2 LOP3.LUT R39, RZ, R39, RZ, 0x33, !PT ;  /* 0x00000027ff27a212 */ /* 0x000fe400078e33ff */
[----:B------:R-:W-:-:S02]  /*37a0*/  LOP3.LUT R28, R33, R28, RZ, 0xc0, !PT ;  /* 0x0000001c211c7212 */ /* 0x000fc400078ec0ff */
[----:B------:R-:W-:Y:S02]  /*37b0*/  VOTE.ANY R33, PT, P3 ;  /* 0x0000000000217806 */ /* 0x000fe400018e0100 */
[----:B------:R-:W-:Y:S02]  /*37c0*/  LOP3.LUT R28, R39, R28, RZ, 0xc0, !PT ;  /* 0x0000001c271c7212 */ /* 0x000fe400078ec0ff */
[----:B------:R-:W-:Y:S02]  /*37d0*/  LOP3.LUT P0, RZ, R31, 0x80, RZ, 0xc0, !PT ;  /* 0x000000801fff7812 */ /* 0x000fe4000780c0ff */
[----:B------:R-:W-:Y:S02]  /*37e0*/  VOTE.ANY R39, PT, P4 ;  /* 0x0000000000277806 */ /* 0x000fe400020e0100 */
[----:B------:R-:W-:Y:S02]  /*37f0*/  @!P3 LOP3.LUT R33, RZ, R33, RZ, 0x33, !PT ;  /* 0x00000021ff21b212 */ /* 0x000fe400078e33ff */
[----:B------:R-:W-:-:S02]  /*3800*/  @!P4 LOP3.LUT R39, RZ, R39, RZ, 0x33, !PT ;  /* 0x00000027ff27c212 */ /* 0x000fc400078e33ff */
[----:B------:R-:W-:Y:S02]  /*3810*/  LOP3.LUT R28, R33, R28, RZ, 0xc0, !PT ;  /* 0x0000001c211c7212 */ /* 0x000fe400078ec0ff */
[----:B------:R-:W-:Y:S02]  /*3820*/  VOTE.ANY R33, PT, P5 ;  /* 0x0000000000217806 */ /* 0x000fe400028e0100 */
[----:B------:R-:W-:Y:S02]  /*3830*/  LOP3.LUT R28, R39, R28, RZ, 0xc0, !PT ;  /* 0x0000001c271c7212 */ /* 0x000fe400078ec0ff */
[----:B------:R-:W-:Y:S02]  /*3840*/  VOTE.ANY R39, PT, P6 ;  /* 0x0000000000277806 */ /* 0x000fe400030e0100 */
[----:B------:R-:W-:Y:S02]  /*3850*/  @!P5 LOP3.LUT R33, RZ, R33, RZ, 0x33, !PT ;  /* 0x00000021ff21d212 */ /* 0x000fe400078e33ff */
[----:B------:R-:W-:-:S02]  /*3860*/  VOTE.ANY R41, PT, P0 ;  /* 0x0000000000297806 */ /* 0x000fc400000e0100 */
[----:B------:R-:W-:Y:S02]  /*3870*/  @!P6 LOP3.LUT R39, RZ, R39, RZ, 0x33, !PT ;  /* 0x00000027ff27e212 */ /* 0x000fe400078e33ff */
[----:B------:R-:W-:Y:S02]  /*3880*/  LOP3.LUT R28, R33, R28, RZ, 0xc0, !PT ;  /* 0x0000001c211c7212 */ /* 0x000fe400078ec0ff */
[----:B------:R-:W-:Y:S02]  /*3890*/  @!P0 LOP3.LUT R41, RZ, R41, RZ, 0x33, !PT ;  /* 0x00000029ff298212 */ /* 0x000fe400078e33ff */
[----:B------:R-:W-:Y:S02]  /*38a0*/  LOP3.LUT R28, R39, R28, RZ, 0xc0, !PT ;  /* 0x0000001c271c7212 */ /* 0x000fe400078ec0ff */
[----:B------:R-:W-:Y:S02]  /*38b0*/  ISETP.NE.AND P0, PT, R21, 0x7fffffff, PT ;  /* 0x7fffffff1500780c */ /* 0x000fe40003f05270 */
[----:B------:R-:W-:-:S02]  /*38c0*/  LOP3.LUT R39, R41, R28, RZ, 0xc0, !PT ;  /* 0x0000001c29277212 */ /* 0x000fc400078ec0ff */
[----:B------:R-:W-:Y:S02]  /*38d0*/  SEL R28, R21, 0x80000000, P0 ;  /* 0x80000000151c7807 */ /* 0x000fe40000000000 */
[----:B------:R-:W4:Y:S01]  /*38e0*/  FLO.U32 R41, R39 ;  /* 0x0000002700297300 */ /* 0x000f2200000e0000 */
[----:B------:R-:W-:Y:S02]  /*38f0*/  LOP3.LUT R38, R4, R39, RZ, 0xc0, !PT ;  /* 0x0000002704267212 */ /* 0x000fe400078ec0ff */
[----:B------:R-:W-:Y:S01]  /*3900*/  SHF.R.U32.HI R30, RZ, UR4, R28 ;  /* 0x00000004ff1e7c19 */ /* 0x000fe2000801161c */
[----:B------:R-:W-:-:S03]  /*3910*/  IMAD.MOV.U32 R28, RZ, RZ, RZ ;  /* 0x000000ffff1c7224 */ /* 0x000fc600078e00ff */
[----:B------:R-:W-:Y:S01]  /*3920*/  LOP3.LUT R33, R30, R7, RZ, 0x30, !PT ;  /* 0x000000071e217212 */ /* 0x000fe200078e30ff */
[----:B------:R-:W0:Y:S01]  /*3930*/  POPC R38, R38 ;  /* 0x0000002600267309 */ /* 0x000e220000000000 */
[----:B----4-:R-:W-:-:S13]  /*3940*/  ISETP.NE.AND P0, PT, R26, R41, PT ;  /* 0x000000291a00720c */ /* 0x010fda0003f05270 */
[----:B0-23--:R-:W-:Y:S05]  /*3950*/  @P0 BRA `(.L_x_36) ;  /* 0x0000000000080947 */ /* 0x00dfea0003800000 */
[----:B------:R-:W-:-:S05]  /*3960*/  IMAD R31, R31, 0x4, R6 ;  /* 0x000000041f1f7824 */ /* 0x000fca00078e0206 */
[----:B------:R0:W2:Y:S02]  /*3970*/  ATOMS.ADD R28, [R31], R38 ;  /* 0x000000261f1c738c */ /* 0x0000a40000000000 */
.L_x_36:
[----:B------:R-:W-:Y:S05]  /*3980*/  BSYNC.RECONVERGENT B0 ;  /* 0x0000000000007941 */ /* 0x000fea0003800200 */
.L_x_35:
        /* <DEDUP_REMOVED lines=39> */
.L_x_38:
[----:B------:R-:W-:Y:S05]  /*3c00*/  BSYNC.RECONVERGENT B0 ;  /* 0x0000000000007941 */ /* 0x000fea0003800200 */
.L_x_37:
        /* <DEDUP_REMOVED lines=39> */
.L_x_40:
[----:B------:R-:W-:Y:S05]  /*3e80*/  BSYNC.RECONVERGENT B0 ;  /* 0x0000000000007941 */ /* 0x000fea0003800200 */
.L_x_39:
        /* <DEDUP_REMOVED lines=39> */
.L_x_42:
[----:B------:R-:W-:Y:S05]  /*4100*/  BSYNC.RECONVERGENT B0 ;  /* 0x0000000000007941 */ /* 0x000fea0003800200 */
.L_x_41:
[----:B------:R-:W-:Y:S01]  /*4110*/  R2P PR, R31, 0x7f ;  /* 0x0000007f1f007804 */ /* 0x000fe20000000000 */
[----:B--2---:R2:W3:Y:S01]  /*4120*/  SHFL.IDX PT, R52, R52, R35, 0x1f ;  /* 0x00001f2334347589 */ /* 0x0044e200000e0000 */
[----:B------:R-:W-:Y:S11]  /*4130*/  BSSY.RECONVERGENT B0, `(.L_x_43) ;  /* 0x0000025000007945 */ /* 0x000ff60003800200 */
[----:B------:R-:W-:-:S02]  /*4140*/  VOTE.ANY R28, PT, P0 ;  /* 0x00000000001c7806 */ /* 0x000fc400000e0100 */
[----:B------:R-:W-:Y:S02]  /*4150*/  VOTE.ANY R33, PT, P1 ;  /* 0x0000000000217806 */ /* 0x000fe400008e0100 */
[----:B------:R-:W-:Y:S02]  /*4160*/  @!P0 LOP3.LUT R28, RZ, R28, RZ, 0x33, !PT ;  /* 0x0000001cff1c8212 */ /* 0x000fe400078e33ff */
[----:B------:R-:W-:Y:S02]  /*4170*/  @!P1 LOP3.LUT R33, RZ, R33, RZ, 0x33, !PT ;  /* 0x00000021ff219212 */ /* 0x000fe400078e33ff */
[----:B------:R-:W-:Y:S02]  /*4180*/  VOTE.ANY R47, PT, P2 ;  /* 0x00000000002f7806 */ /* 0x000fe400010e0100 */
[----:B------:R-:W-:Y:S02]  /*4190*/  LOP3.LUT R28, R33, R28, RZ, 0xc0, !PT ;  /* 0x0000001c211c7212 */ /* 0x000fe400078ec0ff */
[----:B------:R-:W-:-:S02]  /*41a0*/  VOTE.ANY R33, PT, P3 ;  /* 0x0000000000217806 */ /* 0x000fc400018e0100 */
[----:B------:R-:W-:Y:S02]  /*41b0*/  @!P2 LOP3.LUT R47, RZ, R47, RZ, 0x33, !PT ;  /* 0x0000002fff2fa212 */ /* 0x000fe400078e33ff */
[----:B------:R-:W-:Y:S02]  /*41c0*/  @!P3 LOP3.LUT R33, RZ, R33, RZ, 0x33, !PT ;  /* 0x00000021ff21b212 */ /* 0x000fe400078e33ff */
[----:B------:R-:W-:Y:S02]  /*41d0*/  LOP3.LUT R28, R47, R28, RZ, 0xc0, !PT ;  /* 0x0000001c2f1c7212 */ /* 0x000fe400078ec0ff */
[----:B------:R-:W-:Y:S02]  /*41e0*/  LOP3.LUT P0, RZ, R31, 0x80, RZ, 0xc0, !PT ;  /* 0x000000801fff7812 */ /* 0x000fe4000780c0ff */
[----:B------:R-:W-:Y:S02]  /*41f0*/  VOTE.ANY R47, PT, P4 ;  /* 0x00000000002f7806 */ /* 0x000fe400020e0100 */
[----:B------:R-:W-:-:S02]  /*4200*/  LOP3.LUT R28, R33, R28, RZ, 0xc0, !PT ;  /* 0x0000001c211c7212 */ /* 0x000fc400078ec0ff */
[----:B------:R-:W-:Y:S02]  /*4210*/  VOTE.ANY R33, PT, P5 ;  /* 0x0000000000217806 */ /* 0x000fe400028e0100 */
[----:B------:R-:W-:Y:S02]  /*4220*/  @!P4 LOP3.LUT R47, RZ, R47, RZ, 0x33, !PT ;  /* 0x0000002fff2fc212 */ /* 0x000fe400078e33ff */
[----:B------:R-:W-:Y:S02]  /*4230*/  @!P5 LOP3.LUT R33, RZ, R33, RZ, 0x33, !PT ;  /* 0x00000021ff21d212 */ /* 0x000fe400078e33ff */
[----:B------:R-:W-:Y:S02]  /*4240*/  LOP3.LUT R28, R47, R28, RZ, 0xc0, !PT ;  /* 0x0000001c2f1c7212 */ /* 0x000fe400078ec0ff */
[----:B------:R-:W-:Y:S02]  /*4250*/  VOTE.ANY R47, PT, P6 ;  /* 0x00000000002f7806 */ /* 0x000fe400030e0100 */
[----:B------:R-:W-:-:S02]  /*4260*/  LOP3.LUT R28, R33, R28, RZ, 0xc0, !PT ;  /* 0x0000001c211c7212 */ /* 0x000fc400078ec0ff */
[----:B------:R-:W-:Y:S02]  /*4270*/  VOTE.ANY R33, PT, P0 ;  /* 0x0000000000217806 */ /* 0x000fe400000e0100 */
[----:B------:R-:W-:Y:S02]  /*4280*/  @!P6 LOP3.LUT R47, RZ, R47, RZ, 0x33, !PT ;  /* 0x0000002fff2fe212 */ /* 0x000fe400078e33ff */
        /* <DEDUP_REMOVED lines=13> */
[----:B------:R-:W-:-:S06]  /*4360*/  IMAD R30, R31, 0x4, R6 ;  /* 0x000000041f1e7824 */ /* 0x000fcc00078e0206 */
[----:B------:R0:W2:Y:S02]  /*4370*/  ATOMS.ADD R30, [R30], R47 ;  /* 0x0000002f1e1e738c */ /* 0x0000a40000000000 */
.L_x_44:
[----:B------:R-:W-:Y:S05]  /*4380*/  BSYNC.RECONVERGENT B0 ;  /* 0x0000000000007941 */ /* 0x000fea0003800200 */
.L_x_43:
[----:B------:R-:W-:Y:S01]  /*4390*/  R2P PR, R33, 0x7f ;  /* 0x0000007f21007804 */ /* 0x000fe20000000000 */
[----:B--2---:R2:W3:Y:S01]  /*43a0*/  SHFL.IDX PT, R50, R30, R50, 0x1f ;  /* 0x00001f321e327589 */ /* 0x0044e200000e0000 */
[----:B------:R-:W-:Y:S01]  /*43b0*/  BSSY.RECONVERGENT B0, `(.L_x_45) ;  /* 0x0000025000007945 */ /* 0x000fe20003800200 */
[----:B------:R-:W-:-:S10]  /*43c0*/  IMAD.MOV.U32 R48, RZ, RZ, RZ ;  /* 0x000000ffff307224 */ /* 0x000fd400078e00ff */
[----:B------:R-:W-:Y:S02]  /*43d0*/  VOTE.ANY R28, PT, P0 ;  /* 0x00000000001c7806 */ /* 0x000fe400000e0100 */
[----:B------:R-:W-:Y:S02]  /*43e0*/  VOTE.ANY R31, PT, P1 ;  /* 0x00000000001f7806 */ /* 0x000fe400008e0100 */
[----:B------:R-:W-:Y:S02]  /*43f0*/  @!P0 LOP3.LUT R28, RZ, R28, RZ, 0x33, !PT ;  /* 0x0000001cff1c8212 */ /* 0x000fe400078e33ff */
[----:B------:R-:W-:Y:S02]  /*4400*/  @!P1 LOP3.LUT R31, RZ, R31, RZ, 0x33, !PT ;  /* 0x0000001fff1f9212 */ /* 0x000fe400078e33ff */
[----:B------:R-:W-:Y:S02]  /*4410*/  LOP3.LUT P0, RZ, R33, 0x80, RZ, 0xc0, !PT ;  /* 0x0000008021ff7812 */ /* 0x000fe4000780c0ff */
[----:B------:R-:W-:-:S02]  /*4420*/  LOP3.LUT R28, R31, R28, RZ, 0xc0, !PT ;  /* 0x0000001c1f1c7212 */ /* 0x000fc400078ec0ff */
[----:B------:R-:W-:-:S04]  /*4430*/  VOTE.ANY R31, PT, P2 ;  /* 0x00000000001f7806 */ /* 0x000fc800010e0100 */
[----:B------:R-:W-:-:S04]  /*4440*/  @!P2 LOP3.LUT R31, RZ, R31, RZ, 0x33, !PT ;  /* 0x0000001fff1fa212 */ /* 0x000fc800078e33ff */
[----:B------:R-:W-:Y:S02]  /*4450*/  LOP3.LUT R28, R31, R28, RZ, 0xc0, !PT ;  /* 0x0000001c1f1c7212 */ /* 0x000fe400078ec0ff */
        /* <DEDUP_REMOVED lines=13> */
[----:B------:R-:W-:Y:S02]  /*4530*/  @!P0 LOP3.LUT R31, RZ, R31, RZ, 0x33, !PT ;  /* 0x0000001fff1f8212 */ /* 0x000fe400078e33ff */
[C---:B------:R-:W-:Y:S02]  /*4540*/  ISETP.NE.AND P0, PT, R16.reuse, 0x7fffffff, PT ;  /* 0x7fffffff1000780c */ /* 0x040fe40003f05270 */
[----:B------:R-:W-:Y:S02]  /*4550*/  LOP3.LUT R35, R31, R28, RZ, 0xc0, !PT ;  /* 0x0000001c1f237212 */ /* 0x000fe400078ec0ff */
[----:B------:R-:W-:Y:S02]  /*4560*/  SEL R28, R16, 0x80000000, P0 ;  /* 0x80000000101c7807 */ /* 0x000fe40000000000 */
[----:B------:R-:W4:Y:S02]  /*4570*/  FLO.U32 R31, R35 ;  /* 0x00000023001f7300 */ /* 0x000f2400000e0000 */
[----:B------:R-:W-:-:S02]  /*4580*/  SHF.R.U32.HI R40, RZ, UR4, R28 ;  /* 0x00000004ff287c19 */ /* 0x000fc4000801161c */
[----:B------:R-:W-:Y:S02]  /*4590*/  LOP3.LUT R28, R4, R35, RZ, 0xc0, !PT ;  /* 0x00000023041c7212 */ /* 0x000fe400078ec0ff */
[----:B------:R-:W-:-:S04]  /*45a0*/  LOP3.LUT R40, R40, R7, RZ, 0x30, !PT ;  /* 0x0000000728287212 */ /* 0x000fc800078e30ff */
[----:B------:R-:W0:Y:S01]  /*45b0*/  POPC R28, R28 ;  /* 0x0000001c001c7309 */ /* 0x000e220000000000 */
[----:B----4-:R-:W-:-:S13]  /*45c0*/  ISETP.NE.AND P0, PT, R26, R31, PT ;  /* 0x0000001f1a00720c */ /* 0x010fda0003f05270 */
[----:B0-23--:R-:W-:Y:S05]  /*45d0*/  @P0 BRA `(.L_x_46) ;  /* 0x0000000000080947 */ /* 0x00dfea0003800000 */
[----:B------:R-:W-:-:S05]  /*45e0*/  IMAD R33, R33, 0x4, R6 ;  /* 0x0000000421217824 */ /* 0x000fca00078e0206 */
[----:B------:R0:W2:Y:S02]  /*45f0*/  ATOMS.ADD R48, [R33], R28 ;  /* 0x0000001c2130738c */ /* 0x0000a40000000000 */
.L_x_46:
[----:B------:R-:W-:Y:S05]  /*4600*/  BSYNC.RECONVERGENT B0 ;  /* 0x0000000000007941 */ /* 0x000fea0003800200 */
.L_x_45:
[----:B------:R-:W-:Y:S01]  /*4610*/  R2P PR, R40, 0x7f ;  /* 0x0000007f28007804 */ /* 0x000fe20000000000 */
[----:B--2---:R2:W3:Y:S01]  /*4620*/  SHFL.IDX PT, R31, R48, R31, 0x1f ;  /* 0x00001f1f301f7589 */ /* 0x0044e200000e0000 */
[----:B------:R-:W-:Y:S11]  /*4630*/  BSSY.RECONVERGENT B0, `(.L_x_47) ;  /* 0x0000025000007945 */ /* 0x000ff60003800200 */
[----:B------:R-:W-:-:S02]  /*4640*/  VOTE.ANY R30, PT, P0 ;  /* 0x00000000001e7806 */ /* 0x000fc400000e0100 */
[----:B0-----:R-:W-:Y:S02]  /*4650*/  VOTE.ANY R33, PT, P1 ;  /* 0x0000000000217806 */ /* 0x001fe400008e0100 */
[----:B------:R-:W-:Y:S02]  /*4660*/  @!P0 LOP3.LUT R30, RZ, R30, RZ, 0x33, !PT ;  /* 0x0000001eff1e8212 */ /* 0x000fe400078e33ff */
[----:B------:R-:W-:Y:S02]  /*4670*/  @!P1 LOP3.LUT R33, RZ, R33, RZ, 0x33, !PT ;  /* 0x00000021ff219212 */ /* 0x000fe400078e33ff */
[----:B------:R-:W-:Y:S02]  /*4680*/  LOP3.LUT P0, RZ, R40, 0x80, RZ, 0xc0, !PT ;  /* 0x0000008028ff7812 */ /* 0x000fe4000780c0ff */
[----:B------:R-:W-:Y:S02]  /*4690*/  LOP3.LUT R30, R33, R30, RZ, 0xc0, !PT ;  /* 0x0000001e211e7212 */ /* 0x000fe400078ec0ff */
[----:B------:R-:W-:-:S04]  /*46a0*/  VOTE.ANY R33, PT, P2 ;  /* 0x0000000000217806 */ /* 0x000fc800010e0100 */
[----:B------:R-:W-:-:S04]  /*46b0*/  @!P2 LOP3.LUT R33, RZ, R33, RZ, 0x33, !PT ;  /* 0x00000021ff21a212 */ /* 0x000fc800078e33ff */
[----:B------:R-:W-:Y:S02]  /*46c0*/  LOP3.LUT R30, R33, R30, RZ, 0xc0, !PT ;  /* 0x0000001e211e7212 */ /* 0x000fe400078ec0ff */
[----:B------:R-:W-:Y:S02]  /*46d0*/  VOTE.ANY R33, PT, P3 ;  /* 0x0000000000217806 */ /* 0x000fe400018e0100 */
[----:B------:R-:W-:Y:S02]  /*46e0*/  VOTE.ANY R35, PT, P0 ;  /* 0x0000000000237806 */ /* 0x000fe400000e0100 */
[----:B------:R-:W-:Y:S02]  /*46f0*/  @!P3 LOP3.LUT R33, RZ, R33, RZ, 0x33, !PT ;  /* 0x00000021ff21b212 */ /* 0x000fe400078e33ff */
[----:B------:R-:W-:Y:S02]  /*4700*/  @!P0 LOP3.LUT R35, RZ, R35, RZ, 0x33, !PT ;  /* 0x00000023ff238212 */ /* 0x000fe400078e33ff */
[----:B------:R-:W-:-:S02]  /*4710*/  LOP3.LUT R30, R33, R30, RZ, 0xc0, !PT ;  /* 0x0000001e211e7212 */ /* 0x000fc400078ec0ff */
[----:B------:R-:W-:Y:S02]  /*4720*/  VOTE.ANY R33, PT, P4 ;  /* 0x0000000000217806 */ /* 0x000fe400020e0100 */
[----:B------:R-:W-:Y:S02]  /*4730*/  ISETP.NE.AND P0, PT, R15, 0x7fffffff, PT ;  /* 0x7fffffff0f00780c */ /* 0x000fe40003f05270 */
[----:B------:R-:W-:-:S04]  /*4740*/  @!P4 LOP3.LUT R33, RZ, R33, RZ, 0x33, !PT ;  /* 0x00000021ff21c212 */ /* 0x000fc800078e33ff */
[----:B------:R-:W-:Y:S02]  /*4750*/  LOP3.LUT R30, R33, R30, RZ, 0xc0, !PT ;  /* 0x0000001e211e7212 */ /* 0x000fe400078ec0ff */
[----:B------:R-:W-:-:S04]  /*4760*/  VOTE.ANY R33, PT, P5 ;  /* 0x0000000000217806 */ /* 0x000fc800028e0100 */
[----:B------:R-:W-:-:S04]  /*4770*/  @!P5 LOP3.LUT R33, RZ, R33, RZ, 0x33, !PT ;  /* 0x00000021ff21d212 */ /* 0x000fc800078e33ff */
[----:B------:R-:W-:Y:S02]  /*4780*/  LOP3.LUT R30, R33, R30, RZ, 0xc0, !PT ;  /* 0x0000001e211e7212 */ /* 0x000fe400078ec0ff */
[----:B------:R-:W-:-:S04]  /*4790*/  VOTE.ANY R33, PT, P6 ;  /* 0x0000000000217806 */ /* 0x000fc800030e0100 */
[----:B------:R-:W-:-:S04]  /*47a0*/  @!P6 LOP3.LUT R33, RZ, R33, RZ, 0x33, !PT ;  /* 0x00000021ff21e212 */ /* 0x000fc800078e33ff */
[----:B------:R-:W-:-:S04]  /*47b0*/  LOP3.LUT R30, R33, R30, RZ, 0xc0, !PT ;  /* 0x0000001e211e7212 */ /* 0x000fc800078ec0ff */
[----:B------:R-:W-:Y:S02]  /*47c0*/  LOP3.LUT R35, R35, R30, RZ, 0xc0, !PT ;  /* 0x0000001e23237212 */ /* 0x000fe400078ec0ff */
[----:B------:R-:W-:Y:S02]  /*47d0*/  SEL R30, R15, 0x80000000, P0 ;  /* 0x800000000f1e7807 */ /* 0x000fe40000000000 */
[----:B------:R0:W4:Y:S02]  /*47e0*/  FLO.U32 R33, R35 ;  /* 0x0000002300217300 */ /* 0x00012400000e0000 */
[----:B------:R-:W-:Y:S02]  /*47f0*/  SHF.R.U32.HI R46, RZ, UR4, R30 ;  /* 0x00000004ff2e7c19 */ /* 0x000fe4000801161e */
[----:B------:R-:W-:Y:S02]  /*4800*/  LOP3.LUT R30, R4, R35, RZ, 0xc0, !PT ;  /* 0x00000023041e7212 */ /* 0x000fe400078ec0ff */
[----:B------:R-:W-:Y:S01]  /*4810*/  LOP3.LUT R46, R46, R7, RZ, 0x30, !PT ;  /* 0x000000072e2e7212 */ /* 0x000fe200078e30ff */
[----:B0-----:R-:W-:-:S03]  /*4820*/  IMAD.MOV.U32 R35, RZ, RZ, RZ ;  /* 0x000000ffff237224 */ /* 0x001fc600078e00ff */
[----:B------:R-:W0:Y:S01]  /*4830*/  POPC R30, R30 ;  /* 0x0000001e001e7309 */ /* 0x000e220000000000 */
[----:B----4-:R-:W-:-:S13]  /*4840*/  ISETP.NE.AND P0, PT, R26, R33, PT ;  /* 0x000000211a00720c */ /* 0x010fda0003f05270 */
[----:B0-23--:R-:W-:Y:S05]  /*4850*/  @P0 BRA `(.L_x_48) ;  /* 0x0000000000080947 */ /* 0x00dfea0003800000 */
[----:B------:R-:W-:-:S06]  /*4860*/  IMAD R35, R40, 0x4, R6 ;  /* 0x0000000428237824 */ /* 0x000fcc00078e0206 */
[----:B------:R0:W2:Y:S02]  /*4870*/  ATOMS.ADD R35, [R35], R30 ;  /* 0x0000001e2323738c */ /* 0x0000a40000000000 */
.L_x_48:
[----:B------:R-:W-:Y:S05]  /*4880*/  BSYNC.RECONVERGENT B0 ;  /* 0x0000000000007941 */ /* 0x000fea0003800200 */
.L_x_47:
[----:B------:R-:W-:Y:S01]  /*4890*/  R2P PR, R46, 0x7f ;  /* 0x0000007f2e007804 */ /* 0x000fe20000000000 */
[----:B------:R-:W-:Y:S01]  /*48a0*/  IMAD.IADD R32, R32, 0x1, R53 ;  /* 0x0000000120207824 */ /* 0x000fe200078e0235 */
[----:B--2---:R2:W3:Y:S01]  /*48b0*/  SHFL.IDX PT, R33, R35, R33, 0x1f ;  /* 0x00001f2123217589 */ /* 0x0044e200000e0000 */
[----:B------:R-:W-:Y:S01]  /*48c0*/  IMAD.IADD R34, R34, 0x1, R37 ;  /* 0x0000000122227824 */ /* 0x000fe200078e0225 */
[----:B------:R-:W-:Y:S09]  /*48d0*/  BSSY.RECONVERGENT B0, `(.L_x_49) ;  /* 0x0000025000007945 */ /* 0x000ff20003800200 */
[----:B------:R-:W-:-:S02]  /*48e0*/  VOTE.ANY R40, PT, P0 ;  /* 0x0000000000287806 */ /* 0x000fc400000e0100 */
[----:B------:R-:W-:Y:S02]  /*48f0*/  VOTE.ANY R53, PT, P1 ;  /* 0x0000000000357806 */ /* 0x000fe400008e0100 */
[----:B------:R-:W-:Y:S02]  /*4900*/  @!P0 LOP3.LUT R40, RZ, R40, RZ, 0x33, !PT ;  /* 0x00000028ff288212 */ /* 0x000fe400078e33ff */
[----:B------:R-:W-:Y:S02]  /*4910*/  @!P1 LOP3.LUT R53, RZ, R53, RZ, 0x33, !PT ;  /* 0x00000035ff359212 */ /* 0x000fe400078e33ff */
[----:B------:R-:W-:Y:S02]  /*4920*/  LOP3.LUT P0, RZ, R46, 0x80, RZ, 0xc0, !PT ;  /* 0x000000802eff7812 */ /* 0x000fe4000780c0ff */
        /* <DEDUP_REMOVED lines=21> */
[----:B------:R4:W5:Y:S02]  /*4a80*/  FLO.U32 R40, R48 ;  /* 0x0000003000287300 */ /* 0x00096400000e0000 */
[----:B------:R-:W-:-:S04]  /*4a90*/  SHF.R.U32.HI R37, RZ, UR4, R37 ;  /* 0x00000004ff257c19 */ /* 0x000fc80008011625 */
[----:B------:R-:W-:Y:S01]  /*4aa0*/  LOP3.LUT R53, R37, R7, RZ, 0x30, !PT ;  /* 0x0000000725357212 */ /* 0x000fe200078e30ff */
[----:B------:R-:W-:Y:S01]  /*4ab0*/  IMAD.MOV.U32 R37, RZ, RZ, RZ ;  /* 0x000000ffff257224 */ /* 0x000fe200078e00ff */
[----:B----4-:R-:W-:-:S04]  /*4ac0*/  LOP3.LUT R48, R4, R48, RZ, 0xc0, !PT ;  /* 0x0000003004307212 */ /* 0x010fc800078ec0ff */
[----:B--2---:R2:W4:Y:S01]  /*4ad0*/  POPC R35, R48 ;  /* 0x0000003000237309 */ /* 0x0045220000000000 */
[----:B-----5:R-:W-:-:S13]  /*4ae0*/  ISETP.NE.AND P0, PT, R26, R40, PT ;  /* 0x000000281a00720c */ /* 0x020fda0003f05270 */
[----:B--234-:R-:W-:Y:S05]  /*4af0*/  @P0 BRA `(.L_x_50) ;  /* 0x0000000000080947 */ /* 0x01cfea0003800000 */
[----:B------:R-:W-:-:S05]  /*4b00*/  IMAD R46, R46, 0x4, R6 ;  /* 0x000000042e2e7824 */ /* 0x000fca00078e0206 */
[----:B------:R2:W3:Y:S02]  /*4b10*/  ATOMS.ADD R37, [R46], R35 ;  /* 0x000000232e25738c */ /* 0x0004e40000000000 */
.L_x_50:
[----:B------:R-:W-:Y:S05]  /*4b20*/  BSYNC.RECONVERGENT B0 ;  /* 0x0000000000007941 */ /* 0x000fea0003800200 */
.L_x_49:
[----:B------:R-:W-:Y:S01]  /*4b30*/  R2P PR, R53, 0x7f ;  /* 0x0000007f35007804 */ /* 0x000fe20000000000 */
[----:B------:R-:W-:Y:S01]  /*4b40*/  IMAD.IADD R36, R51, 0x1, R36 ;  /* 0x0000000133247824 */ /* 0x000fe200078e0224 */
[----:B---3--:R3:W4:Y:S01]  /*4b50*/  SHFL.IDX PT, R40, R37, R40, 0x1f ;  /* 0x00001f2825287589 */ /* 0x00872200000e0000 */
[----:B------:R-:W-:Y:S01]  /*4b60*/  IMAD.IADD R38, R38, 0x1, R41 ;  /* 0x0000000126267824 */ /* 0x000fe200078e0229 */
[----:B------:R-:W-:Y:S09]  /*4b70*/  BSSY.RECONVERGENT B0, `(.L_x_51) ;  /* 0x0000025000007945 */ /* 0x000ff20003800200 */
[----:B--2---:R-:W-:-:S02]  /*4b80*/  VOTE.ANY R46, PT, P0 ;  /* 0x00000000002e7806 */ /* 0x004fc400000e0100 */
        /* <DEDUP_REMOVED lines=22> */
[----:B------:R-:W-:Y:S02]  /*4cf0*/  ISETP.NE.AND P0, PT, R13, 0x7fffffff, PT ;  /* 0x7fffffff0d00780c */ /* 0x000fe40003f05270 */
[----:B------:R-:W-:Y:S02]  /*4d00*/  LOP3.LUT R48, R51, R46, RZ, 0xc0, !PT ;  /* 0x0000002e33307212 */ /* 0x000fe400078ec0ff */
[----:B------:R-:W-:Y:S02]  /*4d10*/  SEL R41, R13, 0x80000000, P0 ;  /* 0x800000000d297807 */ /* 0x000fe40000000000 */
[----:B------:R2:W5:Y:S02]  /*4d20*/  FLO.U32 R46, R48 ;  /* 0x00000030002e7300 */ /* 0x00056400000e0000 */
[----:B------:R-:W-:-:S04]  /*4d30*/  SHF.R.U32.HI R41, RZ, UR4, R41 ;  /* 0x00000004ff297c19 */ /* 0x000fc80008011629 */
[----:B------:R-:W-:Y:S01]  /*4d40*/  LOP3.LUT R51, R41, R7, RZ, 0x30, !PT ;  /* 0x0000000729337212 */ /* 0x000fe200078e30ff */
[----:B------:R-:W-:Y:S01]  /*4d50*/  IMAD.MOV.U32 R41, RZ, RZ, RZ ;  /* 0x000000ffff297224 */ /* 0x000fe200078e00ff */
[----:B--2---:R-:W-:-:S04]  /*4d60*/  LOP3.LUT R48, R4, R48, RZ, 0xc0, !PT ;  /* 0x0000003004307212 */ /* 0x004fc800078ec0ff */
[----:B---3--:R2:W3:Y:S01]  /*4d70*/  POPC R37, R48 ;  /* 0x0000003000257309 */ /* 0x0084e20000000000 */
[----:B-----5:R-:W-:-:S13]  /*4d80*/  ISETP.NE.AND P0, PT, R26, R46, PT ;  /* 0x0000002e1a00720c */ /* 0x020fda0003f05270 */
[----:B--234-:R-:W-:Y:S05]  /*4d90*/  @P0 BRA `(.L_x_52) ;  /* 0x0000000000080947 */ /* 0x01cfea0003800000 */
[----:B------:R-:W-:-:S05]  /*4da0*/  IMAD R48, R53, 0x4, R6 ;  /* 0x0000000435307824 */ /* 0x000fca00078e0206 */
[----:B------:R2:W3:Y:S02]  /*4db0*/  ATOMS.ADD R41, [R48], R37 ;  /* 0x000000253029738c */ /* 0x0004e40000000000 */
.L_x_52:
[----:B------:R-:W-:Y:S05]  /*4dc0*/  BSYNC.RECONVERGENT B0 ;  /* 0x0000000000007941 */ /* 0x000fea0003800200 */
.L_x_51:
        /* <DEDUP_REMOVED lines=31> */
[----:B------:R-:W2:Y:S02]  /*4fc0*/  FLO.U32 R39, R53 ;  /* 0x0000003500277300 */ /* 0x000ea400000e0000 */
[----:B------:R-:W-:-:S02]  /*4fd0*/  SHF.R.U32.HI R48, RZ, UR4, R43 ;  /* 0x00000004ff307c19 */ /* 0x000fc4000801162b */
[----:B------:R-:W-:Y:S02]  /*4fe0*/  LOP3.LUT R43, R4, R53, RZ, 0xc0, !PT ;  /* 0x00000035042b7212 */ /* 0x000fe400078ec0ff */
[----:B---3--:R-:W-:Y:S01]  /*4ff0*/  LOP3.LUT R41, R48, R7, RZ, 0x30, !PT ;  /* 0x0000000730297212 */ /* 0x008fe200078e30ff */
[----:B------:R-:W-:-:S03]  /*5000*/  IMAD.MOV.U32 R48, RZ, RZ, RZ ;  /* 0x000000ffff307224 */ /* 0x000fc600078e00ff */
[----:B------:R-:W3:Y:S01]  /*5010*/  POPC R43, R43 ;  /* 0x0000002b002b7309 */ /* 0x000ee20000000000 */
[----:B--2---:R-:W-:-:S13]  /*5020*/  ISETP.NE.AND P0, PT, R26, R39, PT ;  /* 0x000000271a00720c */ /* 0x004fda0003f05270 */
[----:B---34-:R-:W-:Y:S05]  /*5030*/  @P0 BRA `(.L_x_54) ;  /* 0x0000000000080947 */ /* 0x018fea0003800000 */
[----:B------:R-:W-:-:S06]  /*5040*/  IMAD R48, R51, 0x4, R6 ;  /* 0x0000000433307824 */ /* 0x000fcc00078e0206 */
[----:B------:R2:W3:Y:S02]  /*5050*/  ATOMS.ADD R48, [R48], R43 ;  /* 0x0000002b3030738c */ /* 0x0004e40000000000 */
.L_x_54:
[----:B------:R-:W-:Y:S05]  /*5060*/  BSYNC.RECONVERGENT B0 ;  /* 0x0000000000007941 */ /* 0x000fea0003800200 */
.L_x_53:
[----:B------:R-:W-:Y:S01]  /*5070*/  R2P PR, R41, 0x7f ;  /* 0x0000007f29007804 */ /* 0x000fe20000000000 */
[----:B------:R-:W-:Y:S01]  /*5080*/  IMAD.IADD R52, R49, 0x1, R52 ;  /* 0x0000000131347824 */ /* 0x000fe200078e0234 */
[----:B---3--:R3:W4:Y:S01]  /*5090*/  SHFL.IDX PT, R48, R48, R39, 0x1f ;  /* 0x00001f2730307589 */ /* 0x00872200000e0000 */
        /* <DEDUP_REMOVED lines=28> */
[----:B------:R5:W0:Y:S01]  /*5260*/  FLO.U32 R49, R51 ;  /* 0x0000003300317300 */ /* 0x000a2200000e0000 */
[----:B------:R-:W-:Y:S02]  /*5270*/  LOP3.LUT R53, R4, R51, RZ, 0xc0, !PT ;  /* 0x0000003304357212 */ /* 0x000fe400078ec0ff */
[----:B------:R-:W-:-:S05]  /*5280*/  SHF.R.U32.HI R47, RZ, UR4, R47 ;  /* 0x00000004ff2f7c19 */ /* 0x000fca000801162f */
[----:B------:R-:W1:Y:S01]  /*5290*/  POPC R53, R53 ;  /* 0x0000003500357309 */ /* 0x000e620000000000 */
[----:B-----5:R-:W-:Y:S01]  /*52a0*/  LOP3.LUT R51, R47, R7, RZ, 0x30, !PT ;  /* 0x000000072f337212 */ /* 0x020fe200078e30ff */
[----:B------:R-:W-:Y:S01]  /*52b0*/  IMAD.MOV.U32 R47, RZ, RZ, RZ ;  /* 0x000000ffff2f7224 */ /* 0x000fe200078e00ff */
[----:B0-----:R-:W-:-:S13]  /*52c0*/  ISETP.NE.AND P0, PT, R26, R49, PT ;  /* 0x000000311a00720c */ /* 0x001fda0003f05270 */
[----:B-1-34-:R-:W-:Y:S05]  /*52d0*/  @P0 BRA `(.L_x_56) ;  /* 0x0000000000080947 */ /* 0x01afea0003800000 */
[----:B------:R-:W-:-:S05]  /*52e0*/  IMAD R41, R41, 0x4, R6 ;  /* 0x0000000429297824 */ /* 0x000fca00078e0206 */
[----:B------:R0:W1:Y:S02]  /*52f0*/  ATOMS.ADD R47, [R41], R53 ;  /* 0x00000035292f738c */ /* 0x0000640000000000 */
.L_x_56:
[----:B------:R-:W-:Y:S05]  /*5300*/  BSYNC.RECONVERGENT B0 ;  /* 0x0000000000007941 */ /* 0x000fea0003800200 */
.L_x_55:
[----:B------:R-:W-:Y:S01]  /*5310*/  R2P PR, R51, 0x7f ;  /* 0x0000007f33007804 */ /* 0x000fe20000000000 */
[----:B------:R-:W-:Y:S01]  /*5320*/  IMAD.IADD R28, R28, 0x1, R31 ;  /* 0x000000011c1c7824 */ /* 0x000fe200078e021f */
[----:B-1----:R1:W3:Y:S01]  /*5330*/  SHFL.IDX PT, R47, R47, R49, 0x1f ;  /* 0x00001f312f2f7589 */ /* 0x0022e200000e0000 */
        /* <DEDUP_REMOVED lines=28> */
[----:B------:R4:W5:Y:S01]  /*5500*/  FLO.U32 R31, R39 ;  /* 0x00000027001f7300 */ /* 0x00096200000e0000 */
[----:B0-----:R-:W-:Y:S02]  /*5510*/  LOP3.LUT R41, R4, R39, RZ, 0xc0, !PT ;  /* 0x0000002704297212 */ /* 0x001fe400078ec0ff */
[----:B------:R-:W-:-:S05]  /*5520*/  SHF.R.U32.HI R33, RZ, UR4, R33 ;  /* 0x00000004ff217c19 */ /* 0x000fca0008011621 */
[----:B------:R-:W0:Y:S01]  /*5530*/  POPC R41, R41 ;  /* 0x0000002900297309 */ /* 0x000e220000000000 */
[----:B----4-:R-:W-:Y:S01]  /*5540*/  LOP3.LUT R39, R33, R7, RZ, 0x30, !PT ;  /* 0x0000000721277212 */ /* 0x010fe200078e30ff */
[----:B------:R-:W-:Y:S01]  /*5550*/  IMAD.MOV.U32 R33, RZ, RZ, RZ ;  /* 0x000000ffff217224 */ /* 0x000fe200078e00ff */
[----:B-----5:R-:W-:-:S13]  /*5560*/  ISETP.NE.AND P0, PT, R26, R31, PT ;  /* 0x0000001f1a00720c */ /* 0x020fda0003f05270 */
[----:B01-3--:R-:W-:Y:S05]  /*5570*/  @P0 BRA `(.L_x_58) ;  /* 0x0000000000080947 */ /* 0x00bfea0003800000 */
[----:B------:R-:W-:-:S06]  /*5580*/  IMAD R33, R51, 0x4, R6 ;  /* 0x0000000433217824 */ /* 0x000fcc00078e0206 */
[----:B------:R0:W1:Y:S02]  /*5590*/  ATOMS.ADD R33, [R33], R41 ;  /* 0x000000292121738c */ /* 0x0000640000000000 */
.L_x_58:
[----:B------:R-:W-:Y:S05]  /*55a0*/  BSYNC.RECONVERGENT B0 ;  /* 0x0000000000007941 */ /* 0x000fea0003800200 */
.L_x_57:
        /* <DEDUP_REMOVED lines=31> */
[----:B------:R4:W5:Y:S01]  /*57a0*/  FLO.U32 R35, R49 ;  /* 0x0000003100237300 */ /* 0x00096200000e0000 */
[----:B------:R-:W-:Y:S02]  /*57b0*/  LOP3.LUT R51, R4, R49, RZ, 0xc0, !PT ;  /* 0x0000003104337212 */ /* 0x000fe400078ec0ff */
        /* <DEDUP_REMOVED lines=8> */
.L_x_60:
[----:B------:R-:W-:Y:S05]  /*5840*/  BSYNC.RECONVERGENT B0 ;  /* 0x0000000000007941 */ /* 0x000fea0003800200 */
.L_x_59:
        /* <DEDUP_REMOVED lines=30> */
[----:B--2---:R-:W-:Y:S02]  /*5a30*/  SEL R43, R8, 0x80000000, P0 ;  /* 0x80000000082b7807 */ /* 0x004fe40000000000 */
[----:B------:R2:W4:Y:S02]  /*5a40*/  FLO.U32 R31, R39 ;  /* 0x00000027001f7300 */ /* 0x00052400000e0000 */
[----:B------:R-:W-:-:S02]  /*5a50*/  SHF.R.U32.HI R53, RZ, UR4, R43 ;  /* 0x00000004ff357c19 */ /* 0x000fc4000801162b */
[----:B------:R-:W-:Y:S02]  /*5a60*/  LOP3.LUT R43, R4, R39, RZ, 0xc0, !PT ;  /* 0x00000027042b7212 */ /* 0x000fe400078ec0ff */
[----:B------:R-:W-:Y:S01]  /*5a70*/  LOP3.LUT R53, R53, R7, RZ, 0x30, !PT ;  /* 0x0000000735357212 */ /* 0x000fe200078e30ff */
[----:B--2---:R-:W-:-:S03]  /*5a80*/  IMAD.MOV.U32 R39, RZ, RZ, RZ ;  /* 0x000000ffff277224 */ /* 0x004fc600078e00ff */
[----:B------:R-:W2:Y:S01]  /*5a90*/  POPC R43, R43 ;  /* 0x0000002b002b7309 */ /* 0x000ea20000000000 */
[----:B----4-:R-:W-:-:S13]  /*5aa0*/  ISETP.NE.AND P0, PT, R26, R31, PT ;  /* 0x0000001f1a00720c */ /* 0x010fda0003f05270 */
[----:B-123--:R-:W-:Y:S05]  /*5ab0*/  @P0 BRA `(.L_x_62) ;  /* 0x0000000000080947 */ /* 0x00efea0003800000 */
[----:B------:R-:W-:-:S06]  /*5ac0*/  IMAD R39, R49, 0x4, R6 ;  /* 0x0000000431277824 */ /* 0x000fcc00078e0206 */
[----:B------:R1:W2:Y:S02]  /*5ad0*/  ATOMS.ADD R39, [R39], R43 ;  /* 0x0000002b2727738c */ /* 0x0002a40000000000 */
.L_x_62:
[----:B------:R-:W-:Y:S05]  /*5ae0*/  BSYNC.RECONVERGENT B0 ;  /* 0x0000000000007941 */ /* 0x000fea0003800200 */
.L_x_61:
[----:B------:R-:W-:Y:S01]  /*5af0*/  R2P PR, R53, 0x7f ;  /* 0x0000007f35007804 */ /* 0x000fe20000000000 */
[----:B--2---:R2:W3:Y:S01]  /*5b00*/  SHFL.IDX PT, R31, R39, R31, 0x1f ;  /* 0x00001f1f271f7589 */ /* 0x0044e200000e0000 */
[----:B------:R-:W-:Y:S11]  /*5b10*/  BSSY.RECONVERGENT B0, `(.L_x_63) ;  /* 0x0000021000007945 */ /* 0x000ff60003800200 */
[----:B------:R-:W-:-:S02]  /*5b20*/  VOTE.ANY R35, PT, P0 ;  /* 0x0000000000237806 */ /* 0x000fc400000e0100 */
[----:B------:R-:W-:Y:S02]  /*5b30*/  VOTE.ANY R49, PT, P1 ;  /* 0x0000000000317806 */ /* 0x000fe400008e0100 */
[----:B------:R-:W-:Y:S02]  /*5b40*/  @!P0 LOP3.LUT R35, RZ, R35, RZ, 0x33, !PT ;  /* 0x00000023ff238212 */ /* 0x000fe400078e33ff */
[----:B------:R-:W-:Y:S02]  /*5b50*/  @!P1 LOP3.LUT R49, RZ, R49, RZ, 0x33, !PT ;  /* 0x00000031ff319212 */ /* 0x000fe400078e33ff */
[----:B--2---:R-:W-:Y:S02]  /*5b60*/  VOTE.ANY R39, PT, P5 ;  /* 0x0000000000277806 */ /* 0x004fe400028e0100 */
[----:B------:R-:W-:Y:S02]  /*5b70*/  LOP3.LUT R35, R49, R35, RZ, 0xc0, !PT ;  /* 0x0000002331237212 */ /* 0x000fe400078ec0ff */
[----:B------:R-:W-:-:S02]  /*5b80*/  VOTE.ANY R49, PT, P2 ;  /* 0x0000000000317806 */ /* 0x000fc400010e0100 */
        /* <DEDUP_REMOVED lines=9> */
[----:B------:R-:W-:Y:S01]  /*5c20*/  LOP3.LUT R35, R49, R35, RZ, 0xc0, !PT ;  /* 0x0000002331237212 */ /* 0x000fe200078ec0ff */
[----:B------:R-:W-:-:S03]  /*5c30*/  IMAD.MOV.U32 R49, RZ, RZ, RZ ;  /* 0x000000ffff317224 */ /* 0x000fc600078e00ff */
[----:B------:R-:W-:Y:S02]  /*5c40*/  LOP3.LUT R35, R39, R35, RZ, 0xc0, !PT ;  /* 0x0000002327237212 */ /* 0x000fe400078ec0ff */
[----:B------:R-:W-:-:S04]  /*5c50*/  VOTE.ANY R39, PT, P6 ;  /* 0x0000000000277806 */ /* 0x000fc800030e0100 */
[----:B------:R-:W-:-:S04]  /*5c60*/  @!P6 LOP3.LUT R39, RZ, R39, RZ, 0x33, !PT ;  /* 0x00000027ff27e212 */ /* 0x000fc800078e33ff */
[----:B------:R-:W-:Y:S02]  /*5c70*/  LOP3.LUT R35, R39, R35, RZ, 0xc0, !PT ;  /* 0x0000002327237212 */ /* 0x000fe400078ec0ff */
[----:B------:R-:W-:-:S04]  /*5c80*/  VOTE.ANY R39, PT, P0 ;  /* 0x0000000000277806 */ /* 0x000fc800000e0100 */
[----:B------:R-:W-:-:S04]  /*5c90*/  @!P0 LOP3.LUT R39, RZ, R39, RZ, 0x33, !PT ;  /* 0x00000027ff278212 */ /* 0x000fc800078e33ff */
[----:B------:R-:W-:-:S04]  /*5ca0*/  LOP3.LUT R39, R39, R35, RZ, 0xc0, !PT ;  /* 0x0000002327277212 */ /* 0x000fc800078ec0ff */
[----:B------:R-:W2:Y:S01]  /*5cb0*/  FLO.U32 R35, R39 ;  /* 0x0000002700237300 */ /* 0x000ea200000e0000 */
[----:B------:R-:W-:-:S07]  /*5cc0*/  LOP3.LUT R4, R4, R39, RZ, 0xc0, !PT ;  /* 0x0000002704047212 */ /* 0x000fce00078ec0ff */
[----:B------:R-:W4:Y:S01]  /*5cd0*/  POPC R4, R4 ;  /* 0x0000000400047309 */ /* 0x000f220000000000 */
[----:B--2---:R-:W-:-:S13]  /*5ce0*/  ISETP.NE.AND P0, PT, R26, R35, PT ;  /* 0x000000231a00720c */ /* 0x004fda0003f05270 */
[----:B---34-:R-:W-:Y:S05]  /*5cf0*/  @P0 BRA `(.L_x_64) ;  /* 0x0000000000080947 */ /* 0x018fea0003800000 */
[----:B------:R-:W-:-:S06]  /*5d00*/  IMAD R49, R53, 0x4, R6 ;  /* 0x0000000435317824 */ /* 0x000fcc00078e0206 */
[----:B------:R2:W3:Y:S02]  /*5d10*/  ATOMS.ADD R49, [R49], R4 ;  /* 0x000000043131738c */ /* 0x0004e40000000000 */
.L_x_64:
[----:B------:R-:W-:Y:S05]  /*5d20*/  BSYNC.RECONVERGENT B0 ;  /* 0x0000000000007941 */ /* 0x000fea0003800200 */
.L_x_63:
[----:B------:R-:W-:Y:S01]  /*5d30*/  BAR.SYNC.DEFER_BLOCKING 0x0 ;  /* 0x0000000000007b1d */ /* 0x000fe20000010000 */
[----:B------:R-:W-:Y:S01]  /*5d40*/  IMAD.IADD R6, R41, 0x1, R33 ;  /* 0x0000000129067824 */ /* 0x000fe200078e0221 */
[----:B------:R-:W-:Y:S01]  /*5d50*/  ISETP.NE.AND P0, PT, R45, RZ, PT ;  /* 0x000000ff2d00720c */ /* 0x000fe20003f05270 */
[----:B------:R-:W-:Y:S02]  /*5d60*/  IMAD R33, R32, 0x4, R29 ;  /* 0x0000000420217824 */ /* 0x000fe400078e021d */
[----:B------:R-:W-:Y:S01]  /*5d70*/  IMAD.IADD R32, R43, 0x1, R31 ;  /* 0x000000012b207824 */ /* 0x000fe200078e021f */
[----:B------:R-:W-:Y:S01]  /*5d80*/  BSSY B1, `(.L_x_65) ;  /* 0x0000058000017945 */ /* 0x000fe20003800000 */
[--C-:B------:R-:W-:Y:S01]  /*5d90*/  IMAD R31, R34, 0x4, R29.reuse ;  /* 0x00000004221f7824 */ /* 0x100fe200078e021d */
[----:B---3--:R3:W2:Y:S01]  /*5da0*/  SHFL.IDX PT, R49, R49, R35, 0x1f ;  /* 0x00001f2331317589 */ /* 0x0086a200000e0000 */
[----:B------:R-:W-:Y:S02]  /*5db0*/  IMAD R36, R36, 0x4, R29 ;  /* 0x0000000424247824 */ /* 0x000fe400078e021d */
[----:B------:R-:W-:-:S02]  /*5dc0*/  IMAD.IADD R26, R51, 0x1, R37 ;  /* 0x00000001331a7824 */ /* 0x000fc400078e0225 */
[--C-:B------:R-:W-:Y:S02]  /*5dd0*/  IMAD R42, R42, 0x4, R29.reuse ;  /* 0x000000042a2a7824 */ /* 0x100fe400078e021d */
[--C-:B------:R-:W-:Y:S02]  /*5de0*/  IMAD R37, R44, 0x4, R29.reuse ;  /* 0x000000042c257824 */ /* 0x100fe400078e021d */
[--C-:B------:R-:W-:Y:S02]  /*5df0*/  IMAD R52, R52, 0x4, R29.reuse ;  /* 0x0000000434347824 */ /* 0x100fe400078e021d */
[--C-:B---3--:R-:W-:Y:S02]  /*5e00*/  IMAD R35, R38, 0x4, R29.reuse ;  /* 0x0000000426237824 */ /* 0x108fe400078e021d */
[--C-:B------:R-:W-:Y:S02]  /*5e10*/  IMAD R39, R50, 0x4, R29.reuse ;  /* 0x0000000432277824 */ /* 0x100fe400078e021d */
[--C-:B------:R-:W-:Y:S01]  /*5e20*/  IMAD R28, R28, 0x4, R29.reuse ;  /* 0x000000041c1c7824 */ /* 0x100fe200078e021d */
[----:B------:R3:W-:Y:S01]  /*5e30*/  STS [R33+-0x4], R25 ;  /* 0xfffffc1921007388 */ /* 0x0007e20000000800 */
[----:B------:R-:W-:-:S02]  /*5e40*/  IMAD R40, R40, 0x4, R29 ;  /* 0x0000000428287824 */ /* 0x000fc400078e021d */
[--C-:B------:R-:W-:Y:S01]  /*5e50*/  IMAD R48, R48, 0x4, R29.reuse ;  /* 0x0000000430307824 */ /* 0x100fe200078e021d */
[----:B------:R-:W-:Y:S01]  /*5e60*/  STS [R31+-0x4], R24 ;  /* 0xfffffc181f007388 */ /* 0x000fe20000000800 */
[--C-:B------:R-:W-:Y:S02]  /*5e70*/  IMAD R47, R47, 0x4, R29.reuse ;  /* 0x000000042f2f7824 */ /* 0x100fe400078e021d */
[----:B------:R-:W-:Y:S01]  /*5e80*/  IMAD R6, R6, 0x4, R29 ;  /* 0x0000000406067824 */ /* 0x000fe200078e021d */
[----:B------:R4:W-:Y:S01]  /*5e90*/  STS [R36+-0x4], R23 ;  /* 0xfffffc1724007388 */ /* 0x0009e20000000800 */
[----:B--2---:R-:W-:Y:S02]  /*5ea0*/  IMAD.IADD R4, R4, 0x1, R49 ;  /* 0x0000000104047824 */ /* 0x004fe400078e0231 */
[--C-:B---3--:R-:W-:Y:S01]  /*5eb0*/  IMAD R25, R46, 0x4, R29.reuse ;  /* 0x000000042e197824 */ /* 0x108fe200078e021d */
[----:B------:R-:W-:Y:S01]  /*5ec0*/  STS [R35+-0x4], R22 ;  /* 0xfffffc1623007388 */ /* 0x000fe20000000800 */
[----:B------:R-:W-:-:S03]  /*5ed0*/  IMAD R32, R32, 0x4, R29 ;  /* 0x0000000420207824 */ /* 0x000fc600078e021d */
[----:B------:R2:W-:Y:S01]  /*5ee0*/  STS [R42+-0x4], R21 ;  /* 0xfffffc152a007388 */ /* 0x0005e20000000800 */
[----:B----4-:R-:W-:-:S03]  /*5ef0*/  IMAD R23, R30, 0x4, R29 ;  /* 0x000000041e177824 */ /* 0x010fc600078e021d */
[----:B------:R-:W-:Y:S04]  /*5f00*/  STS [R37+-0x4], R20 ;  /* 0xfffffc1425007388 */ /* 0x000fe80000000800 */
[----:B------:R3:W-:Y:S01]  /*5f10*/  STS [R52+-0x4], R19 ;  /* 0xfffffc1334007388 */ /* 0x0007e20000000800 */
[----:B--2---:R-:W-:-:S03]  /*5f20*/  IMAD R21, R4, 0x4, R29 ;  /* 0x0000000404157824 */ /* 0x004fc600078e021d */
[----:B------:R-:W-:Y:S04]  /*5f30*/  STS [R39+-0x4], R18 ;  /* 0xfffffc1227007388 */ /* 0x000fe80000000800 */
[----:B------:R2:W-:Y:S01]  /*5f40*/  STS [R28+-0x4], R17 ;  /* 0xfffffc111c007388 */ /* 0x0005e20000000800 */
[----:B---3--:R-:W-:-:S03]  /*5f50*/  IMAD R19, R26, 0x4, R29 ;  /* 0x000000041a137824 */ /* 0x008fc600078e021d */
[----:B------:R3:W-:Y:S04]  /*5f60*/  STS [R23+-0x4], R16 ;  /* 0xfffffc1017007388 */ /* 0x0007e80000000800 */
[----:B------:R3:W-:Y:S01]  /*5f70*/  STS [R40+-0x4], R15 ;  /* 0xfffffc0f28007388 */ /* 0x0007e20000000800 */
[----:B--2---:R-:W-:-:S03]  /*5f80*/  IMAD R17, R3, 0x8, R29 ;  /* 0x0000000803117824 */ /* 0x004fc600078e021d */
[----:B------:R3:W-:Y:S04]  /*5f90*/  STS [R25+-0x4], R14 ;  /* 0xfffffc0e19007388 */ /* 0x0007e80000000800 */
[----:B------:R3:W-:Y:S04]  /*5fa0*/  STS [R48+-0x4], R13 ;  /* 0xfffffc0d30007388 */ /* 0x0007e80000000800 */
[----:B------:R3:W-:Y:S04]  /*5fb0*/  STS [R47+-0x4], R12 ;  /* 0xfffffc0c2f007388 */ /* 0x0007e80000000800 */
[----:B------:R3:W-:Y:S04]  /*5fc0*/  STS [R6+-0x4], R11 ;  /* 0xfffffc0b06007388 */ /* 0x0007e80000000800 */
[----:B------:R3:W-:Y:S04]  /*5fd0*/  STS [R19+-0x4], R10 ;  /* 0xfffffc0a13007388 */ /* 0x0007e80000000800 */
[----:B------:R3:W-:Y:S04]  /*5fe0*/  STS [R32+-0x4], R9 ;  /* 0xfffffc0920007388 */ /* 0x0007e80000000800 */
[----:B------:R3:W-:Y:S01]  /*5ff0*/  STS [R21+-0x4], R8 ;  /* 0xfffffc0815007388 */ /* 0x0007e20000000800 */
[----:B------:R-:W-:Y:S05]  /*6000*/  @P0 BRA `(.L_x_66) ;  /* 0x0000000000bc0947 */ /* 0x000fea0003800000 */
[----:B------:R-:W3:Y:S02]  /*6010*/  LDCU.64 UR4, c[0x0][0x398] ;  /* 0x00007300ff0477ac */ /* 0x000ee40008000a00 */
[----:B---3--:R-:W-:-:S04]  /*6020*/  LEA R10, P0, R3, UR4, 0x3 ;  /* 0x00000004030a7c11 */ /* 0x008fc8000f8018ff */
[----:B------:R-:W-:-:S05]  /*6030*/  LEA.HI.X R11, R3, UR5, RZ, 0x3, P0 ;  /* 0x00000005030b7c11 */ /* 0x000fca00080f1cff */
[----:B------:R-:W2:Y:S01]  /*6040*/  LDG.E.64 R8, desc[UR6][R10.64] ;  /* 0x000000060a087981 */ /* 0x000ea2000c1e1b00 */
[----:B------:R-:W-:Y:S02]  /*6050*/  SHF.R.S32.HI R13, RZ, 0x1f, R5 ;  /* 0x0000001fff0d7819 */ /* 0x000fe40000011405 */
[----:B--2---:R-:W-:-:S05]  /*6060*/  IADD3 R8, P0, PT, -R5, R8, RZ ;  /* 0x0000000805087210 */ /* 0x004fca0007f1e1ff */
[----:B------:R-:W-:Y:S01]  /*6070*/  IMAD.X R9, R9, 0x1, ~R13, P0 ;  /* 0x0000000109097824 */ /* 0x000fe200000e0e0d */
[----:B------:R-:W-:Y:S01]  /*6080*/  ISETP.GE.AND P0, PT, R27, 0x1, PT ;  /* 0x000000011b00780c */ /* 0x000fe20003f06270 */
[----:B------:R-:W-:-:S03]  /*6090*/  IMAD.MOV.U32 R13, RZ, RZ, R0 ;  /* 0x000000ffff0d7224 */ /* 0x000fc600078e0000 */
[----:B------:R2:W-:Y:S09]  /*60a0*/  STS.64 [R17+0x6c00], R8 ;  /* 0x006c000811007388 */ /* 0x0005f20000000a00 */
[----:B------:R-:W-:Y:S05]  /*60b0*/  @!P0 BRA `(.L_x_67) ;  /* 0x00000000006c8947 */ /* 0x000fea0003800000 */
[----:B------:R-:W-:Y:S01]  /*60c0*/  BSSY B0, `(.L_x_68) ;  /* 0x0000019000007945 */ /* 0x000fe20003800000 */
[----:B------:R-:W-:Y:S02]  /*60d0*/  IMAD.MOV.U32 R4, RZ, RZ, -0x1 ;  /* 0xffffffffff047424 */ /* 0x000fe400078e00ff */
[----:B------:R-:W-:Y:S02]  /*60e0*/  IMAD.MOV.U32 R6, RZ, RZ, R27 ;  /* 0x000000ffff067224 */ /* 0x000fe400078e001b */
[----:B------:R-:W-:-:S07]  /*60f0*/  IMAD.MOV.U32 R13, RZ, RZ, R0 ;  /* 0x000000ffff0d7224 */ /* 0x000fce00078e0000 */
.L_x_72:
[----:B--2---:R-:W2:Y:S01]  /*6100*/  LDC.64 R8, c[0x0][0x380] ;  /* 0x0000e000ff087b82 */ /* 0x004ea20000000a00 */
[----:B------:R-:W-:Y:S01]  /*6110*/  VIADD R15, R6, 0xffffffff ;  /* 0xffffffff060f7836 */ /* 0x000fe20000000000 */
[----:B------:R-:W-:Y:S03]  /*6120*/  BSSY B2, `(.L_x_69) ;  /* 0x0000008000027945 */ /* 0x000fe60003800000 */
[----:B------:R-:W-:-:S04]  /*6130*/  IMAD R11, R15, 0x100, R3 ;  /* 0x000001000f0b7824 */ /* 0x000fc800078e0203 */
[----:B--2---:R-:W-:-:S07]  /*6140*/  IMAD.WIDE R8, R11, 0x4, R8 ;  /* 0x000000040b087825 */ /* 0x004fce00078e0208 */
.L_x_70:
[----:B------:R-:W-:Y:S05]  /*6150*/  YIELD ;  /* 0x0000000000007946 */ /* 0x000fea0003800000 */
[----:B------:R2:W-:Y:S06]  /*6160*/  MEMBAR.SC.CTA ;  /* 0x0000000000007992 */ /* 0x0005ec0000000000 */
[----:B--2---:R-:W2:Y:S02]  /*6170*/  LDG.E.STRONG.SYS R10, desc[UR6][R8.64] ;  /* 0x00000006080a7981 */ /* 0x004ea4000c1f5900 */
[----:B--2---:R-:W-:-:S13]  /*6180*/  ISETP.NE.AND P0, PT, R10, RZ, PT ;  /* 0x000000ff0a00720c */ /* 0x004fda0003f05270 */
[----:B------:R-:W-:Y:S05]  /*6190*/  @!P0 BRA `(.L_x_70) ;  /* 0xfffffffc00ec8947 */ /* 0x000fea000383ffff */
[----:B------:R-:W-:Y:S05]  /*61a0*/  BSYNC B2 ;  /* 0x0000000000027941 */ /* 0x000fea0003800000 */
.L_x_69:
[----:B------:R-:W-:Y:S01]  /*61b0*/  BSSY.RECONVERGENT B2, `(.L_x_71) ;  /* 0x0000006000027945 */ /* 0x000fe20003800200 */
[C---:B------:R-:W-:Y:S02]  /*61c0*/  ISETP.GT.AND P0, PT, R10.reuse, -0x1, PT ;  /* 0xffffffff0a00780c */ /* 0x040fe40003f04270 */
[----:B------:R-:W-:Y:S01]  /*61d0*/  LOP3.LUT R10, R10, 0x3fffffff, RZ, 0xc0, !PT ;  /* 0x3fffffff0a0a7812 */ /* 0x000fe200078ec0ff */
[----:B------:R-:W-:Y:S05]  /*61e0*/  WARPSYNC.EXCLUSIVE R4 ;  /* 0x0000000004007348 */ /* 0x000fea0003a00000 */
[----:B------:R-:W-:-:S05]  /*61f0*/  IMAD.IADD R13, R10, 0x1, R13 ;  /* 0x000000010a0d7824 */ /* 0x000fca00078e020d */
[----:B------:R-:W-:-:S07]  /*6200*/  VOTE.ANY R4, PT, P0 ;  /* 0x0000000000047806 */ /* 0x000fce00000e0100 */
[----:B------:R-:W-:Y:S05]  /*6210*/  BSYNC.RECONVERGENT B2 ;  /* 0x0000000000027941 */ /* 0x000fea0003800200 */
.L_x_71:
[----:B------:R-:W-:Y:S01]  /*6220*/  ISETP.GT.U32.AND P1, PT, R6, 0x1, PT ;  /* 0x000000010600780c */ /* 0x000fe20003f24070 */
[----:B------:R-:W-:-:S12]  /*6230*/  IMAD.MOV.U32 R6, RZ, RZ, R15 ;  /* 0x000000ffff067224 */ /* 0x000fd800078e000f */
[----:B------:R-:W-:Y:S05]  /*6240*/  @P0 BRA P1, `(.L_x_72) ;  /* 0xfffffffc00ac0947 */ /* 0x000fea000083ffff */
[----:B------:R-:W-:Y:S05]  /*6250*/  BSYNC B0 ;  /* 0x0000000000007941 */ /* 0x000fea0003800000 */
.L_x_68:
[----:B------:R3:W4:Y:S02]  /*6260*/  LDS.64 R8, [R17+0x6c00] ;  /* 0x006c000011087984 */ /* 0x0007240000000a00 */
.L_x_67:
[----:B------:R-:W5:Y:S01]  /*6270*/  LDC.64 R10, c[0x0][0x380] ;  /* 0x0000e000ff0a7b82 */ /* 0x000f620000000a00 */
[C---:B------:R-:W-:Y:S01]  /*6280*/  IMAD.IADD R15, R13.reuse, 0x1, -R0 ;  /* 0x000000010d0f7824 */ /* 0x040fe200078e0a00 */
[----:B------:R-:W-:Y:S01]  /*6290*/  LOP3.LUT R13, R13, 0x80000000, RZ, 0xfc, !PT ;  /* 0x800000000d0d7812 */ /* 0x000fe200078efcff */
[----:B------:R-:W-:-:S03]  /*62a0*/  IMAD R19, R27, 0x100, R3 ;  /* 0x000001001b137824 */ /* 0x000fc600078e0203 */
[----:B--2-4-:R-:W-:-:S04]  /*62b0*/  IADD3 R8, P0, PT, R15, R8, RZ ;  /* 0x000000080f087210 */ /* 0x014fc80007f1e0ff */
[----:B------:R-:W-:-:S05]  /*62c0*/  LEA.HI.X.SX32 R9, R15, R9, 0x1, P0 ;  /* 0x000000090f097211 */ /* 0x000fca00000f0eff */
[----:B------:R2:W-:Y:S01]  /*62d0*/  STS.64 [R17+0x6c00], R8 ;  /* 0x006c000811007388 */ /* 0x0005e20000000a00 */
[----:B-----5:R-:W-:-:S05]  /*62e0*/  IMAD.WIDE R10, R19, 0x4, R10 ;  /* 0x00000004130a7825 */ /* 0x020fca00078e020a */
[----:B------:R2:W-:Y:S02]  /*62f0*/  STG.E.STRONG.SYS desc[UR6][R10.64], R13 ;  /* 0x0000000d0a007986 */ /* 0x0005e4000c115906 */
.L_x_66:
[----:B------:R-:W-:Y:S05]  /*6300*/  BSYNC B1 ;  /* 0x0000000000017941 */ /* 0x000fea0003800000 */
.L_x_65:
[----:B--23--:R-:W2:Y:S01]  /*6310*/  LDC.64 R10, c[0x0][0x390] ;  /* 0x0000e400ff0a7b82 */ /* 0x00cea20000000a00 */
[----:B------:R-:W-:-:S04]  /*6320*/  IMAD R4, R27, 0x1b00, RZ ;  /* 0x00001b001b047824 */ /* 0x000fc800078e02ff */
[----:B------:R-:W-:-:S03]  /*6330*/  VIADD R4, R4, 0x1b00 ;  /* 0x00001b0004047836 */ /* 0x000fc60000000000 */
[----:B------:R-:W3:Y:S01]  /*6340*/  LDC R13, c[0x0][0x3c0] ;  /* 0x0000f000ff0d7b82 */ /* 0x000ee20000000800 */
[----:B--2---:R-:W-:Y:S02]  /*6350*/  ISETP.EQ.U32.AND P1, PT, R10, RZ, PT ;  /* 0x000000ff0a00720c */ /* 0x004fe40003f22070 */
[CC--:B---3--:R-:W-:Y:S02]  /*6360*/  ISETP.GE.AND P0, PT, R4.reuse, R13.reuse, PT ;  /* 0x0000000d0400720c */ /* 0x0c8fe40003f06270 */
[----:B------:R-:W-:Y:S01]  /*6370*/  ISETP.GT.AND P3, PT, R4, R13, PT ;  /* 0x0000000d0400720c */ /* 0x000fe20003f64270 */
[----:B------:R-:W-:Y:S01]  /*6380*/  IMAD R4, R3, 0x4, R29 ;  /* 0x0000000403047824 */ /* 0x000fe200078e021d */
[----:B------:R-:W-:-:S04]  /*6390*/  ISETP.EQ.OR.EX P0, PT, R11, RZ, !P0, P1 ;  /* 0x000000ff0b00720c */ /* 0x000fc80004702710 */
[----:B------:R-:W-:-:S13]  /*63a0*/  ISETP.GT.U32.OR P0, PT, R3, 0xff, P0 ;  /* 0x000000ff0300780c */ /* 0x000fda0000704470 */
[----:B------:R-:W-:Y:S05]  /*63b0*/  @P0 BRA `(.L_x_73) ;  /* 0x0000000000200947 */ /* 0x000fea0003800000 */
[----:B------:R-:W2:Y:S01]  /*63c0*/  LDS.64 R8, [R17+0x6c00] ;  /* 0x006c000011087984 */ /* 0x000ea20000000a00 */
[C---:B------:R-:W-:Y:S02]  /*63d0*/  LEA R10, P2, R3.reuse, R10, 0x3 ;  /* 0x0000000a030a7211 */ /* 0x040fe400078418ff */
[--C-:B------:R-:W-:Y:S02]  /*63e0*/  SHF.R.S32.HI R15, RZ, 0x1f, R0.reuse ;  /* 0x0000001fff0f7819 */ /* 0x100fe40000011400 */
[----:B------:R-:W-:Y:S02]  /*63f0*/  LEA.HI.X R11, R3, R11, RZ, 0x3, P2 ;  /* 0x0000000b030b7211 */ /* 0x000fe400010f1cff */
[----:B--2---:R-:W-:Y:S02]  /*6400*/  IADD3 R8, P0, P1, R8, R5, R0 ;  /* 0x0000000508087210 */ /* 0x004fe4000791e000 */
[----:B------:R-:W-:-:S04]  /*6410*/  SHF.R.S32.HI R5, RZ, 0x1f, R5 ;  /* 0x0000001fff057819 */ /* 0x000fc80000011405 */
[----:B------:R-:W-:-:S05]  /*6420*/  IADD3.X R9, PT, PT, R9, R5, R15, P0, P1 ;  /* 0x0000000509097210 */ /* 0x000fca00007e240f */
[----:B------:R2:W-:Y:S02]  /*6430*/  STG.E.64 desc[UR6][R10.64], R8 ;  /* 0x000000080a007986 */ /* 0x0005e4000c101b06 */
.L_x_73:
[----:B------:R-:W-:Y:S05]  /*6440*/  WARPSYNC.ALL ;  /* 0x0000000000007948 */ /* 0x000fea0003800000 */
[----:B------:R-:W-:Y:S06]  /*6450*/  BAR.SYNC.DEFER_BLOCKING 0x0 ;  /* 0x0000000000007b1d */ /* 0x000fec0000010000 */
[----:B------:R-:W-:Y:S05]  /*6460*/  @P3 BRA `(.L_x_74) ;  /* 0x0000001000903947 */ /* 0x000fea0003800000 */
[----:B------:R-:W3:Y:S01]  /*6470*/  LDS R2, [R4] ;  /* 0x0000000004027984 */ /* 0x000ee20000000800 */
[----:B------:R-:W4:Y:S01]  /*6480*/  LDCU UR4, c[0x0][0x3c4] ;  /* 0x00007880ff0477ac */ /* 0x000f220008000800 */
[----:B------:R-:W5:Y:S01]  /*6490*/  LDCU.64 UR8, c[0x0][0x3a0] ;  /* 0x00007400ff0877ac */ /* 0x000f620008000a00 */
[----:B---3--:R-:W-:-:S04]  /*64a0*/  ISETP.NE.AND P0, PT, R2, 0x7fffffff, PT ;  /* 0x7fffffff0200780c */ /* 0x008fc80003f05270 */
[C---:B------:R-:W-:Y:S02]  /*64b0*/  SEL R0, R2.reuse, 0x80000000, P0 ;  /* 0x8000000002007807 */ /* 0x040fe40000000000 */
[----:B------:R-:W-:Y:S02]  /*64c0*/  ISETP.GT.AND P0, PT, R2, -0x1, PT ;  /* 0xffffffff0200780c */ /* 0x000fe40003f04270 */
[----:B----4-:R-:W-:-:S04]  /*64d0*/  SHF.R.U32.HI R0, RZ, UR4, R0 ;  /* 0x00000004ff007c19 */ /* 0x010fc80008011600 */
[----:B------:R-:W-:-:S05]  /*64e0*/  LOP3.LUT R0, R0, R7, RZ, 0x30, !PT ;  /* 0x0000000700007212 */ /* 0x000fca00078e30ff */
[----:B--2---:R-:W-:Y:S02]  /*64f0*/  IMAD R8, R0, 0x8, R29 ;  /* 0x0000000800087824 */ /* 0x004fe400078e021d */
[----:B------:R-:W-:-:S04]  /*6500*/  IMAD.MOV.U32 R0, RZ, RZ, -0x1 ;  /* 0xffffffffff007424 */ /* 0x000fc800078e00ff */
[----:B------:R-:W2:Y:S01]  /*6510*/  LDS.64 R8, [R8+0x6c00] ;  /* 0x006c000008087984 */ /* 0x000ea20000000a00 */
[----:B------:R-:W-:-:S04]  /*6520*/  SEL R5, R0, 0x80000000, P0 ;  /* 0x8000000000057807 */ /* 0x000fc80000000000 */
[----:B------:R-:W-:Y:S02]  /*6530*/  LOP3.LUT R5, R5, R2, RZ, 0x3c, !PT ;  /* 0x0000000205057212 */ /* 0x000fe400078e3cff */
[----:B--2---:R-:W-:-:S05]  /*6540*/  IADD3 R6, P1, PT, R8, R3, RZ ;  /* 0x0000000308067210 */ /* 0x004fca0007f3e0ff */
[----:B------:R-:W-:Y:S01]  /*6550*/  IMAD.X R9, RZ, RZ, R9, P1 ;  /* 0x000000ffff097224 */ /* 0x000fe200008e0609 */
[----:B-----5:R-:W-:-:S04]  /*6560*/  LEA R10, P1, R6, UR8, 0x2 ;  /* 0x00000008060a7c11 */ /* 0x020fc8000f8210ff */
[----:B------:R-:W-:-:S05]  /*6570*/  LEA.HI.X R11, R6, UR9, R9, 0x2, P1 ;  /* 0x00000009060b7c11 */ /* 0x000fca00088f1409 */
[----:B------:R-:W-:Y:S01]  /*6580*/  STG.E desc[UR6][R10.64], R5 ;  /* 0x000000050a007986 */ /* 0x000fe2000c101906 */
[----:B------:R-:W-:-:S03]  /*6590*/  NOP ;  /* 0x0000000000007918 */ /* 0x000fc60000000000 */
[----:B------:R-:W2:Y:S02]  /*65a0*/  LDS R2, [R4+0x600] ;  /* 0x0006000004027984 */ /* 0x000ea40000000800 */
[----:B--2---:R-:W-:-:S04]  /*65b0*/  ISETP.NE.AND P0, PT, R2, 0x7fffffff, PT ;  /* 0x7fffffff0200780c */ /* 0x004fc80003f05270 */
[C---:B------:R-:W-:Y:S02]  /*65c0*/  SEL R6, R2.reuse, 0x80000000, P0 ;  /* 0x8000000002067807 */ /* 0x040fe40000000000 */
[----:B------:R-:W-:Y:S02]  /*65d0*/  ISETP.GT.AND P0, PT, R2, -0x1, PT ;  /* 0xffffffff0200780c */ /* 0x000fe40003f04270 */
[----:B------:R-:W-:Y:S02]  /*65e0*/  SHF.R.U32.HI R6, RZ, UR4, R6 ;  /* 0x00000004ff067c19 */ /* 0x000fe40008011606 */
[----:B------:R-:W-:Y:S02]  /*65f0*/  SEL R5, R0, 0x80000000, P0 ;  /* 0x8000000000057807 */ /* 0x000fe40000000000 */
[----:B------:R-:W-:Y:S02]  /*6600*/  LOP3.LUT R6, R6, R7, RZ, 0x30, !PT ;  /* 0x0000000706067212 */ /* 0x000fe400078e30ff */
[----:B------:R-:W-:-:S03]  /*6610*/  LOP3.LUT R5, R5, R2, RZ, 0x3c, !PT ;  /* 0x0000000205057212 */ /* 0x000fc600078e3cff */
[----:B------:R-:W-:-:S05]  /*6620*/  IMAD R6, R6, 0x8, R29 ;  /* 0x0000000806067824 */ /* 0x000fca00078e021d */
[----:B------:R-:W2:Y:S02]  /*6630*/  LDS.64 R8, [R6+0x6c00] ;  /* 0x006c000006087984 */ /* 0x000ea40000000a00 */
[----:B--2---:R-:W-:-:S05]  /*6640*/  IADD3 R8, P1, PT, R8, R3, RZ ;  /* 0x0000000308087210 */ /* 0x004fca0007f3e0ff */
[----:B------:R-:W-:Y:S01]  /*6650*/  IMAD.X R9, RZ, RZ, R9, P1 ;  /* 0x000000ffff097224 */ /* 0x000fe200008e0609 */
[----:B------:R-:W-:-:S04]  /*6660*/  LEA R10, P1, R8, UR8, 0x2 ;  /* 0x00000008080a7c11 */ /* 0x000fc8000f8210ff */
        /* <DEDUP_REMOVED lines=251> */
[----:B------:R-:W-:-:S06]  /*7620*/  IMAD R6, R2, 0x8, R29 ;  /* 0x0000000802067824 */ /* 0x000fcc00078e021d */
[----:B------:R-:W2:Y:S02]  /*7630*/  LDS.64 R6, [R6+0x6c00] ;  /* 0x006c000006067984 */ /* 0x000ea40000000a00 */
[----:B--2---:R-:W-:-:S05]  /*7640*/  IADD3 R3, P1, PT, R6, R3, RZ ;  /* 0x0000000306037210 */ /* 0x004fca0007f3e0ff */
[----:B------:R-:W-:Y:S01]  /*7650*/  IMAD.X R8, RZ, RZ, R7, P1 ;  /* 0x000000ffff087224 */ /* 0x000fe200008e0607 */
[----:B------:R-:W-:-:S04]  /*7660*/  LEA R2, P1, R3, UR8, 0x2 ;  /* 0x0000000803027c11 */ /* 0x000fc8000f8210ff */
[----:B------:R-:W-:-:S05]  /*7670*/  LEA.HI.X R3, R3, UR9, R8, 0x2, P1 ;  /* 0x0000000903037c11 */ /* 0x000fca00088f1408 */
[----:B------:R-:W-:Y:S01]  /*7680*/  STG.E desc[UR6][R2.64+0x6600], R5 ;  /* 0x0066000502007986 */ /* 0x000fe2000c101906 */
[----:B------:R-:W-:Y:S01]  /*7690*/  NOP ;  /* 0x0000000000007918 */ /* 0x000fe20000000000 */
[----:B------:R-:W-:Y:S05]  /*76a0*/  EXIT ;  /* 0x000000000000794d */ /* 0x000fea0003800000 */
.L_x_74:
[----:B------:R-:W-:Y:S01]  /*76b0*/  IMAD R27, R27, -0x1b00, R13 ;  /* 0xffffe5001b1b7824 */ /* 0x000fe200078e020d */
[----:B------:R-:W-:Y:S01]  /*76c0*/  BSSY.RECONVERGENT B0, `(.L_x_75) ;  /* 0x0000020000007945 */ /* 0x000fe20003800200 */
[C---:B------:R-:W-:Y:S02]  /*76d0*/  VIADD R0, R3.reuse, 0x180 ;  /* 0x0000018003007836 */ /* 0x040fe40000000000 */
[C---:B------:R-:W-:Y:S01]  /*76e0*/  VIADD R6, R3.reuse, 0x300 ;  /* 0x0000030003067836 */ /* 0x040fe20000000000 */
[CC--:B------:R-:W-:Y:S01]  /*76f0*/  ISETP.GE.AND P4, PT, R3.reuse, R27.reuse, PT ;  /* 0x0000001b0300720c */ /* 0x0c0fe20003f86270 */
[C---:B--2---:R-:W-:Y:S01]  /*7700*/  VIADD R8, R3.reuse, 0x480 ;  /* 0x0000048003087836 */ /* 0x044fe20000000000 */
[-C--:B------:R-:W-:Y:S01]  /*7710*/  ISETP.GE.AND P0, PT, R0, R27.reuse, PT ;  /* 0x0000001b0000720c */ /* 0x080fe20003f06270 */
[C---:B------:R-:W-:Y:S01]  /*7720*/  VIADD R0, R3.reuse, 0x600 ;  /* 0x0000060003007836 */ /* 0x040fe20000000000 */
[-C--:B------:R-:W-:Y:S01]  /*7730*/  ISETP.GE.AND P1, PT, R6, R27.reuse, PT ;  /* 0x0000001b0600720c */ /* 0x080fe20003f26270 */
[C---:B------:R-:W-:Y:S01]  /*7740*/  VIADD R6, R3.reuse, 0x780 ;  /* 0x0000078003067836 */ /* 0x040fe20000000000 */
[-C--:B------:R-:W-:Y:S01]  /*7750*/  ISETP.GE.AND P2, PT, R8, R27.reuse, PT ;  /* 0x0000001b0800720c */ /* 0x080fe20003f46270 */
[----:B------:R-:W-:Y:S01]  /*7760*/  VIADD R10, R3, 0x900 ;  /* 0x00000900030a7836 */ /* 0x000fe20000000000 */
[----:B------:R-:W-:-:S02]  /*7770*/  ISETP.GE.AND P3, PT, R0, R27, PT ;  /* 0x0000001b0000720c */ /* 0x000fc40003f66270 */
[----:B------:R-:W-:-:S03]  /*7780*/  ISETP.GE.AND P5, PT, R6, R27, PT ;  /* 0x0000001b0600720c */ /* 0x000fc60003fa6270 */
[----:B------:R-:W-:Y:S10]  /*7790*/  @P4 BRA `(.L_x_76) ;  /* 0x0000000000484947 */ /* 0x000ff40003800000 */
[----:B------:R-:W2:Y:S01]  /*77a0*/  LDS R0, [R4] ;  /* 0x0000000004007984 */ /* 0x000ea20000000800 */
[----:B------:R-:W3:Y:S01]  /*77b0*/  LDCU UR4, c[0x0][0x3c4] ;  /* 0x00007880ff0477ac */ /* 0x000ee20008000800 */
[----:B--2---:R-:W-:-:S04]  /*77c0*/  ISETP.NE.AND P4, PT, R0, 0x7fffffff, PT ;  /* 0x7fffffff0000780c */ /* 0x004fc80003f85270 */
[C---:B------:R-:W-:Y:S02]  /*77d0*/  SEL R5, R0.reuse, 0x80000000, P4 ;  /* 0x8000000000057807 */ /* 0x040fe40002000000 */
[----:B------:R-:W-:Y:S02]  /*77e0*/  ISETP.GT.AND P4, PT, R0, -0x1, PT ;  /* 0xffffffff0000780c */ /* 0x000fe40003f84270 */
[----:B---3--:R-:W-:Y:S01]  /*77f0*/  SHF.R.U32.HI R6, RZ, UR4, R5 ;  /* 0x00000004ff067c19 */ /* 0x008fe20008011605 */
[----:B------:R-:W2:Y:S01]  /*7800*/  LDCU.64 UR4, c[0x0][0x3a0] ;  /* 0x00007400ff0477ac */ /* 0x000ea20008000a00 */
[----:B------:R-:W-:Y:S02]  /*7810*/  IMAD.MOV.U32 R5, RZ, RZ, -0x1 ;  /* 0xffffffffff057424 */ /* 0x000fe400078e00ff */
[----:B------:R-:W-:-:S03]  /*7820*/  LOP3.LUT R6, R6, R7, RZ, 0x30, !PT ;  /* 0x0000000706067212 */ /* 0x000fc600078e30ff */
[----:B------:R-:W-:Y:S02]  /*7830*/  SEL R5, R5, 0x80000000, P4 ;  /* 0x8000000005057807 */ /* 0x000fe40002000000 */
[----:B------:R-:W-:Y:S02]  /*7840*/  IMAD R6, R6, 0x8, R29 ;  /* 0x0000000806067824 */ /* 0x000fe400078e021d */
[----:B------:R-:W-:-:S03]  /*7850*/  LOP3.LUT R5, R5, R0, RZ, 0x3c, !PT ;  /* 0x0000000005057212 */ /* 0x000fc600078e3cff */
[----:B------:R-:W3:Y:S02]  /*7860*/  LDS.64 R8, [R6+0x6c00] ;  /* 0x006c000006087984 */ /* 0x000ee40000000a00 */
[----:B---3--:R-:W-:-:S04]  /*7870*/  IADD3 R11, P6, PT, R8, R3, RZ ;  /* 0x00000003080b7210 */ /* 0x008fc80007fde0ff */
[----:B--2---:R-:W-:Y:S01]  /*7880*/  LEA R8, P4, R11, UR4, 0x2 ;  /* 0x000000040b087c11 */ /* 0x004fe2000f8810ff */
[----:B------:R-:W-:-:S05]  /*7890*/  IMAD.X R12, RZ, RZ, R9, P6 ;  /* 0x000000ffff0c7224 */ /* 0x000fca00030e0609 */
[----:B------:R-:W-:-:S05]  /*78a0*/  LEA.HI.X R9, R11, UR5, R12, 0x2, P4 ;  /* 0x000000050b097c11 */ /* 0x000fca000a0f140c */
[----:B------:R2:W-:Y:S02]  /*78b0*/  STG.E desc[UR6][R8.64], R5 ;  /* 0x0000000508007986 */ /* 0x0005e4000c101906 */
.L_x_76:
[----:B------:R-:W-:Y:S05]  /*78c0*/  BSYNC.RECONVERGENT B0 ;  /* 0x0000000000007941 */ /* 0x000fea0003800200 */
.L_x_75:
[----:B------:R-:W-:Y:S01]  /*78d0*/  NOP ;  /* 0x0000000000007918 */ /* 0x000fe20000000000 */
[----:B------:R-:W-:Y:S01]  /*78e0*/  BSSY.RECONVERGENT B0, `(.L_x_77) ;  /* 0x0000016000007945 */ /* 0x000fe20003800200 */
[----:B------:R-:W-:Y:S01]  /*78f0*/  ISETP.GE.AND P4, PT, R10, R27, PT ;  /* 0x0000001b0a00720c */ /* 0x000fe20003f86270 */
[----:B------:R-:W-:Y:S02]  /*7900*/  VIADD R10, R3, 0xa80 ;  /* 0x00000a80030a7836 */ /* 0x000fe40000000000 */
[----:B------:R-:W-:Y:S10]  /*7910*/  @P0 BRA `(.L_x_78) ;  /* 0x0000000000480947 */ /* 0x000ff40003800000 */
[----:B------:R-:W3:Y:S01]  /*7920*/  LDS R0, [R4+0x600] ;  /* 0x0006000004007984 */ /* 0x000ee20000000800 */
[----:B------:R-:W4:Y:S01]  /*7930*/  LDCU UR4, c[0x0][0x3c4] ;  /* 0x00007880ff0477ac */ /* 0x000f220008000800 */
[----:B---3--:R-:W-:-:S04]  /*7940*/  ISETP.NE.AND P0, PT, R0, 0x7fffffff, PT ;  /* 0x7fffffff0000780c */ /* 0x008fc80003f05270 */
[C---:B--2---:R-:W-:Y:S02]  /*7950*/  SEL R5, R0.reuse, 0x80000000, P0 ;  /* 0x8000000000057807 */ /* 0x044fe40000000000 */
[----:B------:R-:W-:Y:S02]  /*7960*/  ISETP.GT.AND P0, PT, R0, -0x1, PT ;  /* 0xffffffff0000780c */ /* 0x000fe40003f04270 */
[----:B----4-:R-:W-:Y:S01]  /*7970*/  SHF.R.U32.HI R6, RZ, UR4, R5 ;  /* 0x00000004ff067c19 */ /* 0x010fe20008011605 */
        /* <DEDUP_REMOVED lines=12> */
.L_x_78:
[----:B------:R-:W-:Y:S05]  /*7a40*/  BSYNC.RECONVERGENT B0 ;  /* 0x0000000000007941 */ /* 0x000fea0003800200 */
.L_x_77:
[----:B------:R-:W-:Y:S01]  /*7a50*/  NOP ;  /* 0x0000000000007918 */ /* 0x000fe20000000000 */
[----:B------:R-:W-:Y:S01]  /*7a60*/  BSSY.RECONVERGENT B0, `(.L_x_79) ;  /* 0x0000016000007945 */ /* 0x000fe20003800200 */
[----:B------:R-:W-:Y:S02]  /*7a70*/  ISETP.GE.AND P0, PT, R10, R27, PT ;  /* 0x0000001b0a00720c */ /* 0x000fe40003f06270 */
[----:B------:R-:W-:Y:S01]  /*7a80*/  LOP3.LUT R10, R3, 0xc00, RZ, 0xfc, !PT ;  /* 0x00000c00030a7812 */ /* 0x000fe200078efcff */
[----:B------:R-:W-:Y:S10]  /*7a90*/  @P1 BRA `(.L_x_80) ;  /* 0x0000000000481947 */ /* 0x000ff40003800000 */
[----:B------:R-:W4:Y:S01]  /*7aa0*/  LDS R0, [R4+0xc00] ;  /* 0x000c000004007984 */ /* 0x000f220000000800 */
[----:B------:R-:W5:Y:S01]  /*7ab0*/  LDCU UR4, c[0x0][0x3c4] ;  /* 0x00007880ff0477ac */ /* 0x000f620008000800 */
[----:B----4-:R-:W-:-:S04]  /*7ac0*/  ISETP.NE.AND P1, PT, R0, 0x7fffffff, PT ;  /* 0x7fffffff0000780c */ /* 0x010fc80003f25270 */
[C---:B--23--:R-:W-:Y:S02]  /*7ad0*/  SEL R5, R0.reuse, 0x80000000, P1 ;  /* 0x8000000000057807 */ /* 0x04cfe40000800000 */
[----:B------:R-:W-:Y:S02]  /*7ae0*/  ISETP.GT.AND P1, PT, R0, -0x1, PT ;  /* 0xffffffff0000780c */ /* 0x000fe40003f24270 */
[----:B-----5:R-:W-:Y:S01]  /*7af0*/  SHF.R.U32.HI R6, RZ, UR4, R5 ;  /* 0x00000004ff067c19 */ /* 0x020fe20008011605 */
        /* <DEDUP_REMOVED lines=12> */
.L_x_80:
[----:B------:R-:W-:Y:S05]  /*7bc0*/  BSYNC.RECONVERGENT B0 ;  /* 0x0000000000007941 */ /* 0x000fea0003800200 */
.L_x_79:
[----:B------:R-:W-:Y:S01]  /*7bd0*/  NOP ;  /* 0x0000000000007918 */ /* 0x000fe20000000000 */
[----:B------:R-:W-:Y:S01]  /*7be0*/  BSSY.RECONVERGENT B0, `(.L_x_81) ;  /* 0x0000016000007945 */ /* 0x000fe20003800200 */
[----:B------:R-:W-:Y:S01]  /*7bf0*/  ISETP.GE.AND P1, PT, R10, R27, PT ;  /* 0x0000001b0a00720c */ /* 0x000fe20003f26270 */
[----:B------:R-:W-:Y:S02]  /*7c00*/  VIADD R10, R3, 0xd80 ;  /* 0x00000d80030a7836 */ /* 0x000fe40000000000 */
[----:B------:R-:W-:Y:S10]  /*7c10*/  @P2 BRA `(.L_x_82) ;  /* 0x0000000000482947 */ /* 0x000ff40003800000 */
[----:B------:R-:W5:Y:S01]  /*7c20*/  LDS R0, [R4+0x1200] ;  /* 0x0012000004007984 */ /* 0x000f620000000800 */
[----:B------:R-:W0:Y:S01]  /*7c30*/  LDCU UR4, c[0x0][0x3c4] ;  /* 0x00007880ff0477ac */ /* 0x000e220008000800 */
[----:B-----5:R-:W-:-:S04]  /*7c40*/  ISETP.NE.AND P2, PT, R0, 0x7fffffff, PT ;  /* 0x7fffffff0000780c */ /* 0x020fc80003f45270 */
[C---:B--234-:R-:W-:Y:S02]  /*7c50*/  SEL R5, R0.reuse, 0x80000000, P2 ;  /* 0x8000000000057807 */ /* 0x05cfe40001000000 */
[----:B------:R-:W-:Y:S02]  /*7c60*/  ISETP.GT.AND P2, PT, R0, -0x1, PT ;  /* 0xffffffff0000780c */ /* 0x000fe40003f44270 */
[----:B0-----:R-:W-:Y:S01]  /*7c70*/  SHF.R.U32.HI R6, RZ, UR4, R5 ;  /* 0x00000004ff067c19 */ /* 0x001fe20008011605 */
[----:B------:R-:W0:Y:S01]  /*7c80*/  LDCU.64 UR4, c[0x0][0x3a0] ;  /* 0x00007400ff0477ac */ /* 0x000e220008000a00 */
[----:B------:R-:W-:Y:S02]  /*7c90*/  IMAD.MOV.U32 R5, RZ, RZ, -0x1 ;  /* 0xffffffffff057424 */ /* 0x000fe400078e00ff */
[----:B------:R-:W-:-:S03]  /*7ca0*/  LOP3.LUT R6, R6, R7, RZ, 0x30, !PT ;  /* 0x0000000706067212 */ /* 0x000fc600078e30ff */
[----:B------:R-:W-:Y:S02]  /*7cb0*/  SEL R5, R5, 0x80000000, P2 ;  /* 0x8000000005057807 */ /* 0x000fe40001000000 */
[----:B------:R-:W-:Y:S02]  /*7cc0*/  IMAD R6, R6, 0x8, R29 ;  /* 0x0000000806067824 */ /* 0x000fe400078e021d */
[----:B------:R-:W-:-:S03]  /*7cd0*/  LOP3.LUT R5, R5, R0, RZ, 0x3c, !PT ;  /* 0x0000000005057212 */ /* 0x000fc600078e3cff */
[----:B------:R-:W2:Y:S02]  /*7ce0*/  LDS.64 R8, [R6+0x6c00] ;  /* 0x006c000006087984 */ /* 0x000ea40000000a00 */
[----:B--2---:R-:W-:-:S04]  /*7cf0*/  IADD3 R11, P6, PT, R8, R3, RZ ;  /* 0x00000003080b7210 */ /* 0x004fc80007fde0ff */
[----:B0-----:R-:W-:Y:S01]  /*7d00*/  LEA R8, P2, R11, UR4, 0x2 ;  /* 0x000000040b087c11 */ /* 0x001fe2000f8410ff */
[----:B------:R-:W-:-:S05]  /*7d10*/  IMAD.X R12, RZ, RZ, R9, P6 ;  /* 0x000000ffff0c7224 */ /* 0x000fca00030e0609 */
[----:B------:R-:W-:-:S05]  /*7d20*/  LEA.HI.X R9, R11, UR5, R12, 0x2, P2 ;  /* 0x000000050b097c11 */ /* 0x000fca00090f140c */
[----:B------:R0:W-:Y:S02]  /*7d30*/  STG.E desc[UR6][R8.64+0x1200], R5 ;  /* 0x0012000508007986 */ /* 0x0001e4000c101906 */
.L_x_82:
[----:B------:R-:W-:Y:S05]  /*7d40*/  BSYNC.RECONVERGENT B0 ;  /* 0x0000000000007941 */ /* 0x000fea0003800200 */
.L_x_81:
[----:B------:R-:W-:Y:S01]  /*7d50*/  NOP ;  /* 0x0000000000007918 */ /* 0x000fe20000000000 */
[----:B------:R-:W-:Y:S01]  /*7d60*/  BSSY.RECONVERGENT B0, `(.L_x_83) ;  /* 0x0000016000007945 */ /* 0x000fe20003800200 */
[----:B------:R-:W-:Y:S01]  /*7d70*/  ISETP.GE.AND P2, PT, R10, R27, PT ;  /* 0x0000001b0a00720c */ /* 0x000fe20003f46270 */
[----:B------:R-:W-:Y:S02]  /*7d80*/  VIADD R10, R3, 0xf00 ;  /* 0x00000f00030a7836 */ /* 0x000fe40000000000 */
[----:B------:R-:W-:Y:S10]  /*7d90*/  @P3 BRA `(.L_x_84) ;  /* 0x0000000000483947 */ /* 0x000ff40003800000 */
[----:B------:R-:W5:Y:S01]  /*7da0*/  LDS R0, [R4+0x1800] ;  /* 0x0018000004007984 */ /* 0x000f620000000800 */
[----:B------:R-:W1:Y:S01]  /*7db0*/  LDCU UR4, c[0x0][0x3c4] ;  /* 0x00007880ff0477ac */ /* 0x000e620008000800 */
[----:B-----5:R-:W-:-:S04]  /*7dc0*/  ISETP.NE.AND P3, PT, R0, 0x7fffffff, PT ;  /* 0x7fffffff0000780c */ /* 0x020fc80003f65270 */
[C---:B0-234-:R-:W-:Y:S02]  /*7dd0*/  SEL R5, R0.reuse, 0x80000000, P3 ;  /* 0x8000000000057807 */ /* 0x05dfe40001800000 */
[----:B------:R-:W-:Y:S02]  /*7de0*/  ISETP.GT.AND P3, PT, R0, -0x1, PT ;  /* 0xffffffff0000780c */ /* 0x000fe40003f64270 */
[----:B-1----:R-:W-:Y:S01]  /*7df0*/  SHF.R.U32.HI R6, RZ, UR4, R5 ;  /* 0x00000004ff067c19 */ /* 0x002fe20008011605 */
[----:B------:R-:W0:Y:S01]  /*7e00*/  LDCU.64 UR4, c[0x0][0x3a0] ;  /* 0x00007400ff0477ac */ /* 0x000e220008000a00 */
[----:B------:R-:W-:Y:S02]  /*7e10*/  IMAD.MOV.U32 R5, RZ, RZ, -0x1 ;  /* 0xffffffffff057424 */ /* 0x000fe400078e00ff */
[----:B------:R-:W-:-:S03]  /*7e20*/  LOP3.LUT R6, R6, R7, RZ, 0x30, !PT ;  /* 0x0000000706067212 */ /* 0x000fc600078e30ff */
[----:B------:R-:W-:Y:S02]  /*7e30*/  SEL R5, R5, 0x80000000, P3 ;  /* 0x8000000005057807 */ /* 0x000fe40001800000 */
[----:B------:R-:W-:Y:S02]  /*7e40*/  IMAD R6, R6, 0x8, R29 ;  /* 0x0000000806067824 */ /* 0x000fe400078e021d */
[----:B------:R-:W-:-:S03]  /*7e50*/  LOP3.LUT R5, R5, R0, RZ, 0x3c, !PT ;  /* 0x0000000005057212 */ /* 0x000fc600078e3cff */
[----:B------:R-:W1:Y:S02]  /*7e60*/  LDS.64 R8, [R6+0x6c00] ;  /* 0x006c000006087984 */ /* 0x000e640000000a00 */
[----:B-1----:R-:W-:-:S04]  /*7e70*/  IADD3 R11, P6, PT, R8, R3, RZ ;  /* 0x00000003080b7210 */ /* 0x002fc80007fde0ff */
[----:B0-----:R-:W-:Y:S01]  /*7e80*/  LEA R8, P3, R11, UR4, 0x2 ;  /* 0x000000040b087c11 */ /* 0x001fe2000f8610ff */
[----:B------:R-:W-:-:S05]  /*7e90*/  IMAD.X R12, RZ, RZ, R9, P6 ;  /* 0x000000ffff0c7224 */ /* 0x000fca00030e0609 */
[----:B------:R-:W-:-:S05]  /*7ea0*/  LEA.HI.X R9, R11, UR5, R12, 0x2, P3 ;  /* 0x000000050b097c11 */ /* 0x000fca00098f140c */
[----:B------:R0:W-:Y:S02]  /*7eb0*/  STG.E desc[UR6][R8.64+0x1800], R5 ;  /* 0x0018000508007986 */ /* 0x0001e4000c101906 */
.L_x_84:
[----:B------:R-:W-:Y:S05]  /*7ec0*/  BSYNC.RECONVERGENT B0 ;  /* 0x0000000000007941 */ /* 0x000fea0003800200 */
.L_x_83:
        /* <DEDUP_REMOVED lines=23> */
.L_x_86:
[----:B------:R-:W-:Y:S05]  /*8040*/  BSYNC.RECONVERGENT B0 ;  /* 0x0000000000007941 */ /* 0x000fea0003800200 */
.L_x_85:
        /* <DEDUP_REMOVED lines=23> */
.L_x_88:
[----:B------:R-:W-:Y:S05]  /*81c0*/  BSYNC.RECONVERGENT B0 ;  /* 0x0000000000007941 */ /* 0x000fea0003800200 */
.L_x_87:
        /* <DEDUP_REMOVED lines=23> */
.L_x_90:
[----:B------:R-:W-:Y:S05]  /*8340*/  BSYNC.RECONVERGENT B0 ;  /* 0x0000000000007941 */ /* 0x000fea0003800200 */
.L_x_89:
        /* <DEDUP_REMOVED lines=23> */
.L_x_92:
[----:B------:R-:W-:Y:S05]  /*84c0*/  BSYNC.RECONVERGENT B0 ;  /* 0x0000000000007941 */ /* 0x000fea0003800200 */
.L_x_91:
        /* <DEDUP_REMOVED lines=23> */
.L_x_94:
[----:B------:R-:W-:Y:S05]  /*8640*/  BSYNC.RECONVERGENT B0 ;  /* 0x0000000000007941 */ /* 0x000fea0003800200 */
.L_x_93:
[----:B------:R-:W-:Y:S01]  /*8650*/  NOP ;  /* 0x0000000000007918 */ /* 0x000fe20000000000 */
[----:B------:R-:W-:Y:S01]  /*8660*/  BSSY.RECONVERGENT B0, `(.L_x_95) ;  /* 0x0000016000007945 */ /* 0x000fe20003800200 */
[----:B------:R-:W-:Y:S02]  /*8670*/  ISETP.GE.AND P2, PT, R10, R27, PT ;  /* 0x0000001b0a00720c */ /* 0x000fe40003f46270 */
[----:B------:R-:W-:Y:S01]  /*8680*/  LOP3.LUT R10, R3, 0x1800, RZ, 0xfc, !PT ;  /* 0x00001800030a7812 */ /* 0x000fe200078efcff */
        /* <DEDUP_REMOVED lines=19> */
.L_x_96:
[----:B------:R-:W-:Y:S05]  /*87c0*/  BSYNC.RECONVERGENT B0 ;  /* 0x0000000000007941 */ /* 0x000fea0003800200 */
.L_x_95:
[----:B------:R-:W-:Y:S01]  /*87d0*/  NOP ;  /* 0x0000000000007918 */ /* 0x000fe20000000000 */
[----:B------:R-:W-:Y:S01]  /*87e0*/  BSSY.RECONVERGENT B0, `(.L_x_97) ;  /* 0x0000015000007945 */ /* 0x000fe20003800200 */
[----:B------:R-:W-:-:S03]  /*87f0*/  ISETP.GE.AND P3, PT, R10, R27, PT ;  /* 0x0000001b0a00720c */ /* 0x000fc60003f66270 */
        /* <DEDUP_REMOVED lines=19> */
.L_x_98:
[----:B------:R-:W-:Y:S05]  /*8930*/  BSYNC.RECONVERGENT B0 ;  /* 0x0000000000007941 */ /* 0x000fea0003800200 */
.L_x_97:
[----:B------:R-:W-:Y:S01]  /*8940*/  NOP ;  /* 0x0000000000007918 */ /* 0x000fe20000000000 */
[----:B------:R-:W-:Y:S04]  /*8950*/  BSSY.RECONVERGENT B0, `(.L_x_99) ;  /* 0x0000014000007945 */ /* 0x000fe80003800200 */
[----:B------:R-:W-:Y:S05]  /*8960*/  @P4 BRA `(.L_x_100) ;  /* 0x0000000000484947 */ /* 0x000fea0003800000 */
        /* <DEDUP_REMOVED lines=13> */
[----:B-1----:R-:W-:-:S05]  /*8a40*/  IADD3 R10, P5, PT, R8, R3, RZ ;  /* 0x00000003080a7210 */ /* 0x002fca0007fbe0ff */
[----:B------:R-:W-:Y:S01]  /*8a50*/  IMAD.X R9, RZ, RZ, R9, P5 ;  /* 0x000000ffff097224 */ /* 0x000fe200028e0609 */
[----:B0-----:R-:W-:-:S04]  /*8a60*/  LEA R8, P5, R10, UR4, 0x2 ;  /* 0x000000040a087c11 */ /* 0x001fc8000f8a10ff */
[----:B------:R-:W-:-:S05]  /*8a70*/  LEA.HI.X R9, R10, UR5, R9, 0x2, P5 ;  /* 0x000000050a097c11 */ /* 0x000fca000a8f1409 */
[----:B------:R0:W-:Y:S04]  /*8a80*/  STG.E desc[UR6][R8.64+0x4800], R5 ;  /* 0x0048000508007986 */ /* 0x0001e8000c101906 */
.L_x_100:
[----:B------:R-:W-:Y:S05]  /*8a90*/  BSYNC.RECONVERGENT B0 ;  /* 0x0000000000007941 */ /* 0x000fea0003800200 */
.L_x_99:
        /* <DEDUP_REMOVED lines=21> */
.L_x_102:
[----:B------:R-:W-:Y:S05]  /*8bf0*/  BSYNC.RECONVERGENT B0 ;  /* 0x0000000000007941 */ /* 0x000fea0003800200 */
.L_x_101:
        /* <DEDUP_REMOVED lines=21> */
.L_x_104:
[----:B------:R-:W-:Y:S05]  /*8d50*/  BSYNC.RECONVERGENT B0 ;  /* 0x0000000000007941 */ /* 0x000fea0003800200 */
.L_x_103:
        /* <DEDUP_REMOVED lines=21> */
.L_x_106:
[----:B------:R-:W-:Y:S05]  /*8eb0*/  BSYNC.RECONVERGENT B0 ;  /* 0x0000000000007941 */ /* 0x000fea0003800200 */
.L_x_105:
        /* <DEDUP_REMOVED lines=21> */
.L_x_108:
[----:B------:R-:W-:Y:S05]  /*9010*/  BSYNC.RECONVERGENT B0 ;  /* 0x0000000000007941 */ /* 0x000fea0003800200 */
.L_x_107:
[----:B------:R-:W-:Y:S01]  /*9020*/  NOP ;  /* 0x0000000000007918 */ /* 0x000fe20000000000 */
[----:B------:R-:W5:Y:S01]  /*9030*/  LDS R4, [R4+0x6600] ;  /* 0x0066000004047984 */ /* 0x000f620000000800 */
[----:B------:R-:W1:Y:S01]  /*9040*/  LDCU UR4, c[0x0][0x3c4] ;  /* 0x00007880ff0477ac */ /* 0x000e620008000800 */
[----:B------:R-:W-:Y:S01]  /*9050*/  BSSY.RECONVERGENT B0, `(.L_x_109) ;  /* 0x0000014000007945 */ /* 0x000fe20003800200 */
[----:B-----5:R-:W-:-:S04]  /*9060*/  ISETP.NE.AND P0, PT, R4, 0x7fffffff, PT ;  /* 0x7fffffff0400780c */ /* 0x020fc80003f05270 */
[----:B------:R-:W-:-:S04]  /*9070*/  SEL R0, R4, 0x80000000, P0 ;  /* 0x8000000004007807 */ /* 0x000fc80000000000 */
[----:B-1----:R-:W-:-:S04]  /*9080*/  SHF.R.U32.HI R0, RZ, UR4, R0 ;  /* 0x00000004ff007c19 */ /* 0x002fc80008011600 */
[----:B------:R-:W-:-:S05]  /*9090*/  LOP3.LUT R0, R0, R7, RZ, 0x30, !PT ;  /* 0x0000000700007212 */ /* 0x000fca00078e30ff */
[----:B------:R-:W-:Y:S02]  /*90a0*/  IMAD R6, R0, 0x8, R29 ;  /* 0x0000000800067824 */ /* 0x000fe400078e021d */
[----:B------:R-:W-:-:S04]  /*90b0*/  VIADD R0, R3, 0x1980 ;  /* 0x0000198003007836 */ /* 0x000fc80000000000 */
[----:B------:R-:W1:Y:S01]  /*90c0*/  LDS.64 R6, [R6+0x6c00] ;  /* 0x006c000006067984 */ /* 0x000e620000000a00 */
[----:B------:R-:W-:Y:S02]  /*90d0*/  ISETP.GE.AND P0, PT, R0, R27, PT ;  /* 0x0000001b0000720c */ /* 0x000fe40003f06270 */
[----:B-1----:R-:W-:-:S05]  /*90e0*/  IADD3 R3, P1, PT, R6, R3, RZ ;  /* 0x0000000306037210 */ /* 0x002fca0007f3e0ff */
[----:B------:R-:W-:-:S06]  /*90f0*/  IMAD.X R0, RZ, RZ, R7, P1 ;  /* 0x000000ffff007224 */ /* 0x000fcc00008e0607 */
[----:B------:R-:W-:Y:S05]  /*9100*/  @P0 BRA `(.L_x_110) ;  /* 0x0000000000200947 */ /* 0x000fea0003800000 */
[----:B------:R-:W1:Y:S01]  /*9110*/  LDCU.64 UR4, c[0x0][0x3a0] ;  /* 0x00007400ff0477ac */ /* 0x000e620008000a00 */
[----:B0-234-:R-:W-:Y:S01]  /*9120*/  IMAD.MOV.U32 R5, RZ, RZ, -0x1 ;  /* 0xffffffffff057424 */ /* 0x01dfe200078e00ff */
[----:B------:R-:W-:-:S04]  /*9130*/  ISETP.GT.AND P0, PT, R4, -0x1, PT ;  /* 0xffffffff0400780c */ /* 0x000fc80003f04270 */
[----:B------:R-:W-:-:S04]  /*9140*/  SEL R5, R5, 0x80000000, P0 ;  /* 0x8000000005057807 */ /* 0x000fc80000000000 */
[----:B------:R-:W-:Y:S02]  /*9150*/  LOP3.LUT R5, R5, R4, RZ, 0x3c, !PT ;  /* 0x0000000405057212 */ /* 0x000fe400078e3cff */
[----:B-1----:R-:W-:-:S04]  /*9160*/  LEA R2, P1, R3, UR4, 0x2 ;  /* 0x0000000403027c11 */ /* 0x002fc8000f8210ff */
[----:B------:R-:W-:-:S05]  /*9170*/  LEA.HI.X R3, R3, UR5, R0, 0x2, P1 ;  /* 0x0000000503037c11 */ /* 0x000fca00088f1400 */
[----:B------:R1:W-:Y:S04]  /*9180*/  STG.E desc[UR6][R2.64+0x6600], R5 ;  /* 0x0066000502007986 */ /* 0x0003e8000c101906 */
.L_x_110:
[----:B------:R-:W-:Y:S05]  /*9190*/  BSYNC.RECONVERGENT B0 ;  /* 0x0000000000007941 */ /* 0x000fea0003800200 */
.L_x_109:
[----:B------:R-:W-:Y:S01]  /*91a0*/  NOP ;  /* 0x0000000000007918 */ /* 0x000fe20000000000 */
[----:B------:R-:W-:Y:S05]  /*91b0*/  EXIT ;  /* 0x000000000000794d */ /* 0x000fea0003800000 */
.L_x_26:
[----:B------:R-:W-:Y:S02]  /*91c0*/  IMAD.MOV.U32 R49, RZ, RZ, R41 ;  /* 0x000000ffff317224 */ /* 0x000fe400078e0029 */
[----:B------:R-:W-:Y:S02]  /*91d0*/  IMAD.MOV.U32 R48, RZ, RZ, 0x1 ;  /* 0x00000001ff307424 */ /* 0x000fe400078e00ff */
[----:B------:R-:W-:Y:S02]  /*91e0*/  IMAD.MOV.U32 R51, RZ, RZ, RZ ;  /* 0x000000ffff337224 */ /* 0x000fe400078e00ff */
[----:B------:R-:W-:-:S07]  /*91f0*/  IMAD.MOV.U32 R46, RZ, RZ, -0x1 ;  /* 0xffffffffff2e7424 */ /* 0x000fce00078e00ff */
[----:B------:R-:W-:Y:S05]  /*9200*/  WARPSYNC.COLLECTIVE R46, `(.L_x_111) ;  /* 0x000000002e087348 */ /* 0x000fea0003c00000 */
[----:B------:R0:W1:Y:S02]  /*9210*/  SHFL.UP P0, R44, R49, R48, R51 ;  /* 0x04000030312c7389 */ /* 0x0000640000000033 */
[----:B01----:R-:W-:Y:S05]  /*9220*/  ENDCOLLECTIVE ;  /* 0x000000000000791b */ /* 0x003fea0003800000 */
.L_x_111:
[----:B------:R-:W-:Y:S02]  /*9230*/  IMAD.MOV.U32 R48, RZ, RZ, 0x2 ;  /* 0x00000002ff307424 */ /* 0x000fe400078e00ff */
[----:B------:R-:W-:-:S04]  /*9240*/  IMAD.MOV.U32 R40, RZ, RZ, R44 ;  /* 0x000000ffff287224 */ /* 0x000fc800078e002c */
[----:B------:R-:W-:-:S04]  /*9250*/  @P0 IMAD.IADD R40, R41, 0x1, R40 ;  /* 0x0000000129280824 */ /* 0x000fc800078e0228 */
[----:B------:R-:W-:-:S07]  /*9260*/  IMAD.MOV.U32 R49, RZ, RZ, R40 ;  /* 0x000000ffff317224 */ /* 0x000fce00078e0028 */
[----:B------:R-:W-:Y:S05]  /*9270*/  WARPSYNC.COLLECTIVE R46, `(.L_x_112) ;  /* 0x000000002e087348 */ /* 0x000fea0003c00000 */
[----:B------:R0:W1:Y:S02]  /*9280*/  SHFL.UP P0, R44, R49, R48, R51 ;  /* 0x04000030312c7389 */ /* 0x0000640000000033 */
[----:B01----:R-:W-:Y:S05]  /*9290*/  ENDCOLLECTIVE ;  /* 0x000000000000791b */ /* 0x003fea0003800000 */
.L_x_112:
[----:B------:R-:W-:Y:S02]  /*92a0*/  IMAD.MOV.U32 R48, RZ, RZ, 0x4 ;  /* 0x00000004ff307424 */ /* 0x000fe400078e00ff */
[----:B------:R-:W-:-:S04]  /*92b0*/  IMAD.MOV.U32 R43, RZ, RZ, R44 ;  /* 0x000000ffff2b7224 */ /* 0x000fc800078e002c */
[----:B------:R-:W-:-:S04]  /*92c0*/  @P0 IMAD.IADD R43, R40, 0x1, R43 ;  /* 0x00000001282b0824 */ /* 0x000fc800078e022b */
[----:B------:R-:W-:-:S07]  /*92d0*/  IMAD.MOV.U32 R49, RZ, RZ, R43 ;  /* 0x000000ffff317224 */ /* 0x000fce00078e002b */
[----:B------:R-:W-:Y:S05]  /*92e0*/  WARPSYNC.COLLECTIVE R46, `(.L_x_113) ;  /* 0x000000002e087348 */ /* 0x000fea0003c00000 */
[----:B------:R0:W1:Y:S02]  /*92f0*/  SHFL.UP P0, R44, R49, R48, R51 ;  /* 0x04000030312c7389 */ /* 0x0000640000000033 */
[----:B01----:R-:W-:Y:S05]  /*9300*/  ENDCOLLECTIVE ;  /* 0x000000000000791b */ /* 0x003fea0003800000 */
.L_x_113:
[----:B------:R-:W-:Y:S02]  /*9310*/  IMAD.MOV.U32 R48, RZ, RZ, 0x8 ;  /* 0x00000008ff307424 */ /* 0x000fe400078e00ff */
[----:B------:R-:W-:-:S04]  /*9320*/  IMAD.MOV.U32 R42, RZ, RZ, R44 ;  /* 0x000000ffff2a7224 */ /* 0x000fc800078e002c */
[----:B------:R-:W-:-:S04]  /*9330*/  @P0 IMAD.IADD R42, R43, 0x1, R42 ;  /* 0x000000012b2a0824 */ /* 0x000fc800078e022a */
[----:B------:R-:W-:-:S07]  /*9340*/  IMAD.MOV.U32 R49, RZ, RZ, R42 ;  /* 0x000000ffff317224 */ /* 0x000fce00078e002a */
[----:B------:R-:W-:Y:S05]  /*9350*/  WARPSYNC.COLLECTIVE R46, `(.L_x_114) ;  /* 0x000000002e087348 */ /* 0x000fea0003c00000 */
[----:B------:R0:W1:Y:S02]  /*9360*/  SHFL.UP P0, R44, R49, R48, R51 ;  /* 0x04000030312c7389 */ /* 0x0000640000000033 */
[----:B01----:R-:W-:Y:S05]  /*9370*/  ENDCOLLECTIVE ;  /* 0x000000000000791b */ /* 0x003fea0003800000 */
.L_x_114:
[----:B------:R-:W-:Y:S02]  /*9380*/  IMAD.MOV.U32 R48, RZ, RZ, 0x10 ;  /* 0x00000010ff307424 */ /* 0x000fe400078e00ff */
[----:B------:R-:W-:-:S04]  /*9390*/  IMAD.MOV.U32 R47, RZ, RZ, R44 ;  /* 0x000000ffff2f7224 */ /* 0x000fc800078e002c */
[----:B------:R-:W-:-:S04]  /*93a0*/  @P0 IMAD.IADD R47, R42, 0x1, R47 ;  /* 0x000000012a2f0824 */ /* 0x000fc800078e022f */
[----:B------:R-:W-:-:S07]  /*93b0*/  IMAD.MOV.U32 R49, RZ, RZ, R47 ;  /* 0x000000ffff317224 */ /* 0x000fce00078e002f */
[----:B------:R-:W-:Y:S05]  /*93c0*/  WARPSYNC.COLLECTIVE R46, `(.L_x_115) ;  /* 0x000000002e087348 */ /* 0x000fea0003c00000 */
[----:B------:R0:W1:Y:S02]  /*93d0*/  SHFL.UP P0, R44, R49, R48, R51 ;  /* 0x04000030312c7389 */ /* 0x0000640000000033 */
[----:B01----:R-:W-:Y:S05]  /*93e0*/  ENDCOLLECTIVE ;  /* 0x000000000000791b */ /* 0x003fea0003800000 */
.L_x_115:
[----:B------:R-:W-:Y:S05]  /*93f0*/  BRA `(.L_x_116) ;  /* 0xffffff9400b87947 */ /* 0x000fea000383ffff */
.L_x_117:
[----:B------:R-:W-:-:S00]  /*9400*/  BRA `(.L_x_117) ;  /* 0xfffffffc00fc7947 */ /* 0x000fc0000383ffff */
[----:B------:R-:W-:-:S00]  /*9410*/  NOP ;  /* 0x0000000000007918 */ /* 0x000fc00000000000 */
        /* <DEDUP_REMOVED lines=14> */
.L_x_227:


//--------------------- .text._ZN3cub18CUB_300001_SM_10006detail10radix_sort33DeviceRadixSortExclusiveSumKernelINS1_5radix10policy_hubIfNS0_8NullTypeEyE10Policy1000EyEEvPT0_ --------------------------
	.section	.text._ZN3cub18CUB_300001_SM_10006detail10radix_sort33DeviceRadixSortExclusiveSumKernelINS1_5radix10policy_hubIfNS0_8NullTypeEyE10Policy1000EyEEvPT0_,"ax",@progbits
	.align	128
        .global         _ZN3cub18CUB_300001_SM_10006detail10radix_sort33DeviceRadixSortExclusiveSumKernelINS1_5radix10policy_hubIfNS0_8NullTypeEyE10Policy1000EyEEvPT0_
        .type           _ZN3cub18CUB_300001_SM_10006detail10radix_sort33DeviceRadixSortExclusiveSumKernelINS1_5radix10policy_hubIfNS0_8NullTypeEyE10Policy1000EyEEvPT0_,@function
        .size           _ZN3cub18CUB_300001_SM_10006detail10radix_sort33DeviceRadixSortExclusiveSumKernelINS1_5radix10policy_hubIfNS0_8NullTypeEyE10Policy1000EyEEvPT0_,(.L_x_228 - _ZN3cub18CUB_300001_SM_10006detail10radix_sort33DeviceRadixSortExclusiveSumKernelINS1_5radix10policy_hubIfNS0_8NullTypeEyE10Policy1000EyEEvPT0_)
        .other          _ZN3cub18CUB_300001_SM_10006detail10radix_sort33DeviceRadixSortExclusiveSumKernelINS1_5radix10policy_hubIfNS0_8NullTypeEyE10Policy1000EyEEvPT0_,@"STO_CUDA_ENTRY STV_DEFAULT"
_ZN3cub18CUB_300001_SM_10006detail10radix_sort33DeviceRadixSortExclusiveSumKernelINS1_5radix10policy_hubIfNS0_8NullTypeEyE10Policy1000EyEEvPT0_:
.text._ZN3cub18CUB_300001_SM_10006detail10radix_sort33DeviceRadixSortExclusiveSumKernelINS1_5radix10policy_hubIfNS0_8NullTypeEyE10Policy1000EyEEvPT0_:
[----:B------:R-:W-:Y:S01]  /*0000*/  LDC R1, c[0x0][0x37c] ;  /* 0x0000df00ff017b82 */ /* 0x000fe20000000800 */
[----:B------:R-:W0:Y:S07]  /*0010*/  S2R R18, SR_TID.X ;  /* 0x0000000000127919 */ /* 0x000e2e0000002100 */
[----:B------:R-:W1:Y:S01]  /*0020*/  LDC.64 R16, c[0x0][0x380] ;  /* 0x0000e000ff107b82 */ /* 0x000e620000000a00 */
[----:B------:R-:W2:Y:S01]  /*0030*/  LDCU.64 UR4, c[0x0][0x358] ;  /* 0x00006b00ff0477ac */ /* 0x000ea20008000a00 */
[----:B------:R-:W3:Y:S01]  /*0040*/  S2R R5, SR_CTAID.X ;  /* 0x0000000000057919 */ /* 0x000ee20000002500 */
[----:B0-----:R-:W-:Y:S01]  /*0050*/  ISETP.GT.U32.AND P1, PT, R18, 0xff, PT ;  /* 0x000000ff1200780c */ /* 0x001fe20003f24070 */
[----:B---3--:R-:W-:-:S04]  /*0060*/  IMAD R5, R5, 0x100, R18 ;  /* 0x0000010005057824 */ /* 0x008fc800078e0212 */
[----:B-1----:R-:W-:-:S08]  /*0070*/  IMAD.WIDE R16, R5, 0x8, R16 ;  /* 0x0000000805107825 */ /* 0x002fd000078e0210 */
[----:B--2---:R-:W2:Y:S01]  /*0080*/  @!P1 LDG.E.64 R2, desc[UR4][R16.64] ;  /* 0x0000000410029981 */ /* 0x004ea2000c1e1b00 */
[----:B------:R-:W-:Y:S02]  /*0090*/  MOV R0, 0x400 ;  /* 0x0000040000007802 */ /* 0x000fe40000000f00 */
[C---:B------:R-:W-:Y:S01]  /*00a0*/  ISETP.GT.U32.AND P0, PT, R18.reuse, 0x1f, PT ;  /* 0x0000001f1200780c */ /* 0x040fe20003f04070 */
[----:B------:R-:W0:Y:S02]  /*00b0*/  S2R R5, SR_CgaCtaId ;  /* 0x0000000000057919 */ /* 0x000e240000008800 */
[----:B0-----:R-:W-:Y:S02]  /*00c0*/  LEA R5, R5, R0, 0x18 ;  /* 0x0000000005057211 */ /* 0x001fe400078ec0ff */
[----:B------:R-:W-:-:S05]  /*00d0*/  LEA.HI R0, R18, R18, RZ, 0x1d ;  /* 0x0000001212007211 */ /* 0x000fca00078fe8ff */
[----:B------:R-:W-:-:S05]  /*00e0*/  IMAD R0, R0, 0x8, R5 ;  /* 0x0000000800007824 */ /* 0x000fca00078e0205 */
[----:B--2---:R0:W-:Y:S01]  /*00f0*/  STS.64 [R0+0x10], R2 ;  /* 0x0000100200007388 */ /* 0x0041e20000000a00 */
[----:B------:R-:W-:Y:S06]  /*0100*/  BAR.SYNC.DEFER_BLOCKING 0x0 ;  /* 0x0000000000007b1d */ /* 0x000fec0000010000 */
[----:B------:R-:W-:Y:S05]  /*0110*/  @P0 BRA `(.L_x_118) ;  /* 0x0000000400240947 */ /* 0x000fea0003800000 */
[----:B------:R-:W-:Y:S01]  /*0120*/  IMAD R18, R18, 0x48, R5 ;  /* 0x0000004812127824 */ /* 0x000fe200078e0205 */
[----:B------:R-:W-:-:S04]  /*0130*/  UMOV UR6, 0xffffffff ;  /* 0xffffffff00067882 */ /* 0x000fc80000000000 */
[----:B------:R-:W-:Y:S04]  /*0140*/  LDS.64 R14, [R18+0x10] ;  /* 0x00001000120e7984 */ /* 0x000fe80000000a00 */
[----:B------:R-:W-:Y:S04]  /*0150*/  LDS.64 R12, [R18+0x18] ;  /* 0x00001800120c7984 */ /* 0x000fe80000000a00 */
[----:B------:R-:W1:Y:S04]  /*0160*/  LDS.64 R10, [R18+0x20] ;  /* 0x00002000120a7984 */ /* 0x000e680000000a00 */
[----:B------:R-:W-:Y:S04]  /*0170*/  LDS.64 R8, [R18+0x28] ;  /* 0x0000280012087984 */ /* 0x000fe80000000a00 */
[----:B------:R-:W2:Y:S04]  /*0180*/  LDS.64 R6, [R18+0x30] ;  /* 0x0000300012067984 */ /* 0x000ea80000000a00 */
[----:B------:R-:W-:Y:S04]  /*0190*/  LDS.64 R4, [R18+0x38] ;  /* 0x0000380012047984 */ /* 0x000fe80000000a00 */
[----:B0-----:R-:W0:Y:S04]  /*01a0*/  LDS.64 R2, [R18+0x40] ;  /* 0x0000400012027984 */ /* 0x001e280000000a00 */
[----:B------:R-:W3:Y:S01]  /*01b0*/  LDS.64 R20, [R18+0x48] ;  /* 0x0000480012147984 */ /* 0x000ee20000000a00 */
[----:B-1----:R-:W-:-:S04]  /*01c0*/  IADD3 R19, P3, P4, R10, R12, R14 ;  /* 0x0000000c0a137210 */ /* 0x002fc80007c7e00e */
[----:B------:R-:W-:Y:S02]  /*01d0*/  IADD3.X R23, PT, PT, R11, R13, R15, P3, P4 ;  /* 0x0000000d0b177210 */ /* 0x000fe40001fe840f */
[----:B--2---:R-:W-:-:S04]  /*01e0*/  IADD3 R19, P0, P2, R6, R19, R8 ;  /* 0x0000001306137210 */ /* 0x004fc80007a1e008 */
[----:B------:R-:W-:Y:S02]  /*01f0*/  IADD3.X R23, PT, PT, R7, R23, R9, P0, P2 ;  /* 0x0000001707177210 */ /* 0x000fe400007e4409 */
[----:B0-----:R-:W-:-:S04]  /*0200*/  IADD3 R19, P3, P4, R2, R19, R4 ;  /* 0x0000001302137210 */ /* 0x001fc80007c7e004 */
[----:B---3--:R-:W-:Y:S02]  /*0210*/  IADD3 R20, P0, PT, R20, R19, RZ ;  /* 0x0000001314147210 */ /* 0x008fe40007f1e0ff */
[----:B------:R-:W-:-:S05]  /*0220*/  IADD3.X R19, PT, PT, R3, R23, R5, P3, P4 ;  /* 0x0000001703137210 */ /* 0x000fca0001fe8405 */
[----:B------:R-:W-:Y:S01]  /*0230*/  IMAD.X R19, R21, 0x1, R19, P0 ;  /* 0x0000000115137824 */ /* 0x000fe200000e0613 */
[----:B------:R-:W-:Y:S06]  /*0240*/  BRA.DIV UR6, `(.L_x_119) ;  /* 0x0000000206f07947 */ /* 0x000fec000b800000 */
[----:B------:R-:W0:Y:S04]  /*0250*/  SHFL.UP PT, R27, R20, 0x1, RZ ;  /* 0x04200000141b7989 */ /* 0x000e2800000e00ff */
[----:B------:R-:W1:Y:S01]  /*0260*/  SHFL.UP P0, R25, R19, 0x1, RZ ;  /* 0x0420000013197989 */ /* 0x000e6200000000ff */
[----:B0-----:R-:W-:-:S04]  /*0270*/  IADD3 R22, P2, PT, R27, R20, RZ ;  /* 0x000000141b167210 */ /* 0x001fc80007f5e0ff */
[----:B-1----:R-:W-:Y:S01]  /*0280*/  SEL R27, R22, R27, P0 ;  /* 0x0000001b161b7207 */ /* 0x002fe20000000000 */
[----:B------:R-:W-:-:S04]  /*0290*/  IMAD.X R26, R25, 0x1, R19, P2 ;  /* 0x00000001191a7824 */ /* 0x000fc800010e0613 */
[----:B------:R-:W0:Y:S01]  /*02a0*/  SHFL.UP PT, R28, R27, 0x2, RZ ;  /* 0x044000001b1c7989 */ /* 0x000e2200000e00ff */
[----:B------:R-:W-:-:S05]  /*02b0*/  SEL R26, R26, R25, P0 ;  /* 0x000000191a1a7207 */ /* 0x000fca0000000000 */
[----:B------:R-:W1:Y:S01]  /*02c0*/  SHFL.UP P0, R25, R26, 0x2, RZ ;  /* 0x044000001a197989 */ /* 0x000e6200000000ff */
[----:B0-----:R-:W-:-:S05]  /*02d0*/  IADD3 R21, P2, PT, R28, R27, RZ ;  /* 0x0000001b1c157210 */ /* 0x001fca0007f5e0ff */
[----:B-1----:R-:W-:Y:S01]  /*02e0*/  IMAD.X R22, R25, 0x1, R26, P2 ;  /* 0x0000000119167824 */ /* 0x002fe200010e061a */
[----:B------:R-:W-:-:S04]  /*02f0*/  SEL R28, R21, R28, P0 ;  /* 0x0000001c151c7207 */ /* 0x000fc80000000000 */
[----:B------:R-:W-:Y:S01]  /*0300*/  SEL R29, R22, R25, P0 ;  /* 0x00000019161d7207 */ /* 0x000fe20000000000 */
        /* <DEDUP_REMOVED lines=12> */
[----:B------:R0:W1:Y:S04]  /*03d0*/  SHFL.UP PT, R28, R27, 0x10, RZ ;  /* 0x060000001b1c7989 */ /* 0x00006800000e00ff */
[----:B------:R0:W2:Y:S02]  /*03e0*/  SHFL.UP P0, R25, R26, 0x10, RZ ;  /* 0x060000001a197989 */ /* 0x0000a400000000ff */
.L_x_130:
[----:B-1----:R-:W-:-:S04]  /*03f0*/  IADD3 R21, P2, PT, R28, R27, RZ ;  /* 0x0000001b1c157210 */ /* 0x002fc80007f5e0ff */
[----:B--2---:R-:W-:Y:S01]  /*0400*/  SEL R21, R21, R28, P0 ;  /* 0x0000001c15157207 */ /* 0x004fe20000000000 */
[----:B------:R-:W-:-:S05]  /*0410*/  IMAD.X R22, R25, 0x1, R26, P2 ;  /* 0x0000000119167824 */ /* 0x000fca00010e061a */
[----:B------:R-:W-:Y:S02]  /*0420*/  SEL R22, R22, R25, P0 ;  /* 0x0000001916167207 */ /* 0x000fe40000000000 */
[----:B------:R-:W-:-:S05]  /*0430*/  IADD3 R20, P0, PT, R21, -R20, RZ ;  /* 0x8000001415147210 */ /* 0x000fca0007f1e0ff */
[----:B------:R-:W-:Y:S01]  /*0440*/  IMAD.X R21, R22, 0x1, ~R19, P0 ;  /* 0x0000000116157824 */ /* 0x000fe200000e0e13 */
[----:B------:R-:W-:-:S04]  /*0450*/  IADD3 R14, P0, PT, R14, R20, RZ ;  /* 0x000000140e0e7210 */ /* 0x000fc80007f1e0ff */
[----:B------:R1:W-:Y:S01]  /*0460*/  STS.64 [R18+0x10], R20 ;  /* 0x0000101412007388 */ /* 0x0003e20000000a00 */
[----:B------:R-:W-:Y:S01]  /*0470*/  IMAD.X R15, R15, 0x1, R21, P0 ;  /* 0x000000010f0f7824 */ /* 0x000fe200000e0615 */
        /* <DEDUP_REMOVED lines=17> */
[----:B------:R-:W-:-:S05]  /*0590*/  IMAD.X R3, R3, 0x1, R5, P0 ;  /* 0x0000000103037824 */ /* 0x000fca00000e0605 */
[----:B------:R1:W-:Y:S03]  /*05a0*/  STS.64 [R18+0x48], R2 ;  /* 0x0000480212007388 */ /* 0x0003e60000000a00 */
.L_x_118:
[----:B------:R-:W-:Y:S05]  /*05b0*/  WARPSYNC.ALL ;  /* 0x0000000000007948 */ /* 0x000fea0003800000 */
[----:B------:R-:W-:Y:S06]  /*05c0*/  BAR.SYNC.DEFER_BLOCKING 0x0 ;  /* 0x0000000000007b1d */ /* 0x000fec0000010000 */
[----:B------:R-:W-:Y:S05]  /*05d0*/  @P1 EXIT ;  /* 0x000000000000194d */ /* 0x000fea0003800000 */
[----:B01----:R-:W0:Y:S04]  /*05e0*/  LDS.64 R2, [R0+0x10] ;  /* 0x0000100000027984 */ /* 0x003e280000000a00 */
[----:B0-----:R-:W-:Y:S01]  /*05f0*/  STG.E.64 desc[UR4][R16.64], R2 ;  /* 0x0000000210007986 */ /* 0x001fe2000c101b04 */
[----:B------:R-:W-:Y:S05]  /*0600*/  EXIT ;  /* 0x000000000000794d */ /* 0x000fea0003800000 */
.L_x_119:
[----:B------:R-:W-:Y:S02]  /*0610*/  IMAD.MOV.U32 R24, RZ, RZ, R20 ;  /* 0x000000ffff187224 */ /* 0x000fe400078e0014 */
[----:B------:R-:W-:Y:S02]  /*0620*/  IMAD.MOV.U32 R23, RZ, RZ, 0x1 ;  /* 0x00000001ff177424 */ /* 0x000fe400078e00ff */
[----:B------:R-:W-:Y:S02]  /*0630*/  IMAD.MOV.U32 R22, RZ, RZ, RZ ;  /* 0x000000ffff167224 */ /* 0x000fe400078e00ff */
[----:B------:R-:W-:-:S07]  /*0640*/  IMAD.MOV.U32 R21, RZ, RZ, -0x1 ;  /* 0xffffffffff157424 */ /* 0x000fce00078e00ff */
[----:B------:R-:W-:Y:S05]  /*0650*/  WARPSYNC.COLLECTIVE R21, `(.L_x_120) ;  /* 0x0000000015087348 */ /* 0x000fea0003c00000 */
[----:B------:R0:W1:Y:S02]  /*0660*/  SHFL.UP P0, R25, R24, R23, R22 ;  /* 0x0400001718197389 */ /* 0x0000640000000016 */
[----:B01----:R-:W-:Y:S05]  /*0670*/  ENDCOLLECTIVE ;  /* 0x000000000000791b */ /* 0x003fea0003800000 */
.L_x_120:
[----:B------:R-:W-:Y:S02]  /*0680*/  IMAD.MOV.U32 R24, RZ, RZ, R19 ;  /* 0x000000ffff187224 */ /* 0x000fe400078e0013 */
[----:B------:R-:W-:-:S07]  /*0690*/  IMAD.MOV.U32 R27, RZ, RZ, R25 ;  /* 0x000000ffff1b7224 */ /* 0x000fce00078e0019 */
[----:B------:R-:W-:Y:S05]  /*06a0*/  WARPSYNC.COLLECTIVE R21, `(.L_x_121) ;  /* 0x0000000015087348 */ /* 0x000fea0003c00000 */
[----:B------:R0:W1:Y:S02]  /*06b0*/  SHFL.UP P0, R25, R24, R23, R22 ;  /* 0x0400001718197389 */ /* 0x0000640000000016 */
[----:B01----:R-:W-:Y:S05]  /*06c0*/  ENDCOLLECTIVE ;  /* 0x000000000000791b */ /* 0x003fea0003800000 */
.L_x_121:
[----:B------:R-:W-:Y:S01]  /*06d0*/  IADD3 R26, P2, PT, R27, R20, RZ ;  /* 0x000000141b1a7210 */ /* 0x000fe20007f5e0ff */
[----:B------:R-:W-:-:S03]  /*06e0*/  IMAD.MOV.U32 R23, RZ, RZ, 0x2 ;  /* 0x00000002ff177424 */ /* 0x000fc600078e00ff */
[----:B------:R-:W-:Y:S01]  /*06f0*/  SEL R27, R26, R27, P0 ;  /* 0x0000001b1a1b7207 */ /* 0x000fe20000000000 */
[----:B------:R-:W-:-:S04]  /*0700*/  IMAD.X R26, R25, 0x1, R19, P2 ;  /* 0x00000001191a7824 */ /* 0x000fc800010e0613 */
[----:B------:R-:W-:Y:S01]  /*0710*/  IMAD.MOV.U32 R24, RZ, RZ, R27 ;  /* 0x000000ffff187224 */ /* 0x000fe200078e001b */
[----:B------:R-:W-:-:S07]  /*0720*/  SEL R26, R26, R25, P0 ;  /* 0x000000191a1a7207 */ /* 0x000fce0000000000 */
[----:B------:R-:W-:Y:S05]  /*0730*/  WARPSYNC.COLLECTIVE R21, `(.L_x_122) ;  /* 0x0000000015087348 */ /* 0x000fea0003c00000 */
[----:B------:R0:W1:Y:S02]  /*0740*/  SHFL.UP P0, R25, R24, R23, R22 ;  /* 0x0400001718197389 */ /* 0x0000640000000016 */
[----:B01----:R-:W-:Y:S05]  /*0750*/  ENDCOLLECTIVE ;  /* 0x000000000000791b */ /* 0x003fea0003800000 */
.L_x_122:
[----:B------:R-:W-:Y:S02]  /*0760*/  IMAD.MOV.U32 R24, RZ, RZ, R26 ;  /* 0x000000ffff187224 */ /* 0x000fe400078e001a */
[----:B------:R-:W-:-:S07]  /*0770*/  IMAD.MOV.U32 R28, RZ, RZ, R25 ;  /* 0x000000ffff1c7224 */ /* 0x000fce00078e0019 */
[----:B------:R-:W-:Y:S05]  /*0780*/  WARPSYNC.COLLECTIVE R21, `(.L_x_123) ;  /* 0x0000000015087348 */ /* 0x000fea0003c00000 */
[----:B------:R0:W1:Y:S02]  /*0790*/  SHFL.UP P0, R25, R24, R23, R22 ;  /* 0x0400001718197389 */ /* 0x0000640000000016 */
[----:B01----:R-:W-:Y:S05]  /*07a0*/  ENDCOLLECTIVE ;  /* 0x000000000000791b */ /* 0x003fea0003800000 */
.L_x_123:
        /* <DEDUP_REMOVED lines=9> */
.L_x_124:
[----:B------:R-:W-:Y:S02]  /*0840*/  IMAD.MOV.U32 R24, RZ, RZ, R29 ;  /* 0x000000ffff187224 */ /* 0x000fe400078e001d */
[----:B------:R-:W-:-:S07]  /*0850*/  IMAD.MOV.U32 R27, RZ, RZ, R25 ;  /* 0x000000ffff1b7224 */ /* 0x000fce00078e0019 */
[----:B------:R-:W-:Y:S05]  /*0860*/  WARPSYNC.COLLECTIVE R21, `(.L_x_125) ;  /* 0x0000000015087348 */ /* 0x000fea0003c00000 */
[----:B------:R0:W1:Y:S02]  /*0870*/  SHFL.UP P0, R25, R24, R23, R22 ;  /* 0x0400001718197389 */ /* 0x0000640000000016 */
[----:B01----:R-:W-:Y:S05]  /*0880*/  ENDCOLLECTIVE ;  /* 0x000000000000791b */ /* 0x003fea0003800000 */
.L_x_125:
        /* <DEDUP_REMOVED lines=9> */
.L_x_126:
[----:B------:R-:W-:Y:S02]  /*0920*/  IMAD.MOV.U32 R24, RZ, RZ, R29 ;  /* 0x000000ffff187224 */ /* 0x000fe400078e001d */
[----:B------:R-:W-:-:S07]  /*0930*/  IMAD.MOV.U32 R27, RZ, RZ, R25 ;  /* 0x000000ffff1b7224 */ /* 0x000fce00078e0019 */
[----:B------:R-:W-:Y:S05]  /*0940*/  WARPSYNC.COLLECTIVE R21, `(.L_x_127) ;  /* 0x0000000015087348 */ /* 0x000fea0003c00000 */
[----:B------:R0:W1:Y:S02]  /*0950*/  SHFL.UP P0, R25, R24, R23, R22 ;  /* 0x0400001718197389 */ /* 0x0000640000000016 */
[----:B01----:R-:W-:Y:S05]  /*0960*/  ENDCOLLECTIVE ;  /* 0x000000000000791b */ /* 0x003fea0003800000 */
.L_x_127:
        /* <DEDUP_REMOVED lines=9> */
.L_x_128:
[----:B------:R-:W-:Y:S02]  /*0a00*/  IMAD.MOV.U32 R24, RZ, RZ, R26 ;  /* 0x000000ffff187224 */ /* 0x000fe400078e001a */
[----:B------:R-:W-:-:S07]  /*0a10*/  IMAD.MOV.U32 R28, RZ, RZ, R25 ;  /* 0x000000ffff1c7224 */ /* 0x000fce00078e0019 */
[----:B------:R-:W-:Y:S05]  /*0a20*/  WARPSYNC.COLLECTIVE R21, `(.L_x_129) ;  /* 0x0000000015087348 */ /* 0x000fea0003c00000 */
[----:B------:R0:W1:Y:S02]  /*0a30*/  SHFL.UP P0, R25, R24, R23, R22 ;  /* 0x0400001718197389 */ /* 0x0000640000000016 */
[----:B01----:R-:W-:Y:S05]  /*0a40*/  ENDCOLLECTIVE ;  /* 0x000000000000791b */ /* 0x003fea0003800000 */
.L_x_129:
[----:B------:R-:W-:Y:S05]  /*0a50*/  BRA `(.L_x_130) ;  /* 0xfffffff800647947 */ /* 0x000fea000383ffff */
.L_x_131:
        /* <DEDUP_REMOVED lines=10> */
.L_x_228:


//--------------------- .text._ZN3cub18CUB_300001_SM_10006detail10radix_sort30DeviceRadixSortHistogramKernelINS1_5radix10policy_hubIfNS0_8NullTypeEyE10Policy1000ELNS0_9SortOrderE0EfyNS1_21identity_decomposer_tEEEvPT2_PKT1_SB_iiT3_ --------------------------
	.section	.text._ZN3cub18CUB_300001_SM_10006detail10radix_sort30DeviceRadixSortHistogramKernelINS1_5radix10policy_hubIfNS0_8NullTypeEyE10Policy1000ELNS0_9SortOrderE0EfyNS1_21identity_decomposer_tEEEvPT2_PKT1_SB_iiT3_,"ax",@progbits
	.align	128
        .global         _ZN3cub18CUB_300001_SM_10006detail10radix_sort30DeviceRadixSortHistogramKernelINS1_5radix10policy_hubIfNS0_8NullTypeEyE10Policy1000ELNS0_9SortOrderE0EfyNS1_21identity_decomposer_tEEEvPT2_PKT1_SB_iiT3_
        .type           _ZN3cub18CUB_300001_SM_10006detail10radix_sort30DeviceRadixSortHistogramKernelINS1_5radix10policy_hubIfNS0_8NullTypeEyE10Policy1000ELNS0_9SortOrderE0EfyNS1_21identity_decomposer_tEEEvPT2_PKT1_SB_iiT3_,@function
        .size           _ZN3cub18CUB_300001_SM_10006detail10radix_sort30DeviceRadixSortHistogramKernelINS1_5radix10policy_hubIfNS0_8NullTypeEyE10Policy1000ELNS0_9SortOrderE0EfyNS1_21identity_decomposer_tEEEvPT2_PKT1_SB_iiT3_,(.L_x_229 - _ZN3cub18CUB_300001_SM_10006detail10radix_sort30DeviceRadixSortHistogramKernelINS1_5radix10policy_hubIfNS0_8NullTypeEyE10Policy1000ELNS0_9SortOrderE0EfyNS1_21identity_decomposer_tEEEvPT2_PKT1_SB_iiT3_)
        .other          _ZN3cub18CUB_300001_SM_10006detail10radix_sort30DeviceRadixSortHistogramKernelINS1_5radix10policy_hubIfNS0_8NullTypeEyE10Policy1000ELNS0_9SortOrderE0EfyNS1_21identity_decomposer_tEEEvPT2_PKT1_SB_iiT3_,@"STO_CUDA_ENTRY STV_DEFAULT"
_ZN3cub18CUB_300001_SM_10006detail10radix_sort30DeviceRadixSortHistogramKernelINS1_5radix10policy_hubIfNS0_8NullTypeEyE10Policy1000ELNS0_9SortOrderE0EfyNS1_21identity_decomposer_tEEEvPT2_PKT1_SB_iiT3_:
.text._ZN3cub18CUB_300001_SM_10006detail10radix_sort30DeviceRadixSortHistogramKernelINS1_5radix10policy_hubIfNS0_8NullTypeEyE10Policy1000ELNS0_9SortOrderE0EfyNS1_21identity_decomposer_tEEEvPT2_PKT1_SB_iiT3_:
[----:B------:R-:W-:Y:S01]  /*0000*/  LDC R1, c[0x0][0x37c] ;  /* 0x0000df00ff017b82 */ /* 0x000fe20000000800 */
[----:B------:R-:W0:Y:S02]  /*0010*/  LDCU.64 UR6, c[0x0][0x390] ;  /* 0x00007200ff0677ac */ /* 0x000e240008000a00 */
[----:B0-----:R-:W-:-:S04]  /*0020*/  ISETP.NE.U32.AND P0, PT, RZ, UR6, PT ;  /* 0x00000006ff007c0c */ /* 0x001fc8000bf05070 */
[----:B------:R-:W-:-:S13]  /*0030*/  ISETP.NE.AND.EX P0, PT, RZ, UR7, PT, P0 ;  /* 0x00000007ff007c0c */ /* 0x000fda000bf05300 */
[----:B------:R-:W-:Y:S05]  /*0040*/  @!P0 EXIT ;  /* 0x000000000000894d */ /* 0x000fea0003800000 */
[----:B------:R-:W-:Y:S01]  /*0050*/  UIADD3 UR11, UP0, UPT, UR6, -0x1, URZ ;  /* 0xffffffff060b7890 */ /* 0x000fe2000ff1e0ff */
[----:B------:R-:W0:Y:S01]  /*0060*/  S2R R0, SR_TID.X ;  /* 0x0000000000007919 */ /* 0x000e220000002100 */
[----:B------:R-:W1:Y:S01]  /*0070*/  LDCU.64 UR4, c[0x0][0x398] ;  /* 0x00007300ff0477ac */ /* 0x000e620008000a00 */
[----:B------:R-:W2:Y:S01]  /*0080*/  S2UR UR8, SR_CTAID.X ;  /* 0x00000000000879c3 */ /* 0x000ea20000002500 */
[----:B------:R-:W-:Y:S01]  /*0090*/  UIADD3.X UR12, UPT, UPT, UR7, -0x1, URZ, UP0, !UPT ;  /* 0xffffffff070c7890 */ /* 0x000fe200087fe4ff */
[----:B------:R-:W3:Y:S03]  /*00a0*/  LDCU.64 UR20, c[0x0][0x358] ;  /* 0x00006b00ff1477ac */ /* 0x000ee60008000a00 */
[----:B------:R-:W-:Y:S01]  /*00b0*/  USHF.R.U64 UR11, UR11, 0x1e, UR12 ;  /* 0x0000001e0b0b7899 */ /* 0x000fe2000800120c */
[----:B------:R-:W4:Y:S03]  /*00c0*/  LDCU UR28, c[0x0][0x370] ;  /* 0x00006e00ff1c77ac */ /* 0x000f260008000800 */
[----:B------:R-:W-:-:S02]  /*00d0*/  UIADD3 UR11, UP0, UPT, UR11, 0x1, URZ ;  /* 0x000000010b0b7890 */ /* 0x000fc4000ff1e0ff */
[----:B-1----:R-:W-:Y:S02]  /*00e0*/  UIADD3 UR4, UPT, UPT, UR5, 0x7, -UR4 ;  /* 0x0000000705047890 */ /* 0x002fe4000fffe804 */
[----:B------:R-:W-:Y:S02]  /*00f0*/  ULEA.HI.X UR12, UR12, URZ, URZ, 0x2, UP0 ;  /* 0x000000ff0c0c7291 */ /* 0x000fe400080f14ff */
[----:B------:R-:W-:Y:S02]  /*0100*/  UISETP.LT.U32.AND UP0, UPT, UR11, UR6, UPT ;  /* 0x000000060b00728c */ /* 0x000fe4000bf01070 */
[----:B------:R-:W-:Y:S02]  /*0110*/  USHF.R.S32.HI UR5, URZ, 0x1f, UR4 ;  /* 0x0000001fff057899 */ /* 0x000fe40008011404 */
[----:B------:R-:W-:Y:S02]  /*0120*/  UISETP.LT.U32.AND.EX UP0, UPT, UR12, UR7, UPT, UP0 ;  /* 0x000000070c00728c */ /* 0x000fe4000bf01100 */
[----:B------:R-:W-:-:S02]  /*0130*/  ULEA.HI UR5, UR5, UR4, URZ, 0x3 ;  /* 0x0000000405057291 */ /* 0x000fc4000f8f18ff */
[----:B------:R-:W-:Y:S01]  /*0140*/  USEL UR11, UR11, UR6, UP0 ;  /* 0x000000060b0b7287 */ /* 0x000fe20008000000 */
[----:B0-----:R-:W-:Y:S01]  /*0150*/  VIADD R20, R0, 0x780 ;  /* 0x0000078000147836 */ /* 0x001fe20000000000 */
[----:B------:R-:W-:Y:S02]  /*0160*/  USEL UR12, UR12, UR7, UP0 ;  /* 0x000000070c0c7287 */ /* 0x000fe40008000000 */
[----:B------:R-:W-:Y:S02]  /*0170*/  UISETP.GE.AND UP0, UPT, UR4, 0x8, UPT ;  /* 0x000000080400788c */ /* 0x000fe4000bf06270 */
[----:B------:R-:W-:Y:S02]  /*0180*/  USHF.R.S32.HI UR5, URZ, 0x3, UR5 ;  /* 0x00000003ff057899 */ /* 0x000fe40008011405 */
[----:B--2---:R-:W-:Y:S02]  /*0190*/  USHF.L.U32 UR8, UR8, 0xb, URZ ;  /* 0x0000000b08087899 */ /* 0x004fe400080006ff */
[----:B------:R-:W-:Y:S01]  /*01a0*/  PLOP3.LUT P0, PT, PT, PT, UP0, 0x80, 0x8 ;  /* 0x000000000008781c */ /* 0x000fe20003f0f008 */
[----:B------:R-:W-:-:S02]  /*01b0*/  UIADD3 UR22, UPT, UPT, UR5, -0x1, URZ ;  /* 0xffffffff05167890 */ /* 0x000fc4000fffe0ff */
[----:B------:R-:W-:Y:S01]  /*01c0*/  ULOP3.LUT UR23, UR5, 0xf, URZ, 0xc0, !UPT ;  /* 0x0000000f05177892 */ /* 0x000fe2000f8ec0ff */
[----:B------:R-:W-:Y:S01]  /*01d0*/  ISETP.GT.U32.OR P0, PT, R0, 0xff, !P0 ;  /* 0x000000ff0000780c */ /* 0x000fe20004704470 */
[----:B------:R-:W-:Y:S02]  /*01e0*/  ULOP3.LUT UR24, UR5, 0x7, URZ, 0xc0, !UPT ;  /* 0x0000000705187892 */ /* 0x000fe4000f8ec0ff */
[----:B------:R-:W-:Y:S01]  /*01f0*/  ULOP3.LUT UR25, UR5, 0x3, URZ, 0xc0, !UPT ;  /* 0x0000000305197892 */ /* 0x000fe2000f8ec0ff */
[----:B------:R-:W-:Y:S01]  /*0200*/  P2R R21, PR, RZ, 0x1 ;  /* 0x00000001ff157803 */ /* 0x000fe20000000000 */
[----:B------:R-:W-:Y:S02]  /*0210*/  ULOP3.LUT UR26, UR5, 0xffffff0, URZ, 0xc0, !UPT ;  /* 0x0ffffff0051a7892 */ /* 0x000fe4000f8ec0ff */
[----:B------:R-:W-:Y:S02]  /*0220*/  ULOP3.LUT UR27, UR5, 0xffffff8, URZ, 0xc0, !UPT ;  /* 0x0ffffff8051b7892 */ /* 0x000fe4000f8ec0ff */
[----:B------:R-:W-:Y:S01]  /*0230*/  ULOP3.LUT UR9, UR5, 0x1, URZ, 0xc0, !UPT ;  /* 0x0000000105097892 */ /* 0x000fe2000f8ec0ff */
[----:B------:R-:W-:Y:S01]  /*0240*/  UMOV UR6, URZ ;  /* 0x000000ff00067c82 */ /* 0x000fe20008000000 */
[----:B---34-:R-:W-:-:S10]  /*0250*/  UMOV UR7, URZ ;  /* 0x000000ff00077c82 */ /* 0x018fd40008000000 */
.L_x_215:
[----:B------:R-:W-:Y:S01]  /*0260*/  ISETP.NE.AND P0, PT, R21, RZ, PT ;  /* 0x000000ff1500720c */ /* 0x000fe20003f05270 */
[----:B------:R-:W-:-:S12]  /*0270*/  BSSY.RECONVERGENT B0, `(.L_x_132) ;  /* 0x0000080000007945 */ /* 0x000fd80003800200 */
[----:B012345:R-:W-:Y:S05]  /*0280*/  @P0 BRA `(.L_x_133) ;  /* 0x0000000400f80947 */ /* 0x03ffea0003800000 */
[----:B------:R-:W0:Y:S01]  /*0290*/  S2UR UR5, SR_CgaCtaId ;  /* 0x00000000000579c3 */ /* 0x000e220000008800 */
[----:B------:R-:W-:Y:S01]  /*02a0*/  IMAD.U32 R2, RZ, RZ, UR22 ;  /* 0x00000016ff027e24 */ /* 0x000fe2000f8e00ff */
[----:B------:R-:W-:-:S04]  /*02b0*/  UMOV UR4, 0x400 ;  /* 0x0000040000047882 */ /* 0x000fc80000000000 */
[----:B------:R-:W-:Y:S01]  /*02c0*/  ISETP.GE.U32.AND P1, PT, R2, 0xf, PT ;  /* 0x0000000f0200780c */ /* 0x000fe20003f26070 */
[----:B------:R-:W-:Y:S01]  /*02d0*/  IMAD.MOV.U32 R2, RZ, RZ, RZ ;  /* 0x000000ffff027224 */ /* 0x000fe200078e00ff */
[----:B0-----:R-:W-:-:S06]  /*02e0*/  ULEA UR4, UR5, UR4, 0x18 ;  /* 0x0000000405047291 */ /* 0x001fcc000f8ec0ff */
[----:B------:R-:W-:-:S05]  /*02f0*/  LEA R5, R0, UR4, 0x2 ;  /* 0x0000000400057c11 */ /* 0x000fca000f8e10ff */
[----:B------:R-:W-:Y:S05]  /*0300*/  @!P1 BRA `(.L_x_134) ;  /* 0x00000000005c9947 */ /* 0x000fea0003800000 */
[----:B------:R-:W-:Y:S01]  /*0310*/  VIADD R2, R5, 0x2000 ;  /* 0x0000200005027836 */ /* 0x000fe20000000000 */
[----:B------:R-:W-:-:S12]  /*0320*/  UIADD3 UR4, UPT, UPT, -UR26, URZ, URZ ;  /* 0x000000ff1a047290 */ /* 0x000fd8000fffe1ff */
.L_x_135:
[----:B------:R-:W-:Y:S01]  /*0330*/  UIADD3 UR4, UPT, UPT, UR4, 0x10, URZ ;  /* 0x0000001004047890 */ /* 0x000fe2000fffe0ff */
[----:B------:R-:W-:Y:S03]  /*0340*/  STS [R2+-0x2000], RZ ;  /* 0xffe000ff02007388 */ /* 0x000fe60000000800 */
[----:B------:R-:W-:Y:S01]  /*0350*/  UISETP.NE.AND UP0, UPT, UR4, URZ, UPT ;  /* 0x000000ff0400728c */ /* 0x000fe2000bf05270 */
        /* <DEDUP_REMOVED lines=16> */
[----:B------:R-:W-:Y:S06]  /*0460*/  BRA.U UP0, `(.L_x_135) ;  /* 0xfffffffd00b07547 */ /* 0x000fec000b83ffff */
[----:B------:R-:W-:-:S07]  /*0470*/  IMAD.U32 R2, RZ, RZ, UR26 ;  /* 0x0000001aff027e24 */ /* 0x000fce000f8e00ff */
.L_x_134:
[----:B------:R-:W-:Y:S01]  /*0480*/  ISETP.NE.AND P0, PT, RZ, UR23, PT ;  /* 0x00000017ff007c0c */ /* 0x000fe2000bf05270 */
[----:B------:R-:W-:Y:S02]  /*0490*/  IMAD.U32 R6, RZ, RZ, UR24 ;  /* 0x00000018ff067e24 */ /* 0x000fe4000f8e00ff */
[----:B------:R-:W-:Y:S02]  /*04a0*/  IMAD.U32 R3, RZ, RZ, UR23 ;  /* 0x00000017ff037e24 */ /* 0x000fe4000f8e00ff */
[----:B------:R-:W-:Y:S02]  /*04b0*/  VIADD R6, R6, 0xffffffff ;  /* 0xffffffff06067836 */ /* 0x000fe40000000000 */
[----:B------:R-:W-:-:S06]  /*04c0*/  VIADD R3, R3, 0xffffffff ;  /* 0xffffffff03037836 */ /* 0x000fcc0000000000 */
[----:B------:R-:W-:Y:S05]  /*04d0*/  @!P0 BRA `(.L_x_136) ;  /* 0x00000000007c8947 */ /* 0x000fea0003800000 */
[----:B------:R-:W-:Y:S01]  /*04e0*/  ISETP.GE.U32.AND P2, PT, R3, 0x7, PT ;  /* 0x000000070300780c */ /* 0x000fe20003f46070 */
[----:B------:R-:W-:-:S12]  /*04f0*/  UISETP.NE.AND UP0, UPT, UR24, URZ, UPT ;  /* 0x000000ff1800728c */ /* 0x000fd8000bf05270 */
[----:B------:R-:W-:Y:S05]  /*0500*/  @!P2 BRA `(.L_x_137) ;  /* 0x000000000028a947 */ /* 0x000fea0003800000 */
        /* <DEDUP_REMOVED lines=10> */
.L_x_137:
[----:B------:R-:W-:Y:S05]  /*05b0*/  BRA.U !UP0, `(.L_x_136) ;  /* 0x0000000108447547 */ /* 0x000fea000b800000 */
[----:B------:R-:W-:Y:S01]  /*05c0*/  ISETP.GE.U32.AND P2, PT, R6, 0x3, PT ;  /* 0x000000030600780c */ /* 0x000fe20003f46070 */
[----:B------:R-:W-:-:S12]  /*05d0*/  UISETP.NE.AND UP0, UPT, UR25, URZ, UPT ;  /* 0x000000ff1900728c */ /* 0x000fd8000bf05270 */
[C---:B0-----:R-:W-:Y:S02]  /*05e0*/  @P2 IMAD R4, R2.reuse, 0x400, R5 ;  /* 0x0000040002042824 */ /* 0x041fe400078e0205 */
[----:B------:R-:W-:-:S03]  /*05f0*/  @P2 VIADD R2, R2, 0x4 ;  /* 0x0000000402022836 */ /* 0x000fc60000000000 */
[----:B------:R1:W-:Y:S04]  /*0600*/  @P2 STS [R4], RZ ;  /* 0x000000ff04002388 */ /* 0x0003e80000000800 */
[----:B------:R1:W-:Y:S04]  /*0610*/  @P2 STS [R4+0x400], RZ ;  /* 0x000400ff04002388 */ /* 0x0003e80000000800 */
[----:B------:R1:W-:Y:S04]  /*0620*/  @P2 STS [R4+0x800], RZ ;  /* 0x000800ff04002388 */ /* 0x0003e80000000800 */
[----:B------:R1:W-:Y:S01]  /*0630*/  @P2 STS [R4+0xc00], RZ ;  /* 0x000c00ff04002388 */ /* 0x0003e20000000800 */
[----:B------:R-:W-:Y:S05]  /*0640*/  BRA.U !UP0, `(.L_x_136) ;  /* 0x0000000108207547 */ /* 0x000fea000b800000 */
[----:B------:R-:W-:Y:S01]  /*0650*/  IMAD R2, R2, 0x400, R5 ;  /* 0x0000040002027824 */ /* 0x000fe200078e0205 */
[----:B------:R-:W-:-:S04]  /*0660*/  UISETP.NE.AND UP0, UPT, UR25, 0x1, UPT ;  /* 0x000000011900788c */ /* 0x000fc8000bf05270 */
[----:B------:R2:W-:Y:S05]  /*0670*/  STS [R2], RZ ;  /* 0x000000ff02007388 */ /* 0x0005ea0000000800 */
[----:B------:R-:W-:Y:S05]  /*0680*/  BRA.U !UP0, `(.L_x_136) ;  /* 0x0000000108107547 */ /* 0x000fea000b800000 */
[----:B------:R-:W-:Y:S01]  /*0690*/  UISETP.NE.AND UP0, UPT, UR25, 0x2, UPT ;  /* 0x000000021900788c */ /* 0x000fe2000bf05270 */
[----:B------:R3:W-:Y:S05]  /*06a0*/  STS [R2+0x400], RZ ;  /* 0x000400ff02007388 */ /* 0x0007ea0000000800 */
[----:B------:R-:W-:-:S13]  /*06b0*/  PLOP3.LUT P2, PT, PT, PT, UP0, 0x80, 0x8 ;  /* 0x000000000008781c */ /* 0x000fda0003f4f008 */
[----:B------:R3:W-:Y:S02]  /*06c0*/  @P2 STS [R2+0x800], RZ ;  /* 0x000800ff02002388 */ /* 0x0007e40000000800 */
.L_x_136:
[----:B------:R-:W-:-:S13]  /*06d0*/  ISETP.GT.U32.AND P2, PT, R0, 0x7f, PT ;  /* 0x0000007f0000780c */ /* 0x000fda0003f44070 */
[----:B------:R-:W-:Y:S05]  /*06e0*/  @P2 BRA `(.L_x_133) ;  /* 0x0000000000e02947 */ /* 0x000fea0003800000 */
[----:B--23--:R-:W-:Y:S01]  /*06f0*/  IMAD.MOV.U32 R2, RZ, RZ, RZ ;  /* 0x000000ffff027224 */ /* 0x00cfe200078e00ff */
[----:B------:R-:W-:Y:S06]  /*0700*/  @!P1 BRA `(.L_x_138) ;  /* 0x0000000000589947 */ /* 0x000fec0003800000 */
[----:B------:R-:W-:-:S07]  /*0710*/  IMAD.MOV.U32 R2, RZ, RZ, RZ ;  /* 0x000000ffff027224 */ /* 0x000fce00078e00ff */
.L_x_139:
[C---:B012---:R-:W-:Y:S02]  /*0720*/  IMAD R4, R2.reuse, 0x400, R5 ;  /* 0x0000040002047824 */ /* 0x047fe400078e0205 */
[----:B------:R-:W-:-:S03]  /*0730*/  VIADD R2, R2, 0x10 ;  /* 0x0000001002027836 */ /* 0x000fc60000000000 */
[----:B------:R2:W-:Y:S02]  /*0740*/  STS [R4+0x200], RZ ;  /* 0x000200ff04007388 */ /* 0x0005e40000000800 */
[----:B------:R-:W-:Y:S02]  /*0750*/  ISETP.NE.AND P1, PT, R2, UR26, PT ;  /* 0x0000001a02007c0c */ /* 0x000fe4000bf25270 */
[----:B------:R2:W-:Y:S04]  /*0760*/  STS [R4+0x600], RZ ;  /* 0x000600ff04007388 */ /* 0x0005e80000000800 */
        /* <DEDUP_REMOVED lines=13> */
[----:B------:R2:W-:Y:S01]  /*0840*/  STS [R4+0x3e00], RZ ;  /* 0x003e00ff04007388 */ /* 0x0005e20000000800 */
[----:B------:R-:W-:Y:S05]  /*0850*/  @P1 BRA `(.L_x_139) ;  /* 0xfffffffc00b01947 */ /* 0x000fea000383ffff */
[----:B------:R-:W-:-:S07]  /*0860*/  IMAD.U32 R2, RZ, RZ, UR26 ;  /* 0x0000001aff027e24 */ /* 0x000fce000f8e00ff */
.L_x_138:
[----:B------:R-:W-:Y:S05]  /*0870*/  @!P0 BRA `(.L_x_133) ;  /* 0x00000000007c8947 */ /* 0x000fea0003800000 */
[----:B------:R-:W-:Y:S01]  /*0880*/  ISETP.GE.U32.AND P0, PT, R3, 0x7, PT ;  /* 0x000000070300780c */ /* 0x000fe20003f06070 */
[----:B------:R-:W-:-:S12]  /*0890*/  UISETP.NE.AND UP0, UPT, UR24, URZ, UPT ;  /* 0x000000ff1800728c */ /* 0x000fd8000bf05270 */
[----:B------:R-:W-:Y:S05]  /*08a0*/  @!P0 BRA `(.L_x_140) ;  /* 0x0000000000288947 */ /* 0x000fea0003800000 */
[C---:B------:R-:W-:Y:S02]  /*08b0*/  IMAD R3, R2.reuse, 0x400, R5 ;  /* 0x0000040002037824 */ /* 0x040fe400078e0205 */
[----:B------:R-:W-:-:S03]  /*08c0*/  VIADD R2, R2, 0x8 ;  /* 0x0000000802027836 */ /* 0x000fc60000000000 */
[----:B------:R3:W-:Y:S04]  /*08d0*/  STS [R3+0x200], RZ ;  /* 0x000200ff03007388 */ /* 0x0007e80000000800 */
[----:B------:R3:W-:Y:S04]  /*08e0*/  STS [R3+0x600], RZ ;  /* 0x000600ff03007388 */ /* 0x0007e80000000800 */
[----:B------:R3:W-:Y:S04]  /*08f0*/  STS [R3+0xa00], RZ ;  /* 0x000a00ff03007388 */ /* 0x0007e80000000800 */
[----:B------:R3:W-:Y:S04]  /*0900*/  STS [R3+0xe00], RZ ;  /* 0x000e00ff03007388 */ /* 0x0007e80000000800 */
[----:B------:R3:W-:Y:S04]  /*0910*/  STS [R3+0x1200], RZ ;  /* 0x001200ff03007388 */ /* 0x0007e80000000800 */
[----:B------:R3:W-:Y:S04]  /*0920*/  STS [R3+0x1600], RZ ;  /* 0x001600ff03007388 */ /* 0x0007e80000000800 */
[----:B------:R3:W-:Y:S04]  /*0930*/  STS [R3+0x1a00], RZ ;  /* 0x001a00ff03007388 */ /* 0x0007e80000000800 */
[----:B------:R3:W-:Y:S02]  /*0940*/  STS [R3+0x1e00], RZ ;  /* 0x001e00ff03007388 */ /* 0x0007e40000000800 */
.L_x_140:
[----:B------:R-:W-:Y:S05]  /*0950*/  BRA.U !UP0, `(.L_x_133) ;  /* 0x0000000108447547 */ /* 0x000fea000b800000 */
[----:B------:R-:W-:Y:S01]  /*0960*/  ISETP.GE.U32.AND P0, PT, R6, 0x3, PT ;  /* 0x000000030600780c */ /* 0x000fe20003f06070 */
[----:B------:R-:W-:-:S12]  /*0970*/  UISETP.NE.AND UP0, UPT, UR25, URZ, UPT ;  /* 0x000000ff1900728c */ /* 0x000fd8000bf05270 */
[C---:B---3--:R-:W-:Y:S02]  /*0980*/  @P0 IMAD R3, R2.reuse, 0x400, R5 ;  /* 0x0000040002030824 */ /* 0x048fe400078e0205 */
[----:B------:R-:W-:-:S03]  /*0990*/  @P0 VIADD R2, R2, 0x4 ;  /* 0x0000000402020836 */ /* 0x000fc60000000000 */
[----:B------:R4:W-:Y:S04]  /*09a0*/  @P0 STS [R3+0x200], RZ ;  /* 0x000200ff03000388 */ /* 0x0009e80000000800 */
[----:B------:R4:W-:Y:S04]  /*09b0*/  @P0 STS [R3+0x600], RZ ;  /* 0x000600ff03000388 */ /* 0x0009e80000000800 */
[----:B------:R4:W-:Y:S04]  /*09c0*/  @P0 STS [R3+0xa00], RZ ;  /* 0x000a00ff03000388 */ /* 0x0009e80000000800 */
[----:B------:R4:W-:Y:S01]  /*09d0*/  @P0 STS [R3+0xe00], RZ ;  /* 0x000e00ff03000388 */ /* 0x0009e20000000800 */
[----:B------:R-:W-:Y:S05]  /*09e0*/  BRA.U !UP0, `(.L_x_133) ;  /* 0x0000000108207547 */ /* 0x000fea000b800000 */
[----:B------:R-:W-:Y:S01]  /*09f0*/  IMAD R2, R2, 0x400, R5 ;  /* 0x0000040002027824 */ /* 0x000fe200078e0205 */
[----:B------:R-:W-:-:S04]  /*0a00*/  UISETP.NE.AND UP0, UPT, UR25, 0x1, UPT ;  /* 0x000000011900788c */ /* 0x000fc8000bf05270 */
[----:B------:R3:W-:Y:S05]  /*0a10*/  STS [R2+0x200], RZ ;  /* 0x000200ff02007388 */ /* 0x0007ea0000000800 */
[----:B------:R-:W-:Y:S05]  /*0a20*/  BRA.U !UP0, `(.L_x_133) ;  /* 0x0000000108107547 */ /* 0x000fea000b800000 */
[----:B------:R-:W-:Y:S01]  /*0a30*/  UISETP.NE.AND UP0, UPT, UR25, 0x2, UPT ;  /* 0x000000021900788c */ /* 0x000fe2000bf05270 */
[----:B------:R0:W-:Y:S05]  /*0a40*/  STS [R2+0x600], RZ ;  /* 0x000600ff02007388 */ /* 0x0001ea0000000800 */
[----:B------:R-:W-:-:S13]  /*0a50*/  PLOP3.LUT P0, PT, PT, PT, UP0, 0x80, 0x8 ;  /* 0x000000000008781c */ /* 0x000fda0003f0f008 */
[----:B------:R0:W-:Y:S02]  /*0a60*/  @P0 STS [R2+0xa00], RZ ;  /* 0x000a00ff02000388 */ /* 0x0001e40000000800 */
.L_x_133:
[----:B------:R-:W-:Y:S05]  /*0a70*/  BSYNC.RECONVERGENT B0 ;  /* 0x0000000000007941 */ /* 0x000fea0003800200 */
.L_x_132:
[----:B------:R-:W5:Y:S01]  /*0a80*/  LDCU.64 UR14, c[0x0][0x390] ;  /* 0x00007200ff0e77ac */ /* 0x000f620008000a00 */
[----:B------:R-:W-:Y:S02]  /*0a90*/  USHF.L.U32 UR4, UR6, 0x1e, URZ ;  /* 0x0000001e06047899 */ /* 0x000fe400080006ff */
[----:B------:R-:W-:Y:S02]  /*0aa0*/  USHF.L.U64.HI UR5, UR6, 0x1e, UR7 ;  /* 0x0000001e06057899 */ /* 0x000fe40008010207 */
[----:B-----5:R-:W-:-:S04]  /*0ab0*/  UIADD3 UR4, UP0, UPT, -UR4, UR14, URZ ;  /* 0x0000000e04047290 */ /* 0x020fc8000ff1e1ff */
[----:B------:R-:W-:Y:S02]  /*0ac0*/  UIADD3.X UR5, UPT, UPT, ~UR5, UR15, URZ, UP0, !UPT ;  /* 0x0000000f05057290 */ /* 0x000fe400087fe5ff */
[----:B------:R-:W-:-:S04]  /*0ad0*/  UISETP.LT.U32.AND UP0, UPT, UR4, 0x40000000, UPT ;  /* 0x400000000400788c */ /* 0x000fc8000bf01070 */
[----:B------:R-:W-:-:S04]  /*0ae0*/  UISETP.LT.U32.AND.EX UP0, UPT, UR5, URZ, UPT, UP0 ;  /* 0x000000ff0500728c */ /* 0x000fc8000bf01100 */
[----:B------:R-:W-:Y:S02]  /*0af0*/  USEL UR13, UR4, 0x40000000, UP0 ;  /* 0x40000000040d7887 */ /* 0x000fe40008000000 */
[----:B------:R-:W-:Y:S02]  /*0b00*/  USEL UR14, UR5, URZ, UP0 ;  /* 0x000000ff050e7287 */ /* 0x000fe40008000000 */
[----:B------:R-:W-:-:S04]  /*0b10*/  UISETP.GT.U32.AND UP0, UPT, UR13, UR8, UPT ;  /* 0x000000080d00728c */ /* 0x000fc8000bf04070 */
[----:B------:R-:W-:Y:S01]  /*0b20*/  UISETP.GT.U32.AND.EX UP0, UPT, UR14, URZ, UPT, UP0 ;  /* 0x000000ff0e00728c */ /* 0x000fe2000bf04100 */
[----:B------:R-:W-:Y:S08]  /*0b30*/  BAR.SYNC.DEFER_BLOCKING 0x0 ;  /* 0x0000000000007b1d */ /* 0x000ff00000010000 */
[----:B------:R-:W-:Y:S06]  /*0b40*/  BAR.SYNC.DEFER_BLOCKING 0x0 ;  /* 0x0000000000007b1d */ /* 0x000fec0000010000 */
[----:B------:R-:W-:Y:S05]  /*0b50*/  BRA.U !UP0, `(.L_x_141) ;  /* 0x00000011082c7547 */ /* 0x000fea000b800000 */
[----:B------:R-:W-:Y:S01]  /*0b60*/  UMOV UR10, UR8 ;  /* 0x00000008000a7c82 */ /* 0x000fe20008000000 */
[----:B------:R-:W-:-:S05]  /*0b70*/  UMOV UR5, URZ ;  /* 0x000000ff00057c82 */ /* 0x000fca0008000000 */
.L_x_146:
[----:B-----5:R-:W5:Y:S01]  /*0b80*/  LDCU.64 UR18, c[0x0][0x390] ;  /* 0x00007200ff1277ac */ /* 0x020f620008000a00 */
[----:B------:R-:W-:Y:S02]  /*0b90*/  USHF.L.U32 UR15, UR6, 0x1e, URZ ;  /* 0x0000001e060f7899 */ /* 0x000fe400080006ff */
[----:B------:R-:W-:Y:S02]  /*0ba0*/  USHF.L.U64.HI UR16, UR6, 0x1e, UR7 ;  /* 0x0000001e06107899 */ /* 0x000fe40008010207 */
[----:B------:R-:W-:-:S04]  /*0bb0*/  UIADD3 UR15, UP0, UPT, UR10, UR15, URZ ;  /* 0x0000000f0a0f7290 */ /* 0x000fc8000ff1e0ff */
[----:B------:R-:W-:Y:S02]  /*0bc0*/  UIADD3.X UR16, UPT, UPT, UR5, UR16, URZ, UP0, !UPT ;  /* 0x0000001005107290 */ /* 0x000fe400087fe4ff */
[----:B------:R-:W-:Y:S02]  /*0bd0*/  ULEA UR10, UP0, UR28, UR10, 0xb ;  /* 0x0000000a1c0a7291 */ /* 0x000fe4000f8058ff */
[----:B-----5:R-:W-:Y:S02]  /*0be0*/  UIADD3 UR17, UP1, UPT, -UR15, UR18, URZ ;  /* 0x000000120f117290 */ /* 0x020fe4000ff3e1ff */
[----:B------:R-:W-:Y:S02]  /*0bf0*/  UIADD3.X UR5, UPT, UPT, URZ, UR5, URZ, UP0, !UPT ;  /* 0x00000005ff057290 */ /* 0x000fe400087fe4ff */
[----:B------:R-:W-:Y:S02]  /*0c00*/  UIADD3.X UR4, UPT, UPT, ~UR16, UR19, URZ, UP1, !UPT ;  /* 0x0000001310047290 */ /* 0x000fe40008ffe5ff */
[----:B------:R-:W-:-:S02]  /*0c10*/  UISETP.GE.U32.AND UP1, UPT, UR17, 0x800, UPT ;  /* 0x000008001100788c */ /* 0x000fc4000bf26070 */
[----:B------:R-:W-:Y:S02]  /*0c20*/  UISETP.GE.U32.AND UP0, UPT, UR10, UR13, UPT ;  /* 0x0000000d0a00728c */ /* 0x000fe4000bf06070 */
[----:B------:R-:W-:Y:S02]  /*0c30*/  UISETP.GE.U32.AND.EX UP1, UPT, UR4, URZ, UPT, UP1 ;  /* 0x000000ff0400728c */ /* 0x000fe4000bf26110 */
[----:B------:R-:W-:-:S07]  /*0c40*/  UISETP.GE.U32.AND.EX UP0, UPT, UR5, UR14, UPT, UP0 ;  /* 0x0000000e0500728c */ /* 0x000fce000bf06100 */
[----:B0-----:R-:W-:Y:S05]  /*0c50*/  BRA.U !UP1, `(.L_x_142) ;  /* 0x0000000109587547 */ /* 0x001fea000b800000 */
[----:B------:R-:W0:Y:S01]  /*0c60*/  LDCU.64 UR18, c[0x0][0x388] ;  /* 0x00007100ff1277ac */ /* 0x000e220008000a00 */
[----:B---34-:R-:W-:-:S05]  /*0c70*/  IADD3 R3, P0, PT, R0, UR15, RZ ;  /* 0x0000000f00037c10 */ /* 0x018fca000ff1e0ff */
[----:B012---:R-:W-:Y:S01]  /*0c80*/  IMAD.X R4, RZ, RZ, UR16, P0 ;  /* 0x00000010ff047e24 */ /* 0x007fe200080e06ff */
[----:B------:R-:W-:-:S04]  /*0c90*/  LEA R2, P0, R3, UR18, 0x2 ;  /* 0x0000001203027c11 */ /* 0x000fc8000f8010ff */
        /* <DEDUP_REMOVED lines=18> */
.L_x_142:
[----:B------:R-:W1:Y:S01]  /*0dc0*/  LDCU.64 UR18, c[0x0][0x388] ;  /* 0x00007100ff1277ac */ /* 0x000e620008000a00 */
[C---:B0-23--:R-:W-:Y:S01]  /*0dd0*/  VIADD R2, R0.reuse, 0x80 ;  /* 0x0000008000027836 */ /* 0x04dfe20000000000 */
[C---:B----4-:R-:W-:Y:S01]  /*0de0*/  IADD3 R3, P0, PT, R0.reuse, UR15, RZ ;  /* 0x0000000f00037c10 */ /* 0x050fe2000ff1e0ff */
[C---:B------:R-:W-:Y:S01]  /*0df0*/  VIADD R5, R0.reuse, 0x180 ;  /* 0x0000018000057836 */ /* 0x040fe20000000000 */
[C---:B------:R-:W-:Y:S01]  /*0e00*/  ISETP.GE.AND P1, PT, R0.reuse, UR17, PT ;  /* 0x0000001100007c0c */ /* 0x040fe2000bf26270 */
[----:B------:R-:W-:Y:S01]  /*0e10*/  VIADD R6, R0, 0x100 ;  /* 0x0000010000067836 */ /* 0x000fe20000000000 */
[----:B------:R-:W-:Y:S01]  /*0e20*/  ISETP.GE.AND P2, PT, R2, UR17, PT ;  /* 0x0000001102007c0c */ /* 0x000fe2000bf46270 */
[----:B-1----:R-:W-:Y:S01]  /*0e30*/  IMAD.X R4, RZ, RZ, UR16, P0 ;  /* 0x00000010ff047e24 */ /* 0x002fe200080e06ff */
[----:B------:R-:W-:Y:S01]  /*0e40*/  ISETP.GE.AND P4, PT, R5, UR17, PT ;  /* 0x0000001105007c0c */ /* 0x000fe2000bf86270 */
[----:B------:R-:W-:Y:S01]  /*0e50*/  VIADD R5, R0, 0x200 ;  /* 0x0000020000057836 */ /* 0x000fe20000000000 */
[----:B------:R-:W-:Y:S01]  /*0e60*/  ISETP.GE.AND P3, PT, R6, UR17, PT ;  /* 0x0000001106007c0c */ /* 0x000fe2000bf66270 */
[----:B------:R-:W-:-:S02]  /*0e70*/  IMAD.MOV.U32 R11, RZ, RZ, 0x7fffffff ;  /* 0x7fffffffff0b7424 */ /* 0x000fc400078e00ff */
[----:B------:R-:W-:Y:S01]  /*0e80*/  IMAD.MOV.U32 R10, RZ, RZ, 0x7fffffff ;  /* 0x7fffffffff0a7424 */ /* 0x000fe200078e00ff */
[----:B------:R-:W-:Y:S01]  /*0e90*/  ISETP.GE.AND P5, PT, R5, UR17, PT ;  /* 0x0000001105007c0c */ /* 0x000fe2000bfa6270 */
[----:B------:R-:W-:Y:S01]  /*0ea0*/  VIADD R5, R0, 0x300 ;  /* 0x0000030000057836 */ /* 0x000fe20000000000 */
[----:B------:R-:W-:-:S04]  /*0eb0*/  LEA R2, P0, R3, UR18, 0x2 ;  /* 0x0000001203027c11 */ /* 0x000fc8000f8010ff */
[----:B------:R-:W-:Y:S01]  /*0ec0*/  LEA.HI.X R3, R3, UR19, R4, 0x2, P0 ;  /* 0x0000001303037c11 */ /* 0x000fe200080f1404 */
[----:B------:R-:W-:Y:S02]  /*0ed0*/  VIADD R4, R0, 0x280 ;  /* 0x0000028000047836 */ /* 0x000fe40000000000 */
[----:B------:R-:W-:Y:S02]  /*0ee0*/  IMAD.MOV.U32 R13, RZ, RZ, 0x7fffffff ;  /* 0x7fffffffff0d7424 */ /* 0x000fe400078e00ff */
[----:B------:R1:W5:Y:S01]  /*0ef0*/  @!P2 LDG.E R11, desc[UR20][R2.64+0x200] ;  /* 0x00020014020ba981 */ /* 0x000362000c1e1900 */
[----:B------:R-:W-:Y:S01]  /*0f00*/  ISETP.GE.AND P0, PT, R4, UR17, PT ;  /* 0x0000001104007c0c */ /* 0x000fe2000bf06270 */
[----:B------:R-:W-:Y:S02]  /*0f10*/  VIADD R4, R0, 0x380 ;  /* 0x0000038000047836 */ /* 0x000fe40000000000 */
[----:B------:R1:W5:Y:S01]  /*0f20*/  @!P1 LDG.E R10, desc[UR20][R2.64] ;  /* 0x00000014020a9981 */ /* 0x000362000c1e1900 */
[----:B------:R-:W-:Y:S01]  /*0f30*/  IMAD.MOV.U32 R12, RZ, RZ, 0x7fffffff ;  /* 0x7fffffffff0c7424 */ /* 0x000fe200078e00ff */
[----:B------:R-:W-:-:S02]  /*0f40*/  ISETP.GE.AND P1, PT, R5, UR17, PT ;  /* 0x0000001105007c0c */ /* 0x000fc4000bf26270 */
[----:B------:R-:W-:Y:S01]  /*0f50*/  ISETP.GE.AND P2, PT, R4, UR17, PT ;  /* 0x0000001104007c0c */ /* 0x000fe2000bf46270 */
[C---:B------:R-:W-:Y:S01]  /*0f60*/  VIADD R4, R0.reuse, 0x480 ;  /* 0x0000048000047836 */ /* 0x040fe20000000000 */
[----:B------:R1:W5:Y:S01]  /*0f70*/  @!P4 LDG.E R13, desc[UR20][R2.64+0x600] ;  /* 0x00060014020dc981 */ /* 0x000362000c1e1900 */
[----:B------:R-:W-:Y:S01]  /*0f80*/  IMAD.MOV.U32 R14, RZ, RZ, 0x7fffffff ;  /* 0x7fffffffff0e7424 */ /* 0x000fe200078e00ff */
[----:B------:R-:W-:Y:S02]  /*0f90*/  LOP3.LUT R5, R0, 0x400, RZ, 0xfc, !PT ;  /* 0x0000040000057812 */ /* 0x000fe400078efcff */
[----:B------:R-:W-:Y:S01]  /*0fa0*/  ISETP.GE.AND P4, PT, R4, UR17, PT ;  /* 0x0000001104007c0c */ /* 0x000fe2000bf86270 */
[----:B------:R-:W-:Y:S01]  /*0fb0*/  VIADD R4, R0, 0x500 ;  /* 0x0000050000047836 */ /* 0x000fe20000000000 */
[----:B------:R1:W5:Y:S01]  /*0fc0*/  @!P3 LDG.E R12, desc[UR20][R2.64+0x400] ;  /* 0x00040014020cb981 */ /* 0x000362000c1e1900 */
[----:B------:R-:W-:Y:S01]  /*0fd0*/  ISETP.GE.AND P3, PT, R5, UR17, PT ;  /* 0x0000001105007c0c */ /* 0x000fe2000bf66270 */
[----:B------:R-:W-:-:S02]  /*0fe0*/  IMAD.MOV.U32 R15, RZ, RZ, 0x7fffffff ;  /* 0x7fffffffff0f7424 */ /* 0x000fc400078e00ff */
[----:B------:R-:W-:Y:S01]  /*0ff0*/  IMAD.MOV.U32 R18, RZ, RZ, 0x7fffffff ;  /* 0x7fffffffff127424 */ /* 0x000fe200078e00ff */
[----:B------:R1:W5:Y:S01]  /*1000*/  @!P5 LDG.E R14, desc[UR20][R2.64+0x800] ;  /* 0x00080014020ed981 */ /* 0x000362000c1e1900 */
[----:B------:R-:W-:Y:S01]  /*1010*/  ISETP.GE.AND P5, PT, R4, UR17, PT ;  /* 0x0000001104007c0c */ /* 0x000fe2000bfa6270 */
[C---:B------:R-:W-:Y:S02]  /*1020*/  VIADD R5, R0.reuse, 0x580 ;  /* 0x0000058000057836 */ /* 0x040fe40000000000 */
[----:B------:R-:W-:Y:S01]  /*1030*/  VIADD R4, R0, 0x600 ;  /* 0x0000060000047836 */ /* 0x000fe20000000000 */
[----:B------:R1:W5:Y:S01]  /*1040*/  @!P0 LDG.E R15, desc[UR20][R2.64+0xa00] ;  /* 0x000a0014020f8981 */ /* 0x000362000c1e1900 */
[----:B------:R-:W-:Y:S01]  /*1050*/  IMAD.MOV.U32 R19, RZ, RZ, 0x7fffffff ;  /* 0x7fffffffff137424 */ /* 0x000fe200078e00ff */
[----:B------:R-:W-:Y:S01]  /*1060*/  ISETP.GE.AND P0, PT, R5, UR17, PT ;  /* 0x0000001105007c0c */ /* 0x000fe2000bf06270 */
[----:B------:R-:W-:Y:S01]  /*1070*/  IMAD.MOV.U32 R17, RZ, RZ, 0x7fffffff ;  /* 0x7fffffffff117424 */ /* 0x000fe200078e00ff */
[----:B------:R1:W5:Y:S01]  /*1080*/  @!P1 LDG.E R18, desc[UR20][R2.64+0xc00] ;  /* 0x000c001402129981 */ /* 0x000362000c1e1900 */
[----:B------:R-:W-:Y:S01]  /*1090*/  IMAD.MOV.U32 R16, RZ, RZ, 0x7fffffff ;  /* 0x7fffffffff107424 */ /* 0x000fe200078e00ff */
[----:B------:R-:W-:Y:S01]  /*10a0*/  ISETP.GE.AND P1, PT, R4, UR17, PT ;  /* 0x0000001104007c0c */ /* 0x000fe2000bf26270 */
[C---:B------:R-:W-:Y:S01]  /*10b0*/  VIADD R4, R0.reuse, 0x680 ;  /* 0x0000068000047836 */ /* 0x040fe20000000000 */
[----:B------:R1:W5:Y:S01]  /*10c0*/  @!P2 LDG.E R19, desc[UR20][R2.64+0xe00] ;  /* 0x000e00140213a981 */ /* 0x000362000c1e1900 */
[----:B------:R-:W-:-:S03]  /*10d0*/  VIADD R5, R0, 0x700 ;  /* 0x0000070000057836 */ /* 0x000fc60000000000 */
[----:B------:R1:W5:Y:S01]  /*10e0*/  @!P3 LDG.E R17, desc[UR20][R2.64+0x1000] ;  /* 0x001000140211b981 */ /* 0x000362000c1e1900 */
[----:B------:R-:W-:Y:S02]  /*10f0*/  ISETP.GE.AND P2, PT, R4, UR17, PT ;  /* 0x0000001104007c0c */ /* 0x000fe4000bf46270 */
[----:B------:R-:W-:Y:S01]  /*1100*/  ISETP.GE.AND P3, PT, R5, UR17, PT ;  /* 0x0000001105007c0c */ /* 0x000fe2000bf66270 */
[----:B------:R1:W5:Y:S01]  /*1110*/  @!P4 LDG.E R16, desc[UR20][R2.64+0x1200] ;  /* 0x001200140210c981 */ /* 0x000362000c1e1900 */
[----:B------:R-:W-:Y:S01]  /*1120*/  ISETP.GE.AND P4, PT, R20, UR17, PT ;  /* 0x0000001114007c0c */ /* 0x000fe2000bf86270 */
[----:B------:R-:W-:Y:S02]  /*1130*/  IMAD.MOV.U32 R9, RZ, RZ, 0x7fffffff ;  /* 0x7fffffffff097424 */ /* 0x000fe400078e00ff */
[----:B------:R-:W-:Y:S02]  /*1140*/  IMAD.MOV.U32 R8, RZ, RZ, 0x7fffffff ;  /* 0x7fffffffff087424 */ /* 0x000fe400078e00ff */
[----:B------:R-:W-:-:S02]  /*1150*/  IMAD.MOV.U32 R5, RZ, RZ, 0x7fffffff ;  /* 0x7fffffffff057424 */ /* 0x000fc400078e00ff */
[----:B------:R-:W-:Y:S01]  /*1160*/  IMAD.MOV.U32 R4, RZ, RZ, 0x7fffffff ;  /* 0x7fffffffff047424 */ /* 0x000fe200078e00ff */
[----:B------:R1:W5:Y:S01]  /*1170*/  @!P5 LDG.E R9, desc[UR20][R2.64+0x1400] ;  /* 0x001400140209d981 */ /* 0x000362000c1e1900 */
[----:B------:R-:W-:Y:S02]  /*1180*/  IMAD.MOV.U32 R6, RZ, RZ, 0x7fffffff ;  /* 0x7fffffffff067424 */ /* 0x000fe400078e00ff */
[----:B------:R-:W-:Y:S01]  /*1190*/  IMAD.MOV.U32 R7, RZ, RZ, 0x7fffffff ;  /* 0x7fffffffff077424 */ /* 0x000fe200078e00ff */
[----:B------:R1:W5:Y:S04]  /*11a0*/  @!P0 LDG.E R8, desc[UR20][R2.64+0x1600] ;  /* 0x0016001402088981 */ /* 0x000368000c1e1900 */
[----:B------:R1:W5:Y:S04]  /*11b0*/  @!P1 LDG.E R5, desc[UR20][R2.64+0x1800] ;  /* 0x0018001402059981 */ /* 0x000368000c1e1900 */
[----:B------:R1:W5:Y:S04]  /*11c0*/  @!P2 LDG.E R4, desc[UR20][R2.64+0x1a00] ;  /* 0x001a00140204a981 */ /* 0x000368000c1e1900 */
[----:B------:R1:W5:Y:S04]  /*11d0*/  @!P3 LDG.E R6, desc[UR20][R2.64+0x1c00] ;  /* 0x001c00140206b981 */ /* 0x000368000c1e1900 */
[----:B------:R1:W5:Y:S02]  /*11e0*/  @!P4 LDG.E R7, desc[UR20][R2.64+0x1e00] ;  /* 0x001e00140207c981 */ /* 0x000364000c1e1900 */
.L_x_143:
[----:B01----:R-:W0:Y:S02]  /*11f0*/  LDC.64 R2, c[0x0][0x398] ;  /* 0x0000e600ff027b82 */ /* 0x003e240000000a00 */
[----:B0-----:R-:W-:-:S13]  /*1200*/  ISETP.GT.AND P0, PT, R3, R2, PT ;  /* 0x000000020300720c */ /* 0x001fda0003f04270 */
[----:B------:R-:W-:Y:S05]  /*1210*/  @!P0 BRA `(.L_x_144) ;  /* 0x0000000800788947 */ /* 0x000fea0003800000 */
[----:B------:R-:W-:Y:S01]  /*1220*/  IMAD.MOV.U32 R2, RZ, RZ, -0x1 ;  /* 0xffffffffff027424 */ /* 0x000fe200078e00ff */
[----:B-----5:R-:W-:Y:S01]  /*1230*/  ISETP.GT.AND P0, PT, R10, -0x1, PT ;  /* 0xffffffff0a00780c */ /* 0x020fe20003f04270 */
[----:B------:R-:W0:Y:S01]  /*1240*/  S2UR UR15, SR_CgaCtaId ;  /* 0x00000000000f79c3 */ /* 0x000e220000008800 */
[----:B------:R-:W-:Y:S01]  /*1250*/  ISETP.GT.AND P1, PT, R11, -0x1, PT ;  /* 0xffffffff0b00780c */ /* 0x000fe20003f24270 */
[----:B------:R-:W-:Y:S01]  /*1260*/  UMOV UR4, 0x400 ;  /* 0x0000040000047882 */ /* 0x000fe20000000000 */
[C---:B------:R-:W-:Y:S01]  /*1270*/  SEL R23, R2.reuse, 0x80000000, !P0 ;  /* 0x8000000002177807 */ /* 0x040fe20004000000 */
[----:B------:R-:W1:Y:S01]  /*1280*/  LDCU UR16, c[0x0][0x398] ;  /* 0x00007300ff1077ac */ /* 0x000e620008000800 */
[----:B------:R-:W-:Y:S02]  /*1290*/  SEL R22, R2, 0x80000000, !P1 ;  /* 0x8000000002167807 */ /* 0x000fe40004800000 */
[----:B------:R-:W-:Y:S02]  /*12a0*/  ISETP.GT.AND P0, PT, R14, -0x1, PT ;  /* 0xffffffff0e00780c */ /* 0x000fe40003f04270 */
[----:B------:R-:W-:-:S02]  /*12b0*/  ISETP.GT.AND P1, PT, R15, -0x1, PT ;  /* 0xffffffff0f00780c */ /* 0x000fc40003f24270 */
[----:B------:R-:W-:Y:S02]  /*12c0*/  ISETP.GT.AND P2, PT, R12, -0x1, PT ;  /* 0xffffffff0c00780c */ /* 0x000fe40003f44270 */
[----:B------:R-:W-:Y:S02]  /*12d0*/  ISETP.GT.AND P3, PT, R13, -0x1, PT ;  /* 0xffffffff0d00780c */ /* 0x000fe40003f64270 */
[----:B------:R-:W-:Y:S02]  /*12e0*/  LOP3.LUT R10, R23, R10, RZ, 0x3c, !PT ;  /* 0x0000000a170a7212 */ /* 0x000fe400078e3cff */
[----:B------:R-:W-:Y:S02]  /*12f0*/  LOP3.LUT R11, R22, R11, RZ, 0x3c, !PT ;  /* 0x0000000b160b7212 */ /* 0x000fe400078e3cff */
[C---:B------:R-:W-:Y:S02]  /*1300*/  SEL R23, R2.reuse, 0x80000000, !P0 ;  /* 0x8000000002177807 */ /* 0x040fe40004000000 */
[----:B------:R-:W-:-:S02]  /*1310*/  SEL R22, R2, 0x80000000, !P1 ;  /* 0x8000000002167807 */ /* 0x000fc40004800000 */
[----:B------:R-:W-:Y:S01]  /*1320*/  ISETP.GT.AND P0, PT, R17, -0x1, PT ;  /* 0xffffffff1100780c */ /* 0x000fe20003f04270 */
[----:B0-----:R-:W-:Y:S01]  /*1330*/  ULEA UR15, UR15, UR4, 0x18 ;  /* 0x000000040f0f7291 */ /* 0x001fe2000f8ec0ff */
[----:B------:R-:W-:Y:S02]  /*1340*/  ISETP.GT.AND P1, PT, R16, -0x1, PT ;  /* 0xffffffff1000780c */ /* 0x000fe40003f24270 */
[C---:B------:R-:W-:Y:S01]  /*1350*/  SEL R25, R2.reuse, 0x80000000, !P2 ;  /* 0x8000000002197807 */ /* 0x040fe20005000000 */
[----:B------:R-:W-:Y:S01]  /*1360*/  UMOV UR4, URZ ;  /* 0x000000ff00047c82 */ /* 0x000fe20008000000 */
[----:B------:R-:W-:Y:S02]  /*1370*/  SEL R24, R2, 0x80000000, !P3 ;  /* 0x8000000002187807 */ /* 0x000fe40005800000 */
[----:B------:R-:W-:Y:S02]  /*1380*/  ISETP.GT.AND P2, PT, R18, -0x1, PT ;  /* 0xffffffff1200780c */ /* 0x000fe40003f44270 */
[----:B------:R-:W-:-:S02]  /*1390*/  ISETP.GT.AND P3, PT, R19, -0x1, PT ;  /* 0xffffffff1300780c */ /* 0x000fc40003f64270 */
[----:B------:R-:W-:Y:S02]  /*13a0*/  LOP3.LUT R14, R23, R14, RZ, 0x3c, !PT ;  /* 0x0000000e170e7212 */ /* 0x000fe400078e3cff */
[----:B------:R-:W-:Y:S02]  /*13b0*/  LOP3.LUT R15, R22, R15, RZ, 0x3c, !PT ;  /* 0x0000000f160f7212 */ /* 0x000fe400078e3cff */
[C---:B------:R-:W-:Y:S02]  /*13c0*/  SEL R22, R2.reuse, 0x80000000, !P0 ;  /* 0x8000000002167807 */ /* 0x040fe40004000000 */
[----:B------:R-:W-:Y:S02]  /*13d0*/  SEL R23, R2, 0x80000000, !P1 ;  /* 0x8000000002177807 */ /* 0x000fe40004800000 */
[----:B------:R-:W-:Y:S02]  /*13e0*/  LOP3.LUT R12, R25, R12, RZ, 0x3c, !PT ;  /* 0x0000000c190c7212 */ /* 0x000fe400078e3cff */
[----:B------:R-:W-:-:S02]  /*13f0*/  LOP3.LUT R13, R24, R13, RZ, 0x3c, !PT ;  /* 0x0000000d180d7212 */ /* 0x000fc400078e3cff */
[----:B------:R-:W-:Y:S02]  /*1400*/  ISETP.GT.AND P0, PT, R8, -0x1, PT ;  /* 0xffffffff0800780c */ /* 0x000fe40003f04270 */
[C---:B------:R-:W-:Y:S02]  /*1410*/  SEL R25, R2.reuse, 0x80000000, !P2 ;  /* 0x8000000002197807 */ /* 0x040fe40005000000 */
[C---:B------:R-:W-:Y:S02]  /*1420*/  SEL R24, R2.reuse, 0x80000000, !P3 ;  /* 0x8000000002187807 */ /* 0x040fe40005800000 */
[----:B------:R-:W-:Y:S02]  /*1430*/  ISETP.GT.AND P2, PT, R9, -0x1, PT ;  /* 0xffffffff0900780c */ /* 0x000fe40003f44270 */
[----:B------:R-:W-:Y:S02]  /*1440*/  LOP3.LUT R16, R23, R16, RZ, 0x3c, !PT ;  /* 0x0000001017107212 */ /* 0x000fe400078e3cff */
[----:B------:R-:W-:-:S02]  /*1450*/  SEL R23, R2, 0x80000000, !P0 ;  /* 0x8000000002177807 */ /* 0x000fc40004000000 */
[----:B------:R-:W-:Y:S02]  /*1460*/  LOP3.LUT R19, R24, R19, RZ, 0x3c, !PT ;  /* 0x0000001318137212 */ /* 0x000fe400078e3cff */
[----:B------:R-:W-:Y:S02]  /*1470*/  ISETP.GT.AND P0, PT, R5, -0x1, PT ;  /* 0xffffffff0500780c */ /* 0x000fe40003f04270 */
[----:B------:R-:W-:Y:S02]  /*1480*/  SEL R24, R2, 0x80000000, !P2 ;  /* 0x8000000002187807 */ /* 0x000fe40005000000 */
[----:B------:R-:W-:Y:S02]  /*1490*/  ISETP.GT.AND P1, PT, R4, -0x1, PT ;  /* 0xffffffff0400780c */ /* 0x000fe40003f24270 */
[----:B------:R-:W-:Y:S02]  /*14a0*/  ISETP.GT.AND P2, PT, R6, -0x1, PT ;  /* 0xffffffff0600780c */ /* 0x000fe40003f44270 */
[----:B------:R-:W-:-:S02]  /*14b0*/  LOP3.LUT R17, R22, R17, RZ, 0x3c, !PT ;  /* 0x0000001116117212 */ /* 0x000fc400078e3cff */
[C---:B------:R-:W-:Y:S02]  /*14c0*/  SEL R22, R2.reuse, 0x80000000, !P0 ;  /* 0x8000000002167807 */ /* 0x040fe40004000000 */
[----:B------:R-:W-:Y:S02]  /*14d0*/  LOP3.LUT R18, R25, R18, RZ, 0x3c, !PT ;  /* 0x0000001219127212 */ /* 0x000fe400078e3cff */
[----:B------:R-:W-:Y:S02]  /*14e0*/  LOP3.LUT R8, R23, R8, RZ, 0x3c, !PT ;  /* 0x0000000817087212 */ /* 0x000fe400078e3cff */
[----:B------:R-:W-:Y:S02]  /*14f0*/  ISETP.GT.AND P0, PT, R7, -0x1, PT ;  /* 0xffffffff0700780c */ /* 0x000fe40003f04270 */
[C---:B------:R-:W-:Y:S02]  /*1500*/  SEL R23, R2.reuse, 0x80000000, !P1 ;  /* 0x8000000002177807 */ /* 0x040fe40004800000 */
[----:B------:R-:W-:-:S02]  /*1510*/  SEL R25, R2, 0x80000000, !P2 ;  /* 0x8000000002197807 */ /* 0x000fc40005000000 */
[----:B------:R-:W-:Y:S02]  /*1520*/  ISETP.NE.AND P1, PT, R10, 0x7fffffff, PT ;  /* 0x7fffffff0a00780c */ /* 0x000fe40003f25270 */
[----:B------:R-:W-:Y:S02]  /*1530*/  ISETP.NE.AND P2, PT, R11, 0x7fffffff, PT ;  /* 0x7fffffff0b00780c */ /* 0x000fe40003f45270 */
[----:B------:R-:W-:Y:S02]  /*1540*/  ISETP.NE.AND P3, PT, R12, 0x7fffffff, PT ;  /* 0x7fffffff0c00780c */ /* 0x000fe40003f65270 */
[----:B------:R-:W-:Y:S02]  /*1550*/  ISETP.NE.AND P4, PT, R13, 0x7fffffff, PT ;  /* 0x7fffffff0d00780c */ /* 0x000fe40003f85270 */
[----:B------:R-:W-:Y:S02]  /*1560*/  LOP3.LUT R5, R22, R5, RZ, 0x3c, !PT ;  /* 0x0000000516057212 */ /* 0x000fe400078e3cff */
[----:B------:R-:W-:-:S02]  /*1570*/  SEL R22, R2, 0x80000000, !P0 ;  /* 0x8000000002167807 */ /* 0x000fc40004000000 */
[----:B------:R-:W-:Y:S02]  /*1580*/  SEL R10, R10, 0x80000000, P1 ;  /* 0x800000000a0a7807 */ /* 0x000fe40000800000 */
[----:B------:R-:W-:Y:S02]  /*1590*/  SEL R11, R11, 0x80000000, P2 ;  /* 0x800000000b0b7807 */ /* 0x000fe40001000000 */
[----:B------:R-:W-:Y:S02]  /*15a0*/  SEL R12, R12, 0x80000000, P3 ;  /* 0x800000000c0c7807 */ /* 0x000fe40001800000 */
[----:B------:R-:W-:Y:S02]  /*15b0*/  SEL R13, R13, 0x80000000, P4 ;  /* 0x800000000d0d7807 */ /* 0x000fe40002000000 */
[----:B------:R-:W-:Y:S02]  /*15c0*/  ISETP.NE.AND P5, PT, R14, 0x7fffffff, PT ;  /* 0x7fffffff0e00780c */ /* 0x000fe40003fa5270 */
[----:B------:R-:W-:-:S02]  /*15d0*/  ISETP.NE.AND P0, PT, R15, 0x7fffffff, PT ;  /* 0x7fffffff0f00780c */ /* 0x000fc40003f05270 */
[----:B------:R-:W-:Y:S02]  /*15e0*/  ISETP.NE.AND P1, PT, R18, 0x7fffffff, PT ;  /* 0x7fffffff1200780c */ /* 0x000fe40003f25270 */
[----:B------:R-:W-:Y:S02]  /*15f0*/  ISETP.NE.AND P2, PT, R19, 0x7fffffff, PT ;  /* 0x7fffffff1300780c */ /* 0x000fe40003f45270 */
[----:B------:R-:W-:Y:S02]  /*1600*/  ISETP.NE.AND P3, PT, R17, 0x7fffffff, PT ;  /* 0x7fffffff1100780c */ /* 0x000fe40003f65270 */
[----:B------:R-:W-:Y:S02]  /*1610*/  ISETP.NE.AND P4, PT, R16, 0x7fffffff, PT ;  /* 0x7fffffff1000780c */ /* 0x000fe40003f85270 */
[----:B------:R-:W-:Y:S02]  /*1620*/  LOP3.LUT R9, R24, R9, RZ, 0x3c, !PT ;  /* 0x0000000918097212 */ /* 0x000fe400078e3cff */
[----:B------:R-:W-:-:S02]  /*1630*/  LOP3.LUT R4, R23, R4, RZ, 0x3c, !PT ;  /* 0x0000000417047212 */ /* 0x000fc400078e3cff */
[----:B------:R-:W-:Y:S02]  /*1640*/  LOP3.LUT R6, R25, R6, RZ, 0x3c, !PT ;  /* 0x0000000619067212 */ /* 0x000fe400078e3cff */
[----:B------:R-:W-:Y:S02]  /*1650*/  LOP3.LUT R7, R22, R7, RZ, 0x3c, !PT ;  /* 0x0000000716077212 */ /* 0x000fe400078e3cff */
[----:B------:R-:W-:Y:S02]  /*1660*/  SEL R14, R14, 0x80000000, P5 ;  /* 0x800000000e0e7807 */ /* 0x000fe40002800000 */
[----:B------:R-:W-:Y:S02]  /*1670*/  SEL R15, R15, 0x80000000, P0 ;  /* 0x800000000f0f7807 */ /* 0x000fe40000000000 */
[----:B------:R-:W-:Y:S02]  /*1680*/  SEL R18, R18, 0x80000000, P1 ;  /* 0x8000000012127807 */ /* 0x000fe40000800000 */
[----:B------:R-:W-:-:S02]  /*1690*/  SEL R19, R19, 0x80000000, P2 ;  /* 0x8000000013137807 */ /* 0x000fc40001000000 */
[----:B------:R-:W-:Y:S02]  /*16a0*/  SEL R17, R17, 0x80000000, P3 ;  /* 0x8000000011117807 */ /* 0x000fe40001800000 */
[----:B------:R-:W-:Y:S02]  /*16b0*/  SEL R16, R16, 0x80000000, P4 ;  /* 0x8000000010107807 */ /* 0x000fe40002000000 */
[----:B------:R-:W-:Y:S02]  /*16c0*/  ISETP.NE.AND P5, PT, R9, 0x7fffffff, PT ;  /* 0x7fffffff0900780c */ /* 0x000fe40003fa5270 */
[----:B------:R-:W-:Y:S02]  /*16d0*/  ISETP.NE.AND P0, PT, R8, 0x7fffffff, PT ;  /* 0x7fffffff0800780c */ /* 0x000fe40003f05270 */
[----:B------:R-:W-:Y:S02]  /*16e0*/  ISETP.NE.AND P1, PT, R5, 0x7fffffff, PT ;  /* 0x7fffffff0500780c */ /* 0x000fe40003f25270 */
[----:B------:R-:W-:-:S02]  /*16f0*/  ISETP.NE.AND P2, PT, R4, 0x7fffffff, PT ;  /* 0x7fffffff0400780c */ /* 0x000fc40003f45270 */
[----:B------:R-:W-:Y:S02]  /*1700*/  ISETP.NE.AND P3, PT, R6, 0x7fffffff, PT ;  /* 0x7fffffff0600780c */ /* 0x000fe40003f65270 */
[----:B------:R-:W-:Y:S02]  /*1710*/  ISETP.NE.AND P4, PT, R7, 0x7fffffff, PT ;  /* 0x7fffffff0700780c */ /* 0x000fe40003f85270 */
[----:B------:R-:W-:Y:S02]  /*1720*/  SEL R9, R9, 0x80000000, P5 ;  /* 0x8000000009097807 */ /* 0x000fe40002800000 */
[----:B------:R-:W-:Y:S02]  /*1730*/  SEL R8, R8, 0x80000000, P0 ;  /* 0x8000000008087807 */ /* 0x000fe40000000000 */
[----:B------:R-:W-:Y:S02]  /*1740*/  SEL R5, R5, 0x80000000, P1 ;  /* 0x8000000005057807 */ /* 0x000fe40000800000 */
[----:B------:R-:W-:-:S02]  /*1750*/  SEL R4, R4, 0x80000000, P2 ;  /* 0x8000000004047807 */ /* 0x000fc40001000000 */
[----:B------:R-:W-:Y:S02]  /*1760*/  SEL R6, R6, 0x80000000, P3 ;  /* 0x8000000006067807 */ /* 0x000fe40001800000 */
[----:B-1----:R-:W-:-:S07]  /*1770*/  SEL R7, R7, 0x80000000, P4 ;  /* 0x8000000007077807 */ /* 0x002fce0002000000 */
.L_x_145:
[----:B------:R-:W-:Y:S01]  /*1780*/  IMAD R22, RZ, RZ, -UR16 ;  /* 0x80000010ff167e24 */ /* 0x000fe2000f8e02ff */
[----:B0-----:R-:W-:Y:S01]  /*1790*/  SHF.R.U32.HI R25, RZ, UR16, R10 ;  /* 0x00000010ff197c19 */ /* 0x001fe2000801160a */
[----:B------:R-:W-:Y:S01]  /*17a0*/  ULEA UR17, UR4, UR15, 0xa ;  /* 0x0000000f04117291 */ /* 0x000fe2000f8e50ff */
[----:B------:R-:W-:Y:S01]  /*17b0*/  SHF.R.U32.HI R27, RZ, UR16, R12 ;  /* 0x00000010ff1b7c19 */ /* 0x000fe2000801160c */
[----:B------:R-:W-:Y:S01]  /*17c0*/  UIADD3 UR4, UPT, UPT, UR4, 0x1, URZ ;  /* 0x0000000104047890 */ /* 0x000fe2000fffe0ff */
[----:B------:R-:W-:Y:S02]  /*17d0*/  VIADDMNMX R23, R22, R3, 0x8, PT ;  /* 0x0000000816177446 */ /* 0x000fe40003800103 */
[----:B------:R-:W-:Y:S02]  /*17e0*/  SHF.R.U32.HI R29, RZ, UR16, R13 ;  /* 0x00000010ff1d7c19 */ /* 0x000fe4000801160d */
[----:B------:R-:W-:Y:S02]  /*17f0*/  SHF.L.U32 R22, R2, R23, RZ ;  /* 0x0000001702167219 */ /* 0x000fe400000006ff */
[----:B------:R-:W-:-:S02]  /*1800*/  SHF.R.U32.HI R23, RZ, UR16, R11 ;  /* 0x00000010ff177c19 */ /* 0x000fc4000801160b */
[-C--:B------:R-:W-:Y:S02]  /*1810*/  LOP3.LUT R25, R25, R22.reuse, RZ, 0x30, !PT ;  /* 0x0000001619197212 */ /* 0x080fe400078e30ff */
[-C--:B------:R-:W-:Y:S02]  /*1820*/  LOP3.LUT R23, R23, R22.reuse, RZ, 0x30, !PT ;  /* 0x0000001617177212 */ /* 0x080fe400078e30ff */
[----:B------:R-:W-:Y:S02]  /*1830*/  LOP3.LUT R27, R27, R22, RZ, 0x30, !PT ;  /* 0x000000161b1b7212 */ /* 0x000fe400078e30ff */
[----:B------:R-:W-:Y:S02]  /*1840*/  LEA R25, R25, UR17, 0x2 ;  /* 0x0000001119197c11 */ /* 0x000fe4000f8e10ff */
[----:B------:R-:W-:Y:S02]  /*1850*/  LEA R23, R23, UR17, 0x2 ;  /* 0x0000001117177c11 */ /* 0x000fe4000f8e10ff */
[----:B------:R-:W-:Y:S01]  /*1860*/  LEA R27, R27, UR17, 0x2 ;  /* 0x000000111b1b7c11 */ /* 0x000fe2000f8e10ff */
[----:B------:R0:W-:Y:S01]  /*1870*/  ATOMS.POPC.INC.32 RZ, [R25+URZ] ;  /* 0x0000000019ff7f8c */ /* 0x0001e2000d8000ff */
[----:B------:R-:W-:-:S02]  /*1880*/  SHF.R.U32.HI R24, RZ, UR16, R14 ;  /* 0x00000010ff187c19 */ /* 0x000fc4000801160e */
[----:B------:R-:W-:Y:S01]  /*1890*/  SHF.R.U32.HI R26, RZ, UR16, R15 ;  /* 0x00000010ff1a7c19 */ /* 0x000fe2000801160f */
[----:B------:R1:W-:Y:S01]  /*18a0*/  ATOMS.POPC.INC.32 RZ, [R23+URZ] ;  /* 0x0000000017ff7f8c */ /* 0x0003e2000d8000ff */
[-C--:B------:R-:W-:Y:S02]  /*18b0*/  LOP3.LUT R29, R29, R22.reuse, RZ, 0x30, !PT ;  /* 0x000000161d1d7212 */ /* 0x080fe400078e30ff */
[-C--:B------:R-:W-:Y:S01]  /*18c0*/  LOP3.LUT R24, R24, R22.reuse, RZ, 0x30, !PT ;  /* 0x0000001618187212 */ /* 0x080fe200078e30ff */
[----:B------:R2:W-:Y:S01]  /*18d0*/  ATOMS.POPC.INC.32 RZ, [R27+URZ] ;  /* 0x000000001bff7f8c */ /* 0x0005e2000d8000ff */
[----:B0-----:R-:W-:Y:S02]  /*18e0*/  SHF.R.U32.HI R25, RZ, UR16, R19 ;  /* 0x00000010ff197c19 */ /* 0x001fe40008011613 */
[----:B------:R-:W-:Y:S02]  /*18f0*/  LOP3.LUT R26, R26, R22, RZ, 0x30, !PT ;  /* 0x000000161a1a7212 */ /* 0x000fe400078e30ff */
[----:B-1----:R-:W-:-:S02]  /*1900*/  SHF.R.U32.HI R23, RZ, UR16, R18 ;  /* 0x00000010ff177c19 */ /* 0x002fc40008011612 */
[----:B------:R-:W-:Y:S02]  /*1910*/  LEA R29, R29, UR17, 0x2 ;  /* 0x000000111d1d7c11 */ /* 0x000fe4000f8e10ff */
[----:B--2---:R-:W-:Y:S02]  /*1920*/  SHF.R.U32.HI R27, RZ, UR16, R17 ;  /* 0x00000010ff1b7c19 */ /* 0x004fe40008011611 */
[-C--:B------:R-:W-:Y:S01]  /*1930*/  LOP3.LUT R23, R23, R22.reuse, RZ, 0x30, !PT ;  /* 0x0000001617177212 */ /* 0x080fe200078e30ff */
[----:B------:R0:W-:Y:S01]  /*1940*/  ATOMS.POPC.INC.32 RZ, [R29+URZ] ;  /* 0x000000001dff7f8c */ /* 0x0001e2000d8000ff */
[-C--:B------:R-:W-:Y:S02]  /*1950*/  LOP3.LUT R25, R25, R22.reuse, RZ, 0x30, !PT ;  /* 0x0000001619197212 */ /* 0x080fe400078e30ff */
[----:B------:R-:W-:Y:S02]  /*1960*/  LEA R24, R24, UR17, 0x2 ;  /* 0x0000001118187c11 */ /* 0x000fe4000f8e10ff */
[----:B------:R-:W-:-:S02]  /*1970*/  LOP3.LUT R27, R27, R22, RZ, 0x30, !PT ;  /* 0x000000161b1b7212 */ /* 0x000fc400078e30ff */
[----:B------:R-:W-:Y:S01]  /*1980*/  LEA R26, R26, UR17, 0x2 ;  /* 0x000000111a1a7c11 */ /* 0x000fe2000f8e10ff */
[----:B------:R1:W-:Y:S01]  /*1990*/  ATOMS.POPC.INC.32 RZ, [R24+URZ] ;  /* 0x0000000018ff7f8c */ /* 0x0003e2000d8000ff */
[----:B------:R-:W-:Y:S02]  /*19a0*/  LEA R23, R23, UR17, 0x2 ;  /* 0x0000001117177c11 */ /* 0x000fe4000f8e10ff */
[----:B------:R-:W-:Y:S01]  /*19b0*/  LEA R25, R25, UR17, 0x2 ;  /* 0x0000001119197c11 */ /* 0x000fe2000f8e10ff */
[----:B------:R2:W-:Y:S01]  /*19c0*/  ATOMS.POPC.INC.32 RZ, [R26+URZ] ;  /* 0x000000001aff7f8c */ /* 0x0005e2000d8000ff */
[----:B------:R-:W-:Y:S02]  /*19d0*/  LEA R27, R27, UR17, 0x2 ;  /* 0x000000111b1b7c11 */ /* 0x000fe4000f8e10ff */
[----:B0-----:R-:W-:Y:S01]  /*19e0*/  SHF.R.U32.HI R29, RZ, UR16, R16 ;  /* 0x00000010ff1d7c19 */ /* 0x001fe20008011610 */
[----:B------:R0:W-:Y:S01]  /*19f0*/  ATOMS.POPC.INC.32 RZ, [R23+URZ] ;  /* 0x0000000017ff7f8c */ /* 0x0001e2000d8000ff */
[----:B-1----:R-:W-:-:S02]  /*1a00*/  SHF.R.U32.HI R24, RZ, UR16, R9 ;  /* 0x00000010ff187c19 */ /* 0x002fc40008011609 */
[----:B------:R-:W-:Y:S01]  /*1a10*/  SHF.R.U32.HI R28, RZ, UR16, R7 ;  /* 0x00000010ff1c7c19 */ /* 0x000fe20008011607 */
[----:B------:R1:W-:Y:S01]  /*1a20*/  ATOMS.POPC.INC.32 RZ, [R25+URZ] ;  /* 0x0000000019ff7f8c */ /* 0x0003e2000d8000ff */
[----:B--2---:R-:W-:Y:S02]  /*1a30*/  SHF.R.U32.HI R26, RZ, UR16, R8 ;  /* 0x00000010ff1a7c19 */ /* 0x004fe40008011608 */
[-C--:B------:R-:W-:Y:S01]  /*1a40*/  LOP3.LUT R29, R29, R22.reuse, RZ, 0x30, !PT ;  /* 0x000000161d1d7212 */ /* 0x080fe200078e30ff */
[----:B------:R2:W-:Y:S01]  /*1a50*/  ATOMS.POPC.INC.32 RZ, [R27+URZ] ;  /* 0x000000001bff7f8c */ /* 0x0005e2000d8000ff */
[----:B0-----:R-:W-:Y:S02]  /*1a60*/  SHF.R.U32.HI R23, RZ, UR16, R5 ;  /* 0x00000010ff177c19 */ /* 0x001fe40008011605 */
[----:B------:R-:W-:Y:S02]  /*1a70*/  LOP3.LUT R24, R24, R22, RZ, 0x30, !PT ;  /* 0x0000001618187212 */ /* 0x000fe400078e30ff */
[----:B-1----:R-:W-:-:S02]  /*1a80*/  SHF.R.U32.HI R25, RZ, UR16, R4 ;  /* 0x00000010ff197c19 */ /* 0x002fc40008011604 */
[-C--:B------:R-:W-:Y:S02]  /*1a90*/  LOP3.LUT R26, R26, R22.reuse, RZ, 0x30, !PT ;  /* 0x000000161a1a7212 */ /* 0x080fe400078e30ff */
[----:B--2---:R-:W-:Y:S01]  /*1aa0*/  SHF.R.U32.HI R27, RZ, UR16, R6 ;  /* 0x00000010ff1b7c19 */ /* 0x004fe20008011606 */
[----:B------:R-:W-:Y:S01]  /*1ab0*/  UIADD3 UR16, UPT, UPT, UR16, 0x8, URZ ;  /* 0x0000000810107890 */ /* 0x000fe2000fffe0ff */
[-C--:B------:R-:W-:Y:S02]  /*1ac0*/  LOP3.LUT R23, R23, R22.reuse, RZ, 0x30, !PT ;  /* 0x0000001617177212 */ /* 0x080fe400078e30ff */
[----:B------:R-:W-:Y:S02]  /*1ad0*/  LEA R29, R29, UR17, 0x2 ;  /* 0x000000111d1d7c11 */ /* 0x000fe4000f8e10ff */
[----:B------:R-:W-:Y:S02]  /*1ae0*/  LOP3.LUT R25, R25, R22, RZ, 0x30, !PT ;  /* 0x0000001619197212 */ /* 0x000fe400078e30ff */
[----:B------:R-:W-:Y:S01]  /*1af0*/  ISETP.LE.AND P0, PT, R3, UR16, PT ;  /* 0x0000001003007c0c */ /* 0x000fe2000bf03270 */
[----:B------:R0:W-:Y:S01]  /*1b00*/  ATOMS.POPC.INC.32 RZ, [R29+URZ] ;  /* 0x000000001dff7f8c */ /* 0x0001e2000d8000ff */
[----:B------:R-:W-:-:S02]  /*1b10*/  LEA R24, R24, UR17, 0x2 ;  /* 0x0000001118187c11 */ /* 0x000fc4000f8e10ff */
[-C--:B------:R-:W-:Y:S02]  /*1b20*/  LOP3.LUT R27, R27, R22.reuse, RZ, 0x30, !PT ;  /* 0x000000161b1b7212 */ /* 0x080fe400078e30ff */
[----:B------:R-:W-:Y:S01]  /*1b30*/  LEA R26, R26, UR17, 0x2 ;  /* 0x000000111a1a7c11 */ /* 0x000fe2000f8e10ff */
[----:B------:R0:W-:Y:S01]  /*1b40*/  ATOMS.POPC.INC.32 RZ, [R24+URZ] ;  /* 0x0000000018ff7f8c */ /* 0x0001e2000d8000ff */
[----:B------:R-:W-:Y:S02]  /*1b50*/  LOP3.LUT R28, R28, R22, RZ, 0x30, !PT ;  /* 0x000000161c1c7212 */ /* 0x000fe400078e30ff */
[----:B------:R-:W-:Y:S01]  /*1b60*/  LEA R23, R23, UR17, 0x2 ;  /* 0x0000001117177c11 */ /* 0x000fe2000f8e10ff */
[----:B------:R0:W-:Y:S01]  /*1b70*/  ATOMS.POPC.INC.32 RZ, [R26+URZ] ;  /* 0x000000001aff7f8c */ /* 0x0001e2000d8000ff */
[----:B------:R-:W-:Y:S02]  /*1b80*/  LEA R25, R25, UR17, 0x2 ;  /* 0x0000001119197c11 */ /* 0x000fe4000f8e10ff */
[----:B------:R-:W-:Y:S01]  /*1b90*/  LEA R27, R27, UR17, 0x2 ;  /* 0x000000111b1b7c11 */ /* 0x000fe2000f8e10ff */
[----:B------:R0:W-:Y:S01]  /*1ba0*/  ATOMS.POPC.INC.32 RZ, [R23+URZ] ;  /* 0x0000000017ff7f8c */ /* 0x0001e2000d8000ff */
[----:B------:R-:W-:-:S03]  /*1bb0*/  LEA R28, R28, UR17, 0x2 ;  /* 0x000000111c1c7c11 */ /* 0x000fc6000f8e10ff */
[----:B------:R0:W-:Y:S04]  /*1bc0*/  ATOMS.POPC.INC.32 RZ, [R25+URZ] ;  /* 0x0000000019ff7f8c */ /* 0x0001e8000d8000ff */
[----:B------:R0:W-:Y:S04]  /*1bd0*/  ATOMS.POPC.INC.32 RZ, [R27+URZ] ;  /* 0x000000001bff7f8c */ /* 0x0001e8000d8000ff */
[----:B------:R0:W-:Y:S01]  /*1be0*/  ATOMS.POPC.INC.32 RZ, [R28+URZ] ;  /* 0x000000001cff7f8c */ /* 0x0001e2000d8000ff */
[----:B------:R-:W-:Y:S05]  /*1bf0*/  @!P0 BRA `(.L_x_145) ;  /* 0xfffffff800e08947 */ /* 0x000fea000383ffff */
.L_x_144:
[----:B------:R-:W-:Y:S05]  /*1c00*/  BRA.U !UP0, `(.L_x_146) ;  /* 0xffffffed08dc7547 */ /* 0x000fea000b83ffff */
.L_x_141:
[----:B------:R-:W-:Y:S01]  /*1c10*/  BAR.SYNC.DEFER_BLOCKING 0x0 ;  /* 0x0000000000007b1d */ /* 0x000fe20000010000 */
[----:B------:R-:W-:-:S05]  /*1c20*/  ISETP.NE.AND P0, PT, R21, RZ, PT ;  /* 0x000000ff1500720c */ /* 0x000fca0003f05270 */
[----:B------:R-:W-:Y:S08]  /*1c30*/  BSSY.RECONVERGENT B0, `(.L_x_147) ;  /* 0x0000167000007945 */ /* 0x000ff00003800200 */
[----:B------:R-:W-:Y:S05]  /*1c40*/  @P0 BRA `(.L_x_148) ;  /* 0x0000001400940947 */ /* 0x000fea0003800000 */
[----:B------:R-:W0:Y:S01]  /*1c50*/  S2UR UR5, SR_CgaCtaId ;  /* 0x00000000000579c3 */ /* 0x000e220000008800 */
[----:B------:R-:W-:Y:S01]  /*1c60*/  UISETP.GE.U32.AND UP0, UPT, UR22, 0x7, UPT ;  /* 0x000000071600788c */ /* 0x000fe2000bf06070 */
[----:B-----5:R-:W-:Y:S01]  /*1c70*/  IMAD.MOV.U32 R5, RZ, RZ, RZ ;  /* 0x000000ffff057224 */ /* 0x020fe200078e00ff */
[----:B------:R-:W-:Y:S02]  /*1c80*/  UMOV UR4, 0x400 ;  /* 0x0000040000047882 */ /* 0x000fe40000000000 */
[----:B0-----:R-:W-:-:S06]  /*1c90*/  ULEA UR4, UR5, UR4, 0x18 ;  /* 0x0000000405047291 */ /* 0x001fcc000f8ec0ff */
[----:B--23--:R-:W-:Y:S01]  /*1ca0*/  LEA R2, R0, UR4, 0x2 ;  /* 0x0000000400027c11 */ /* 0x00cfe2000f8e10ff */
[----:B------:R-:W-:Y:S06]  /*1cb0*/  BRA.U !UP0, `(.L_x_149) ;  /* 0x00000005085c7547 */ /* 0x000fec000b800000 */
[----:B-1----:R-:W0:Y:S01]  /*1cc0*/  LDC.64 R4, c[0x0][0x380] ;  /* 0x0000e000ff047b82 */ /* 0x002e220000000a00 */
[----:B----4-:R-:W-:-:S07]  /*1cd0*/  IMAD.MOV.U32 R3, RZ, RZ, RZ ;  /* 0x000000ffff037224 */ /* 0x010fce00078e00ff */
.L_x_166:
[----:B----4-:R-:W-:Y:S01]  /*1ce0*/  IMAD R7, R3, 0x400, R2 ;  /* 0x0000040003077824 */ /* 0x010fe200078e0202 */
[----:B------:R-:W-:Y:S04]  /*1cf0*/  BSSY.RECONVERGENT B1, `(.L_x_150) ;  /* 0x000000f000017945 */ /* 0x000fe80003800200 */
[----:B01----:R-:W1:Y:S04]  /*1d00*/  LDS R18, [R7] ;  /* 0x0000000007127984 */ /* 0x003e680000000800 */
[----:B--23--:R2:W3:Y:S04]  /*1d10*/  LDS R9, [R7+0x400] ;  /* 0x0004000007097984 */ /* 0x00c4e80000000800 */
[----:B------:R2:W4:Y:S04]  /*1d20*/  LDS R22, [R7+0x800] ;  /* 0x0008000007167984 */ /* 0x0005280000000800 */
[----:B------:R2:W0:Y:S04]  /*1d30*/  LDS R14, [R7+0xc00] ;  /* 0x000c0000070e7984 */ /* 0x0004280000000800 */
[----:B------:R2:W0:Y:S04]  /*1d40*/  LDS R12, [R7+0x1000] ;  /* 0x00100000070c7984 */ /* 0x0004280000000800 */
[----:B------:R2:W0:Y:S04]  /*1d50*/  LDS R6, [R7+0x1400] ;  /* 0x0014000007067984 */ /* 0x0004280000000800 */
[----:B------:R2:W0:Y:S04]  /*1d60*/  LDS R8, [R7+0x1800] ;  /* 0x0018000007087984 */ /* 0x0004280000000800 */
[----:B------:R2:W0:Y:S01]  /*1d70*/  LDS R10, [R7+0x1c00] ;  /* 0x001c0000070a7984 */ /* 0x0004220000000800 */
[----:B-1----:R-:W-:-:S13]  /*1d80*/  ISETP.NE.AND P0, PT, R18, RZ, PT ;  /* 0x000000ff1200720c */ /* 0x002fda0003f05270 */
[----:B--234-:R-:W-:Y:S05]  /*1d90*/  @!P0 BRA `(.L_x_151) ;  /* 0x0000000000108947 */ /* 0x01cfea0003800000 */
[----:B------:R-:W-:Y:S02]  /*1da0*/  IMAD R17, R3, 0x100, R0 ;  /* 0x0000010003117824 */ /* 0x000fe400078e0200 */
[----:B------:R-:W-:Y:S02]  /*1db0*/  IMAD.MOV.U32 R19, RZ, RZ, RZ ;  /* 0x000000ffff137224 */ /* 0x000fe400078e00ff */
[----:B0-----:R-:W-:-:S05]  /*1dc0*/  IMAD.WIDE.U32 R16, R17, 0x8, R4 ;  /* 0x0000000811107825 */ /* 0x001fca00078e0004 */
[----:B------:R1:W-:Y:S02]  /*1dd0*/  REDG.E.ADD.64.STRONG.GPU desc[UR20][R16.64], R18 ;  /* 0x000000121000798e */ /* 0x0003e4000c12e514 */
.L_x_151:
[----:B------:R-:W-:Y:S05]  /*1de0*/  BSYNC.RECONVERGENT B1 ;  /* 0x0000000000017941 */ /* 0x000fea0003800200 */
.L_x_150:
[----:B------:R-:W-:Y:S01]  /*1df0*/  ISETP.NE.AND P6, PT, R9, RZ, PT ;  /* 0x000000ff0900720c */ /* 0x000fe20003fc5270 */
[----:B------:R-:W-:Y:S01]  /*1e00*/  BSSY.RECONVERGENT B1, `(.L_x_152) ;  /* 0x000000e000017945 */ /* 0x000fe20003800200 */
[----:B------:R-:W-:Y:S02]  /*1e10*/  ISETP.NE.AND P0, PT, R22, RZ, PT ;  /* 0x000000ff1600720c */ /* 0x000fe40003f05270 */
[----:B0-----:R-:W-:Y:S02]  /*1e20*/  ISETP.NE.AND P1, PT, R14, RZ, PT ;  /* 0x000000ff0e00720c */ /* 0x001fe40003f25270 */
[----:B------:R-:W-:Y:S02]  /*1e30*/  ISETP.NE.AND P2, PT, R12, RZ, PT ;  /* 0x000000ff0c00720c */ /* 0x000fe40003f45270 */
[----:B------:R-:W-:Y:S02]  /*1e40*/  ISETP.NE.AND P3, PT, R6, RZ, PT ;  /* 0x000000ff0600720c */ /* 0x000fe40003f65270 */
[----:B------:R-:W-:-:S02]  /*1e50*/  ISETP.NE.AND P4, PT, R8, RZ, PT ;  /* 0x000000ff0800720c */ /* 0x000fc40003f85270 */
[----:B------:R-:W-:Y:S01]  /*1e60*/  ISETP.NE.AND P5, PT, R10, RZ, PT ;  /* 0x000000ff0a00720c */ /* 0x000fe20003fa5270 */
[----:B------:R-:W-:-:S12]  /*1e70*/  @!P6 BRA `(.L_x_153) ;  /* 0x000000000018e947 */ /* 0x000fd80003800000 */
[----:B-1----:R-:W-:Y:S02]  /*1e80*/  IMAD R17, R3, 0x100, R0 ;  /* 0x0000010003117824 */ /* 0x002fe400078e0200 */
[----:B------:R-:W-:Y:S02]  /*1e90*/  IMAD.MOV.U32 R18, RZ, RZ, R9 ;  /* 0x000000ffff127224 */ /* 0x000fe400078e0009 */
[----:B------:R-:W-:Y:S02]  /*1ea0*/  VIADD R17, R17, 0x100 ;  /* 0x0000010011117836 */ /* 0x000fe40000000000 */
[----:B------:R-:W-:Y:S02]  /*1eb0*/  IMAD.MOV.U32 R19, RZ, RZ, RZ ;  /* 0x000000ffff137224 */ /* 0x000fe400078e00ff */
[----:B------:R-:W-:-:S05]  /*1ec0*/  IMAD.WIDE.U32 R16, R17, 0x8, R4 ;  /* 0x0000000811107825 */ /* 0x000fca00078e0004 */
[----:B------:R0:W-:Y:S02]  /*1ed0*/  REDG.E.ADD.64.STRONG.GPU desc[UR20][R16.64], R18 ;  /* 0x000000121000798e */ /* 0x0001e4000c12e514 */
.L_x_153:
[----:B------:R-:W-:Y:S05]  /*1ee0*/  BSYNC.RECONVERGENT B1 ;  /* 0x0000000000017941 */ /* 0x000fea0003800200 */
.L_x_152:
[----:B------:R-:W-:Y:S04]  /*1ef0*/  BSSY.RECONVERGENT B1, `(.L_x_154) ;  /* 0x0000007000017945 */ /* 0x000fe80003800200 */
[----:B------:R-:W-:Y:S05]  /*1f00*/  @!P0 BRA `(.L_x_155) ;  /* 0x0000000000148947 */ /* 0x000fea0003800000 */
[----:B01----:R-:W-:Y:S02]  /*1f10*/  IMAD R17, R3, 0x100, R0 ;  /* 0x0000010003117824 */ /* 0x003fe400078e0200 */
[----:B------:R-:W-:Y:S02]  /*1f20*/  IMAD.MOV.U32 R23, RZ, RZ, RZ ;  /* 0x000000ffff177224 */ /* 0x000fe400078e00ff */
[----:B------:R-:W-:-:S04]  /*1f30*/  VIADD R17, R17, 0x200 ;  /* 0x0000020011117836 */ /* 0x000fc80000000000 */
[----:B------:R-:W-:-:S05]  /*1f40*/  IMAD.WIDE.U32 R16, R17, 0x8, R4 ;  /* 0x0000000811107825 */ /* 0x000fca00078e0004 */
[----:B------:R2:W-:Y:S02]  /*1f50*/  REDG.E.ADD.64.STRONG.GPU desc[UR20][R16.64], R22 ;  /* 0x000000161000798e */ /* 0x0005e4000c12e514 */
.L_x_155:
[----:B------:R-:W-:Y:S05]  /*1f60*/  BSYNC.RECONVERGENT B1 ;  /* 0x0000000000017941 */ /* 0x000fea0003800200 */
.L_x_154:
[----:B------:R-:W-:Y:S04]  /*1f70*/  BSSY.RECONVERGENT B1, `(.L_x_156) ;  /* 0x0000007000017945 */ /* 0x000fe80003800200 */
[----:B------:R-:W-:Y:S05]  /*1f80*/  @!P1 BRA `(.L_x_157) ;  /* 0x0000000000149947 */ /* 0x000fea0003800000 */
[----:B012---:R-:W-:Y:S02]  /*1f90*/  IMAD R17, R3, 0x100, R0 ;  /* 0x0000010003117824 */ /* 0x007fe400078e0200 */
[----:B------:R-:W-:Y:S02]  /*1fa0*/  IMAD.MOV.U32 R15, RZ, RZ, RZ ;  /* 0x000000ffff0f7224 */ /* 0x000fe400078e00ff */
[----:B------:R-:W-:-:S04]  /*1fb0*/  VIADD R17, R17, 0x300 ;  /* 0x0000030011117836 */ /* 0x000fc80000000000 */
[----:B------:R-:W-:-:S05]  /*1fc0*/  IMAD.WIDE.U32 R16, R17, 0x8, R4 ;  /* 0x0000000811107825 */ /* 0x000fca00078e0004 */
[----:B------:R3:W-:Y:S02]  /*1fd0*/  REDG.E.ADD.64.STRONG.GPU desc[UR20][R16.64], R14 ;  /* 0x0000000e1000798e */ /* 0x0007e4000c12e514 */
.L_x_157:
[----:B------:R-:W-:Y:S05]  /*1fe0*/  BSYNC.RECONVERGENT B1 ;  /* 0x0000000000017941 */ /* 0x000fea0003800200 */
.L_x_156:
[----:B------:R-:W-:Y:S04]  /*1ff0*/  BSSY.RECONVERGENT B1, `(.L_x_158) ;  /* 0x0000007000017945 */ /* 0x000fe80003800200 */
[----:B------:R-:W-:Y:S05]  /*2000*/  @!P2 BRA `(.L_x_159) ;  /* 0x000000000014a947 */ /* 0x000fea0003800000 */
[----:B---3--:R-:W-:Y:S02]  /*2010*/  IMAD R15, R3, 0x100, R0 ;  /* 0x00000100030f7824 */ /* 0x008fe400078e0200 */
[----:B------:R-:W-:Y:S02]  /*2020*/  IMAD.MOV.U32 R13, RZ, RZ, RZ ;  /* 0x000000ffff0d7224 */ /* 0x000fe400078e00ff */
[----:B------:R-:W-:-:S04]  /*2030*/  VIADD R15, R15, 0x400 ;  /* 0x000004000f0f7836 */ /* 0x000fc80000000000 */
[----:B------:R-:W-:-:S05]  /*2040*/  IMAD.WIDE.U32 R14, R15, 0x8, R4 ;  /* 0x000000080f0e7825 */ /* 0x000fca00078e0004 */
[----:B------:R4:W-:Y:S02]  /*2050*/  REDG.E.ADD.64.STRONG.GPU desc[UR20][R14.64], R12 ;  /* 0x0000000c0e00798e */ /* 0x0009e4000c12e514 */
.L_x_159:
[----:B------:R-:W-:Y:S05]  /*2060*/  BSYNC.RECONVERGENT B1 ;  /* 0x0000000000017941 */ /* 0x000fea0003800200 */
.L_x_158:
[----:B------:R-:W-:Y:S04]  /*2070*/  BSSY.RECONVERGENT B1, `(.L_x_160) ;  /* 0x0000007000017945 */ /* 0x000fe80003800200 */
[----:B------:R-:W-:Y:S05]  /*2080*/  @!P3 BRA `(.L_x_161) ;  /* 0x000000000014b947 */ /* 0x000fea0003800000 */
[----:B----4-:R-:W-:Y:S02]  /*2090*/  IMAD R13, R3, 0x100, R0 ;  /* 0x00000100030d7824 */ /* 0x010fe400078e0200 */
[----:B------:R-:W-:Y:S02]  /*20a0*/  IMAD.MOV.U32 R7, RZ, RZ, RZ ;  /* 0x000000ffff077224 */ /* 0x000fe400078e00ff */
[----:B------:R-:W-:-:S04]  /*20b0*/  VIADD R13, R13, 0x500 ;  /* 0x000005000d0d7836 */ /* 0x000fc80000000000 */
[----:B------:R-:W-:-:S05]  /*20c0*/  IMAD.WIDE.U32 R12, R13, 0x8, R4 ;  /* 0x000000080d0c7825 */ /* 0x000fca00078e0004 */
[----:B------:R4:W-:Y:S02]  /*20d0*/  REDG.E.ADD.64.STRONG.GPU desc[UR20][R12.64], R6 ;  /* 0x000000060c00798e */ /* 0x0009e4000c12e514 */
.L_x_161:
[----:B------:R-:W-:Y:S05]  /*20e0*/  BSYNC.RECONVERGENT B1 ;  /* 0x0000000000017941 */ /* 0x000fea0003800200 */
.L_x_160:
[----:B------:R-:W-:Y:S04]  /*20f0*/  BSSY.RECONVERGENT B1, `(.L_x_162) ;  /* 0x0000007000017945 */ /* 0x000fe80003800200 */
[----:B------:R-:W-:Y:S05]  /*2100*/  @!P4 BRA `(.L_x_163) ;  /* 0x000000000014c947 */ /* 0x000fea0003800000 */
[----:B----4-:R-:W-:Y:S02]  /*2110*/  IMAD R7, R3, 0x100, R0 ;  /* 0x0000010003077824 */ /* 0x010fe400078e0200 */
[----:B------:R-:W-:Y:S02]  /*2120*/  IMAD.MOV.U32 R9, RZ, RZ, RZ ;  /* 0x000000ffff097224 */ /* 0x000fe400078e00ff */
[----:B------:R-:W-:-:S04]  /*2130*/  VIADD R7, R7, 0x600 ;  /* 0x0000060007077836 */ /* 0x000fc80000000000 */
[----:B------:R-:W-:-:S05]  /*2140*/  IMAD.WIDE.U32 R6, R7, 0x8, R4 ;  /* 0x0000000807067825 */ /* 0x000fca00078e0004 */
[----:B------:R4:W-:Y:S02]  /*2150*/  REDG.E.ADD.64.STRONG.GPU desc[UR20][R6.64], R8 ;  /* 0x000000080600798e */ /* 0x0009e4000c12e514 */
.L_x_163:
[----:B------:R-:W-:Y:S05]  /*2160*/  BSYNC.RECONVERGENT B1 ;  /* 0x0000000000017941 */ /* 0x000fea0003800200 */
.L_x_162:
[----:B------:R-:W-:Y:S04]  /*2170*/  BSSY.RECONVERGENT B1, `(.L_x_164) ;  /* 0x0000007000017945 */ /* 0x000fe80003800200 */
[----:B------:R-:W-:Y:S05]  /*2180*/  @!P5 BRA `(.L_x_165) ;  /* 0x000000000014d947 */ /* 0x000fea0003800000 */
[----:B----4-:R-:W-:Y:S02]  /*2190*/  IMAD R7, R3, 0x100, R0 ;  /* 0x0000010003077824 */ /* 0x010fe400078e0200 */
[----:B------:R-:W-:Y:S02]  /*21a0*/  IMAD.MOV.U32 R11, RZ, RZ, RZ ;  /* 0x000000ffff0b7224 */ /* 0x000fe400078e00ff */
[----:B------:R-:W-:-:S04]  /*21b0*/  VIADD R7, R7, 0x700 ;  /* 0x0000070007077836 */ /* 0x000fc80000000000 */
[----:B------:R-:W-:-:S05]  /*21c0*/  IMAD.WIDE.U32 R6, R7, 0x8, R4 ;  /* 0x0000000807067825 */ /* 0x000fca00078e0004 */
[----:B------:R4:W-:Y:S02]  /*21d0*/  REDG.E.ADD.64.STRONG.GPU desc[UR20][R6.64], R10 ;  /* 0x0000000a0600798e */ /* 0x0009e4000c12e514 */
.L_x_165:
[----:B------:R-:W-:Y:S05]  /*21e0*/  BSYNC.RECONVERGENT B1 ;  /* 0x0000000000017941 */ /* 0x000fea0003800200 */
.L_x_164:
[----:B------:R-:W-:-:S05]  /*21f0*/  VIADD R3, R3, 0x8 ;  /* 0x0000000803037836 */ /* 0x000fca0000000000 */
[----:B------:R-:W-:-:S13]  /*2200*/  ISETP.NE.AND P0, PT, R3, UR27, PT ;  /* 0x0000001b03007c0c */ /* 0x000fda000bf05270 */
[----:B------:R-:W-:Y:S05]  /*2210*/  @P0 BRA `(.L_x_166) ;  /* 0xfffffff800b00947 */ /* 0x000fea000383ffff */
[----:B------:R-:W-:-:S07]  /*2220*/  IMAD.U32 R5, RZ, RZ, UR27 ;  /* 0x0000001bff057e24 */ /* 0x000fce000f8e00ff */
.L_x_149:
[----:B------:R-:W-:Y:S02]  /*2230*/  UISETP.NE.AND UP0, UPT, UR24, URZ, UPT ;  /* 0x000000ff1800728c */ /* 0x000fe4000bf05270 */
[----:B----4-:R-:W-:Y:S02]  /*2240*/  IMAD.U32 R8, RZ, RZ, UR24 ;  /* 0x00000018ff087e24 */ /* 0x010fe4000f8e00ff */
[----:B------:R-:W-:Y:S02]  /*2250*/  IMAD.U32 R3, RZ, RZ, UR25 ;  /* 0x00000019ff037e24 */ /* 0x000fe4000f8e00ff */
[----:B------:R-:W-:Y:S02]  /*2260*/  VIADD R8, R8, 0xffffffff ;  /* 0xffffffff08087836 */ /* 0x000fe40000000000 */
[----:B------:R-:W-:Y:S01]  /*2270*/  VIADD R3, R3, 0xffffffff ;  /* 0xffffffff03037836 */ /* 0x000fe20000000000 */
[----:B------:R-:W-:Y:S06]  /*2280*/  BRA.U !UP0, `(.L_x_167) ;  /* 0x0000000508707547 */ /* 0x000fec000b800000 */
[----:B------:R-:W-:-:S13]  /*2290*/  ISETP.GE.U32.AND P0, PT, R8, 0x3, PT ;  /* 0x000000030800780c */ /* 0x000fda0003f06070 */
[----:B------:R-:W-:Y:S05]  /*22a0*/  @!P0 BRA `(.L_x_168) ;  /* 0x0000000000bc8947 */ /* 0x000fea0003800000 */
[----:B------:R-:W-:Y:S01]  /*22b0*/  IMAD R7, R5, 0x400, R2 ;  /* 0x0000040005077824 */ /* 0x000fe200078e0202 */
[----:B------:R-:W-:Y:S04]  /*22c0*/  BSSY.RECONVERGENT B1, `(.L_x_169) ;  /* 0x000000f000017945 */ /* 0x000fe80003800200 */
[----:B------:R-:W4:Y:S04]  /*22d0*/  LDS R12, [R7] ;  /* 0x00000000070c7984 */ /* 0x000f280000000800 */
[----:B------:R-:W5:Y:S04]  /*22e0*/  LDS R9, [R7+0x400] ;  /* 0x0004000007097984 */ /* 0x000f680000000800 */
[----:B------:R-:W0:Y:S04]  /*22f0*/  LDS R6, [R7+0x800] ;  /* 0x0008000007067984 */ /* 0x000e280000000800 */
[----:B-1----:R-:W1:Y:S01]  /*2300*/  LDS R4, [R7+0xc00] ;  /* 0x000c000007047984 */ /* 0x002e620000000800 */
[----:B----4-:R-:W-:-:S02]  /*2310*/  ISETP.NE.AND P0, PT, R12, RZ, PT ;  /* 0x000000ff0c00720c */ /* 0x010fc40003f05270 */
[----:B-----5:R-:W-:Y:S02]  /*2320*/  ISETP.NE.AND P1, PT, R9, RZ, PT ;  /* 0x000000ff0900720c */ /* 0x020fe40003f25270 */
[----:B0-----:R-:W-:Y:S02]  /*2330*/  ISETP.NE.AND P2, PT, R6, RZ, PT ;  /* 0x000000ff0600720c */ /* 0x001fe40003f45270 */
[----:B-1----:R-:W-:-:S07]  /*2340*/  ISETP.NE.AND P3, PT, R4, RZ, PT ;  /* 0x000000ff0400720c */ /* 0x002fce0003f65270 */
[----:B------:R-:W-:Y:S06]  /*2350*/  @!P0 BRA `(.L_x_170) ;  /* 0x0000000000148947 */ /* 0x000fec0003800000 */
[----:B------:R-:W0:Y:S01]  /*2360*/  LDC.64 R10, c[0x0][0x380] ;  /* 0x0000e000ff0a7b82 */ /* 0x000e220000000a00 */
[----:B------:R-:W-:Y:S02]  /*2370*/  IMAD R7, R5, 0x100, R0 ;  /* 0x0000010005077824 */ /* 0x000fe400078e0200 */
[----:B------:R-:W-:Y:S02]  /*2380*/  IMAD.MOV.U32 R13, RZ, RZ, RZ ;  /* 0x000000ffff0d7224 */ /* 0x000fe400078e00ff */
[----:B0-----:R-:W-:-:S05]  /*2390*/  IMAD.WIDE.U32 R10, R7, 0x8, R10 ;  /* 0x00000008070a7825 */ /* 0x001fca00078e000a */
[----:B------:R0:W-:Y:S02]  /*23a0*/  REDG.E.ADD.64.STRONG.GPU desc[UR20][R10.64], R12 ;  /* 0x0000000c0a00798e */ /* 0x0001e4000c12e514 */
.L_x_170:
[----:B------:R-:W-:Y:S05]  /*23b0*/  BSYNC.RECONVERGENT B1 ;  /* 0x0000000000017941 */ /* 0x000fea0003800200 */
.L_x_169:
[----:B------:R-:W-:Y:S04]  /*23c0*/  BSSY.RECONVERGENT B1, `(.L_x_171) ;  /* 0x0000009000017945 */ /* 0x000fe80003800200 */
[----:B------:R-:W-:Y:S05]  /*23d0*/  @!P1 BRA `(.L_x_172) ;  /* 0x00000000001c9947 */ /* 0x000fea0003800000 */
[----:B0-----:R-:W0:Y:S01]  /*23e0*/  LDC.64 R10, c[0x0][0x380] ;  /* 0x0000e000ff0a7b82 */ /* 0x001e220000000a00 */
[----:B------:R-:W-:Y:S02]  /*23f0*/  IMAD R7, R5, 0x100, R0 ;  /* 0x0000010005077824 */ /* 0x000fe400078e0200 */
[----:B------:R-:W-:Y:S02]  /*2400*/  IMAD.MOV.U32 R12, RZ, RZ, R9 ;  /* 0x000000ffff0c7224 */ /* 0x000fe400078e0009 */
[----:B------:R-:W-:Y:S02]  /*2410*/  VIADD R7, R7, 0x100 ;  /* 0x0000010007077836 */ /* 0x000fe40000000000 */
[----:B------:R-:W-:Y:S02]  /*2420*/  IMAD.MOV.U32 R13, RZ, RZ, RZ ;  /* 0x000000ffff0d7224 */ /* 0x000fe400078e00ff */
[----:B0-----:R-:W-:-:S05]  /*2430*/  IMAD.WIDE.U32 R10, R7, 0x8, R10 ;  /* 0x00000008070a7825 */ /* 0x001fca00078e000a */
[----:B------:R1:W-:Y:S02]  /*2440*/  REDG.E.ADD.64.STRONG.GPU desc[UR20][R10.64], R12 ;  /* 0x0000000c0a00798e */ /* 0x0003e4000c12e514 */
.L_x_172:
[----:B------:R-:W-:Y:S05]  /*2450*/  BSYNC.RECONVERGENT B1 ;  /* 0x0000000000017941 */ /* 0x000fea0003800200 */
.L_x_171:
[----:B------:R-:W-:Y:S04]  /*2460*/  BSSY.RECONVERGENT B1, `(.L_x_173) ;  /* 0x0000008000017945 */ /* 0x000fe80003800200 */
[----:B------:R-:W-:Y:S05]  /*2470*/  @!P2 BRA `(.L_x_174) ;  /* 0x000000000018a947 */ /* 0x000fea0003800000 */
[----:B01----:R-:W0:Y:S01]  /*2480*/  LDC.64 R10, c[0x0][0x380] ;  /* 0x0000e000ff0a7b82 */ /* 0x003e220000000a00 */
[----:B------:R-:W-:-:S04]  /*2490*/  IMAD R7, R5, 0x100, R0 ;  /* 0x0000010005077824 */ /* 0x000fc800078e0200 */
[----:B------:R-:W-:-:S04]  /*24a0*/  VIADD R7, R7, 0x200 ;  /* 0x0000020007077836 */ /* 0x000fc80000000000 */
[----:B0-----:R-:W-:-:S04]  /*24b0*/  IMAD.WIDE.U32 R10, R7, 0x8, R10 ;  /* 0x00000008070a7825 */ /* 0x001fc800078e000a */
[----:B------:R-:W-:-:S05]  /*24c0*/  IMAD.MOV.U32 R7, RZ, RZ, RZ ;  /* 0x000000ffff077224 */ /* 0x000fca00078e00ff */
[----:B------:R4:W-:Y:S02]  /*24d0*/  REDG.E.ADD.64.STRONG.GPU desc[UR20][R10.64], R6 ;  /* 0x000000060a00798e */ /* 0x0009e4000c12e514 */
.L_x_174:
[----:B------:R-:W-:Y:S05]  /*24e0*/  BSYNC.RECONVERGENT B1 ;  /* 0x0000000000017941 */ /* 0x000fea0003800200 */
.L_x_173:
[----:B------:R-:W-:Y:S04]  /*24f0*/  BSSY.RECONVERGENT B1, `(.L_x_175) ;  /* 0x0000009000017945 */ /* 0x000fe80003800200 */
[----:B------:R-:W-:Y:S05]  /*2500*/  @!P3 BRA `(.L_x_176) ;  /* 0x00000000001cb947 */ /* 0x000fea0003800000 */
[----:B----4-:R-:W4:Y:S01]  /*2510*/  LDC.64 R6, c[0x0][0x380] ;  /* 0x0000e000ff067b82 */ /* 0x010f220000000a00 */
[----:B------:R-:W-:Y:S02]  /*2520*/  IMAD R9, R5, 0x100, R0 ;  /* 0x0000010005097824 */ /* 0x000fe400078e0200 */
[----:B01----:R-:W-:Y:S02]  /*2530*/  IMAD.MOV.U32 R10, RZ, RZ, R4 ;  /* 0x000000ffff0a7224 */ /* 0x003fe400078e0004 */
[----:B------:R-:W-:Y:S02]  /*2540*/  VIADD R9, R9, 0x300 ;  /* 0x0000030009097836 */ /* 0x000fe40000000000 */
[----:B------:R-:W-:Y:S02]  /*2550*/  IMAD.MOV.U32 R11, RZ, RZ, RZ ;  /* 0x000000ffff0b7224 */ /* 0x000fe400078e00ff */
[----:B----4-:R-:W-:-:S05]  /*2560*/  IMAD.WIDE.U32 R6, R9, 0x8, R6 ;  /* 0x0000000809067825 */ /* 0x010fca00078e0006 */
[----:B------:R0:W-:Y:S02]  /*2570*/  REDG.E.ADD.64.STRONG.GPU desc[UR20][R6.64], R10 ;  /* 0x0000000a0600798e */ /* 0x0001e4000c12e514 */
.L_x_176:
[----:B------:R-:W-:Y:S05]  /*2580*/  BSYNC.RECONVERGENT B1 ;  /* 0x0000000000017941 */ /* 0x000fea0003800200 */
.L_x_175:
[----:B------:R-:W-:-:S07]  /*2590*/  VIADD R5, R5, 0x4 ;  /* 0x0000000405057836 */ /* 0x000fce0000000000 */
.L_x_168:
[----:B------:R-:W-:Y:S01]  /*25a0*/  UISETP.NE.AND UP0, UPT, UR25, URZ, UPT ;  /* 0x000000ff1900728c */ /* 0x000fe2000bf05270 */
[----:B------:R-:W-:Y:S08]  /*25b0*/  BSSY.RECONVERGENT B1, `(.L_x_167) ;  /* 0x0000029000017945 */ /* 0x000ff00003800200 */
[----:B------:R-:W-:Y:S05]  /*25c0*/  BRA.U !UP0, `(.L_x_177) ;  /* 0x00000001089c7547 */ /* 0x000fea000b800000 */
[----:B------:R-:W-:-:S13]  /*25d0*/  ISETP.NE.AND P0, PT, R3, RZ, PT ;  /* 0x000000ff0300720c */ /* 0x000fda0003f05270 */
[----:B------:R-:W-:Y:S05]  /*25e0*/  @!P0 BRA `(.L_x_178) ;  /* 0x0000000000648947 */ /* 0x000fea0003800000 */
[----:B0---4-:R-:W-:Y:S01]  /*25f0*/  IMAD R6, R5, 0x400, R2 ;  /* 0x0000040005067824 */ /* 0x011fe200078e0202 */
[----:B------:R-:W-:Y:S04]  /*2600*/  BSSY.RECONVERGENT B2, `(.L_x_179) ;  /* 0x000000c000027945 */ /* 0x000fe80003800200 */
[----:B-1----:R-:W0:Y:S04]  /*2610*/  LDS R4, [R6] ;  /* 0x0000000006047984 */ /* 0x002e280000000800 */
[----:B------:R-:W1:Y:S01]  /*2620*/  LDS R9, [R6+0x400] ;  /* 0x0004000006097984 */ /* 0x000e620000000800 */
[----:B0-----:R-:W-:-:S02]  /*2630*/  ISETP.NE.AND P0, PT, R4, RZ, PT ;  /* 0x000000ff0400720c */ /* 0x001fc40003f05270 */
[----:B-1----:R-:W-:-:S11]  /*2640*/  ISETP.NE.AND P1, PT, R9, RZ, PT ;  /* 0x000000ff0900720c */ /* 0x002fd60003f25270 */
[----:B------:R-:W-:Y:S05]  /*2650*/  @!P0 BRA `(.L_x_180) ;  /* 0x0000000000188947 */ /* 0x000fea0003800000 */
[----:B------:R-:W0:Y:S01]  /*2660*/  LDC.64 R6, c[0x0][0x380] ;  /* 0x0000e000ff067b82 */ /* 0x000e220000000a00 */
[----:B------:R-:W-:-:S04]  /*2670*/  IMAD R11, R5, 0x100, R0 ;  /* 0x00000100050b7824 */ /* 0x000fc800078e0200 */
[----:B0-----:R-:W-:-:S04]  /*2680*/  IMAD.WIDE.U32 R10, R11, 0x8, R6 ;  /* 0x000000080b0a7825 */ /* 0x001fc800078e0006 */
[----:B------:R-:W-:Y:S02]  /*2690*/  IMAD.MOV.U32 R6, RZ, RZ, R4 ;  /* 0x000000ffff067224 */ /* 0x000fe400078e0004 */
[----:B------:R-:W-:-:S05]  /*26a0*/  IMAD.MOV.U32 R7, RZ, RZ, RZ ;  /* 0x000000ffff077224 */ /* 0x000fca00078e00ff */
[----:B------:R0:W-:Y:S02]  /*26b0*/  REDG.E.ADD.64.STRONG.GPU desc[UR20][R10.64], R6 ;  /* 0x000000060a00798e */ /* 0x0001e4000c12e514 */
.L_x_180:
[----:B------:R-:W-:Y:S05]  /*26c0*/  BSYNC.RECONVERGENT B2 ;  /* 0x0000000000027941 */ /* 0x000fea0003800200 */
.L_x_179:
[----:B------:R-:W-:Y:S04]  /*26d0*/  BSSY.RECONVERGENT B2, `(.L_x_181) ;  /* 0x0000009000027945 */ /* 0x000fe80003800200 */
[----:B------:R-:W-:Y:S05]  /*26e0*/  @!P1 BRA `(.L_x_182) ;  /* 0x00000000001c9947 */ /* 0x000fea0003800000 */
[----:B0-----:R-:W0:Y:S01]  /*26f0*/  LDC.64 R6, c[0x0][0x380] ;  /* 0x0000e000ff067b82 */ /* 0x001e220000000a00 */
[----:B------:R-:W-:-:S04]  /*2700*/  IMAD R4, R5, 0x100, R0 ;  /* 0x0000010005047824 */ /* 0x000fc800078e0200 */
[----:B------:R-:W-:-:S04]  /*2710*/  VIADD R11, R4, 0x100 ;  /* 0x00000100040b7836 */ /* 0x000fc80000000000 */
[----:B0-----:R-:W-:-:S04]  /*2720*/  IMAD.WIDE.U32 R10, R11, 0x8, R6 ;  /* 0x000000080b0a7825 */ /* 0x001fc800078e0006 */
[----:B------:R-:W-:Y:S02]  /*2730*/  IMAD.MOV.U32 R6, RZ, RZ, R9 ;  /* 0x000000ffff067224 */ /* 0x000fe400078e0009 */
[----:B------:R-:W-:-:S05]  /*2740*/  IMAD.MOV.U32 R7, RZ, RZ, RZ ;  /* 0x000000ffff077224 */ /* 0x000fca00078e00ff */
[----:B------:R1:W-:Y:S02]  /*2750*/  REDG.E.ADD.64.STRONG.GPU desc[UR20][R10.64], R6 ;  /* 0x000000060a00798e */ /* 0x0003e4000c12e514 */
.L_x_182:
[----:B------:R-:W-:Y:S05]  /*2760*/  BSYNC.RECONVERGENT B2 ;  /* 0x0000000000027941 */ /* 0x000fea0003800200 */
.L_x_181:
[----:B------:R-:W-:-:S07]  /*2770*/  VIADD R5, R5, 0x2 ;  /* 0x0000000205057836 */ /* 0x000fce0000000000 */
.L_x_178:
[----:B------:R-:W-:-:S09]  /*2780*/  UISETP.NE.AND UP0, UPT, UR9, URZ, UPT ;  /* 0x000000ff0900728c */ /* 0x000fd2000bf05270 */
[----:B------:R-:W-:Y:S05]  /*2790*/  BRA.U !UP0, `(.L_x_177) ;  /* 0x0000000108287547 */ /* 0x000fea000b800000 */
[----:B-1----:R-:W-:-:S05]  /*27a0*/  IMAD R4, R5, 0x400, R2 ;  /* 0x0000040005047824 */ /* 0x002fca00078e0202 */
[----:B------:R-:W1:Y:S02]  /*27b0*/  LDS R9, [R4] ;  /* 0x0000000004097984 */ /* 0x000e640000000800 */
[----:B-1----:R-:W-:-:S13]  /*27c0*/  ISETP.NE.AND P0, PT, R9, RZ, PT ;  /* 0x000000ff0900720c */ /* 0x002fda0003f05270 */
[----:B------:R-:W-:Y:S05]  /*27d0*/  @!P0 BRA `(.L_x_177) ;  /* 0x0000000000188947 */ /* 0x000fea0003800000 */
[----:B0---4-:R-:W0:Y:S01]  /*27e0*/  LDC.64 R6, c[0x0][0x380] ;  /* 0x0000e000ff067b82 */ /* 0x011e220000000a00 */
[----:B------:R-:W-:-:S04]  /*27f0*/  IMAD R5, R5, 0x100, R0 ;  /* 0x0000010005057824 */ /* 0x000fc800078e0200 */
[----:B0-----:R-:W-:-:S04]  /*2800*/  IMAD.WIDE.U32 R4, R5, 0x8, R6 ;  /* 0x0000000805047825 */ /* 0x001fc800078e0006 */
[----:B------:R-:W-:Y:S02]  /*2810*/  IMAD.MOV.U32 R6, RZ, RZ, R9 ;  /* 0x000000ffff067224 */ /* 0x000fe400078e0009 */
[----:B------:R-:W-:-:S05]  /*2820*/  IMAD.MOV.U32 R7, RZ, RZ, RZ ;  /* 0x000000ffff077224 */ /* 0x000fca00078e00ff */
[----:B------:R0:W-:Y:S02]  /*2830*/  REDG.E.ADD.64.STRONG.GPU desc[UR20][R4.64], R6 ;  /* 0x000000060400798e */ /* 0x0001e4000c12e514 */
.L_x_177:
[----:B------:R-:W-:Y:S05]  /*2840*/  BSYNC.RECONVERGENT B1 ;  /* 0x0000000000017941 */ /* 0x000fea0003800200 */
.L_x_167:
[----:B------:R-:W-:-:S13]  /*2850*/  ISETP.GT.U32.AND P0, PT, R0, 0x7f, PT ;  /* 0x0000007f0000780c */ /* 0x000fda0003f04070 */
[----:B------:R-:W-:Y:S05]  /*2860*/  @P0 BRA `(.L_x_148) ;  /* 0x00000008008c0947 */ /* 0x000fea0003800000 */
[----:B------:R-:W-:Y:S01]  /*2870*/  UISETP.GE.U32.AND UP0, UPT, UR22, 0x7, UPT ;  /* 0x000000071600788c */ /* 0x000fe2000bf06070 */
[----:B0-----:R-:W-:-:S08]  /*2880*/  IMAD.MOV.U32 R5, RZ, RZ, RZ ;  /* 0x000000ffff057224 */ /* 0x001fd000078e00ff */
[----:B------:R-:W-:Y:S05]  /*2890*/  BRA.U !UP0, `(.L_x_183) ;  /* 0x0000000508147547 */ /* 0x000fea000b800000 */
[----:B-1----:R-:W0:Y:S01]  /*28a0*/  LDC.64 R4, c[0x0][0x380] ;  /* 0x0000e000ff047b82 */ /* 0x002e220000000a00 */
[----:B------:R-:W-:-:S07]  /*28b0*/  IMAD.MOV.U32 R9, RZ, RZ, RZ ;  /* 0x000000ffff097224 */ /* 0x000fce00078e00ff */
.L_x_200:
[C---:B0---4-:R-:W-:Y:S01]  /*28c0*/  IMAD R11, R9.reuse, 0x400, R2 ;  /* 0x00000400090b7824 */ /* 0x051fe200078e0202 */
[----:B------:R-:W-:Y:S01]  /*28d0*/  BSSY.RECONVERGENT B1, `(.L_x_184) ;  /* 0x0000011000017945 */ /* 0x000fe20003800200 */
[C---:B-123--:R-:W-:Y:S02]  /*28e0*/  IMAD R7, R9.reuse, 0x100, R0 ;  /* 0x0000010009077824 */ /* 0x04efe400078e0200 */
[----:B------:R-:W-:Y:S01]  /*28f0*/  VIADD R9, R9, 0x8 ;  /* 0x0000000809097836 */ /* 0x000fe20000000000 */
[----:B---3--:R-:W1:Y:S01]  /*2900*/  LDS R14, [R11+0x200] ;  /* 0x000200000b0e7984 */ /* 0x008e620000000800 */
[----:B0-----:R-:W-:-:S03]  /*2910*/  IMAD.WIDE.U32 R6, R7, 0x8, R4 ;  /* 0x0000000807067825 */ /* 0x001fc600078e0004 */
[----:B------:R-:W0:Y:S04]  /*2920*/  LDS R13, [R11+0x600] ;  /* 0x000600000b0d7984 */ /* 0x000e280000000800 */
[----:B--2---:R2:W3:Y:S04]  /*2930*/  LDS R17, [R11+0xa00] ;  /* 0x000a00000b117984 */ /* 0x0044e80000000800 */
[----:B------:R2:W4:Y:S04]  /*2940*/  LDS R18, [R11+0xe00] ;  /* 0x000e00000b127984 */ /* 0x0005280000000800 */
[----:B------:R2:W2:Y:S04]  /*2950*/  LDS R19, [R11+0x1200] ;  /* 0x001200000b137984 */ /* 0x0004a80000000800 */
[----:B------:R0:W2:Y:S04]  /*2960*/  LDS R16, [R11+0x1600] ;  /* 0x001600000b107984 */ /* 0x0000a80000000800 */
[----:B------:R0:W2:Y:S04]  /*2970*/  LDS R12, [R11+0x1a00] ;  /* 0x001a00000b0c7984 */ /* 0x0000a80000000800 */
[----:B------:R0:W2:Y:S01]  /*2980*/  LDS R10, [R11+0x1e00] ;  /* 0x001e00000b0a7984 */ /* 0x0000a20000000800 */
[----:B-1----:R-:W-:-:S02]  /*2990*/  ISETP.NE.AND P0, PT, R14, RZ, PT ;  /* 0x000000ff0e00720c */ /* 0x002fc40003f05270 */
[----:B0-----:R-:W-:-:S11]  /*29a0*/  ISETP.NE.AND P1, PT, R13, RZ, PT ;  /* 0x000000ff0d00720c */ /* 0x001fd60003f25270 */
[----:B---34-:R-:W-:Y:S05]  /*29b0*/  @!P0 BRA `(.L_x_185) ;  /* 0x0000000000088947 */ /* 0x018fea0003800000 */
[----:B------:R-:W-:-:S05]  /*29c0*/  IMAD.MOV.U32 R15, RZ, RZ, RZ ;  /* 0x000000ffff0f7224 */ /* 0x000fca00078e00ff */
[----:B------:R0:W-:Y:S02]  /*29d0*/  REDG.E.ADD.64.STRONG.GPU desc[UR20][R6.64+0x400], R14 ;  /* 0x0004000e0600798e */ /* 0x0001e4000c12e514 */
.L_x_185:
[----:B------:R-:W-:Y:S05]  /*29e0*/  BSYNC.RECONVERGENT B1 ;  /* 0x0000000000017941 */ /* 0x000fea0003800200 */
.L_x_184:
[----:B------:R-:W-:Y:S04]  /*29f0*/  BSSY.RECONVERGENT B1, `(.L_x_186) ;  /* 0x0000005000017945 */ /* 0x000fe80003800200 */
[----:B------:R-:W-:Y:S05]  /*2a00*/  @!P1 BRA `(.L_x_187) ;  /* 0x00000000000c9947 */ /* 0x000fea0003800000 */
[----:B0-----:R-:W-:Y:S02]  /*2a10*/  IMAD.MOV.U32 R14, RZ, RZ, R13 ;  /* 0x000000ffff0e7224 */ /* 0x001fe400078e000d */
[----:B------:R-:W-:-:S05]  /*2a20*/  IMAD.MOV.U32 R15, RZ, RZ, RZ ;  /* 0x000000ffff0f7224 */ /* 0x000fca00078e00ff */
[----:B------:R1:W-:Y:S02]  /*2a30*/  REDG.E.ADD.64.STRONG.GPU desc[UR20][R6.64+0xc00], R14 ;  /* 0x000c000e0600798e */ /* 0x0003e4000c12e514 */
.L_x_187:
[----:B------:R-:W-:Y:S05]  /*2a40*/  BSYNC.RECONVERGENT B1 ;  /* 0x0000000000017941 */ /* 0x000fea0003800200 */
.L_x_186:
[----:B------:R-:W-:Y:S01]  /*2a50*/  ISETP.NE.AND P6, PT, R17, RZ, PT ;  /* 0x000000ff1100720c */ /* 0x000fe20003fc5270 */
[----:B------:R-:W-:Y:S01]  /*2a60*/  BSSY.RECONVERGENT B1, `(.L_x_188) ;  /* 0x000000b000017945 */ /* 0x000fe20003800200 */
[----:B------:R-:W-:Y:S02]  /*2a70*/  ISETP.NE.AND P0, PT, R9, UR27, PT ;  /* 0x0000001b09007c0c */ /* 0x000fe4000bf05270 */
[----:B------:R-:W-:Y:S02]  /*2a80*/  ISETP.NE.AND P1, PT, R18, RZ, PT ;  /* 0x000000ff1200720c */ /* 0x000fe40003f25270 */
[----:B--2---:R-:W-:Y:S02]  /*2a90*/  ISETP.NE.AND P2, PT, R19, RZ, PT ;  /* 0x000000ff1300720c */ /* 0x004fe40003f45270 */
[----:B------:R-:W-:Y:S02]  /*2aa0*/  ISETP.NE.AND P3, PT, R16, RZ, PT ;  /* 0x000000ff1000720c */ /* 0x000fe40003f65270 */
[----:B------:R-:W-:-:S02]  /*2ab0*/  ISETP.NE.AND P4, PT, R12, RZ, PT ;  /* 0x000000ff0c00720c */ /* 0x000fc40003f85270 */
[----:B------:R-:W-:Y:S01]  /*2ac0*/  ISETP.NE.AND P5, PT, R10, RZ, PT ;  /* 0x000000ff0a00720c */ /* 0x000fe20003fa5270 */
[----:B------:R-:W-:-:S12]  /*2ad0*/  @!P6 BRA `(.L_x_189) ;  /* 0x00000000000ce947 */ /* 0x000fd80003800000 */
[----:B01----:R-:W-:Y:S02]  /*2ae0*/  IMAD.MOV.U32 R14, RZ, RZ, R17 ;  /* 0x000000ffff0e7224 */ /* 0x003fe400078e0011 */
[----:B------:R-:W-:-:S05]  /*2af0*/  IMAD.MOV.U32 R15, RZ, RZ, RZ ;  /* 0x000000ffff0f7224 */ /* 0x000fca00078e00ff */
[----:B------:R2:W-:Y:S02]  /*2b00*/  REDG.E.ADD.64.STRONG.GPU desc[UR20][R6.64+0x1400], R14 ;  /* 0x0014000e0600798e */ /* 0x0005e4000c12e514 */
.L_x_189:
[----:B------:R-:W-:Y:S05]  /*2b10*/  BSYNC.RECONVERGENT B1 ;  /* 0x0000000000017941 */ /* 0x000fea0003800200 */
.L_x_188:
[----:B------:R-:W-:Y:S04]  /*2b20*/  BSSY.RECONVERGENT B1, `(.L_x_190) ;  /* 0x0000005000017945 */ /* 0x000fe80003800200 */
[----:B------:R-:W-:Y:S05]  /*2b30*/  @!P1 BRA `(.L_x_191) ;  /* 0x00000000000c9947 */ /* 0x000fea0003800000 */
[----:B012---:R-:W-:Y:S02]  /*2b40*/  IMAD.MOV.U32 R14, RZ, RZ, R18 ;  /* 0x000000ffff0e7224 */ /* 0x007fe400078e0012 */
[----:B------:R-:W-:-:S05]  /*2b50*/  IMAD.MOV.U32 R15, RZ, RZ, RZ ;  /* 0x000000ffff0f7224 */ /* 0x000fca00078e00ff */
[----:B------:R3:W-:Y:S02]  /*2b60*/  REDG.E.ADD.64.STRONG.GPU desc[UR20][R6.64+0x1c00], R14 ;  /* 0x001c000e0600798e */ /* 0x0007e4000c12e514 */
.L_x_191:
[----:B------:R-:W-:Y:S05]  /*2b70*/  BSYNC.RECONVERGENT B1 ;  /* 0x0000000000017941 */ /* 0x000fea0003800200 */
.L_x_190:
[----:B------:R-:W-:Y:S04]  /*2b80*/  BSSY.RECONVERGENT B1, `(.L_x_192) ;  /* 0x0000005000017945 */ /* 0x000fe80003800200 */
[----:B------:R-:W-:Y:S05]  /*2b90*/  @!P2 BRA `(.L_x_193) ;  /* 0x00000000000ca947 */ /* 0x000fea0003800000 */
[----:B0123--:R-:W-:Y:S02]  /*2ba0*/  IMAD.MOV.U32 R14, RZ, RZ, R19 ;  /* 0x000000ffff0e7224 */ /* 0x00ffe400078e0013 */
[----:B------:R-:W-:-:S05]  /*2bb0*/  IMAD.MOV.U32 R15, RZ, RZ, RZ ;  /* 0x000000ffff0f7224 */ /* 0x000fca00078e00ff */
[----:B------:R4:W-:Y:S02]  /*2bc0*/  REDG.E.ADD.64.STRONG.GPU desc[UR20][R6.64+0x2400], R14 ;  /* 0x0024000e0600798e */ /* 0x0009e4000c12e514 */
.L_x_193:
[----:B------:R-:W-:Y:S05]  /*2bd0*/  BSYNC.RECONVERGENT B1 ;  /* 0x0000000000017941 */ /* 0x000fea0003800200 */
.L_x_192:
[----:B------:R-:W-:Y:S04]  /*2be0*/  BSSY.RECONVERGENT B1, `(.L_x_194) ;  /* 0x0000004000017945 */ /* 0x000fe80003800200 */
[----:B------:R-:W-:Y:S05]  /*2bf0*/  @!P3 BRA `(.L_x_195) ;  /* 0x000000000008b947 */ /* 0x000fea0003800000 */
[----:B------:R-:W-:-:S05]  /*2c00*/  IMAD.MOV.U32 R17, RZ, RZ, RZ ;  /* 0x000000ffff117224 */ /* 0x000fca00078e00ff */
[----:B------:R0:W-:Y:S02]  /*2c10*/  REDG.E.ADD.64.STRONG.GPU desc[UR20][R6.64+0x2c00], R16 ;  /* 0x002c00100600798e */ /* 0x0001e4000c12e514 */
.L_x_195:
[----:B------:R-:W-:Y:S05]  /*2c20*/  BSYNC.RECONVERGENT B1 ;  /* 0x0000000000017941 */ /* 0x000fea0003800200 */
.L_x_194:
[----:B------:R-:W-:Y:S04]  /*2c30*/  BSSY.RECONVERGENT B1, `(.L_x_196) ;  /* 0x0000004000017945 */ /* 0x000fe80003800200 */
[----:B------:R-:W-:Y:S05]  /*2c40*/  @!P4 BRA `(.L_x_197) ;  /* 0x000000000008c947 */ /* 0x000fea0003800000 */
[----:B------:R-:W-:-:S05]  /*2c50*/  IMAD.MOV.U32 R13, RZ, RZ, RZ ;  /* 0x000000ffff0d7224 */ /* 0x000fca00078e00ff */
[----:B------:R0:W-:Y:S02]  /*2c60*/  REDG.E.ADD.64.STRONG.GPU desc[UR20][R6.64+0x3400], R12 ;  /* 0x0034000c0600798e */ /* 0x0001e4000c12e514 */
.L_x_197:
[----:B------:R-:W-:Y:S05]  /*2c70*/  BSYNC.RECONVERGENT B1 ;  /* 0x0000000000017941 */ /* 0x000fea0003800200 */
.L_x_196:
[----:B------:R-:W-:Y:S04]  /*2c80*/  BSSY.RECONVERGENT B1, `(.L_x_198) ;  /* 0x0000004000017945 */ /* 0x000fe80003800200 */
[----:B------:R-:W-:Y:S05]  /*2c90*/  @!P5 BRA `(.L_x_199) ;  /* 0x000000000008d947 */ /* 0x000fea0003800000 */
[----:B------:R-:W-:-:S05]  /*2ca0*/  IMAD.MOV.U32 R11, RZ, RZ, RZ ;  /* 0x000000ffff0b7224 */ /* 0x000fca00078e00ff */
[----:B------:R0:W-:Y:S02]  /*2cb0*/  REDG.E.ADD.64.STRONG.GPU desc[UR20][R6.64+0x3c00], R10 ;  /* 0x003c000a0600798e */ /* 0x0001e4000c12e514 */
.L_x_199:
[----:B------:R-:W-:Y:S05]  /*2cc0*/  BSYNC.RECONVERGENT B1 ;  /* 0x0000000000017941 */ /* 0x000fea0003800200 */
.L_x_198:
[----:B------:R-:W-:Y:S05]  /*2cd0*/  @P0 BRA `(.L_x_200) ;  /* 0xfffffff800f80947 */ /* 0x000fea000383ffff */
[----:B------:R-:W-:-:S07]  /*2ce0*/  IMAD.U32 R5, RZ, RZ, UR27 ;  /* 0x0000001bff057e24 */ /* 0x000fce000f8e00ff */
.L_x_183:
[----:B------:R-:W-:-:S09]  /*2cf0*/  UISETP.NE.AND UP0, UPT, UR24, URZ, UPT ;  /* 0x000000ff1800728c */ /* 0x000fd2000bf05270 */
[----:B------:R-:W-:Y:S05]  /*2d00*/  BRA.U !UP0, `(.L_x_148) ;  /* 0x0000000508647547 */ /* 0x000fea000b800000 */
[----:B------:R-:W-:-:S13]  /*2d10*/  ISETP.GE.U32.AND P0, PT, R8, 0x3, PT ;  /* 0x000000030800780c */ /* 0x000fda0003f06070 */
[----:B------:R-:W-:Y:S05]  /*2d20*/  @!P0 BRA `(.L_x_201) ;  /* 0x0000000000bc8947 */ /* 0x000fea0003800000 */
[----:B01234-:R-:W-:Y:S01]  /*2d30*/  IMAD R7, R5, 0x400, R2 ;  /* 0x0000040005077824 */ /* 0x01ffe200078e0202 */
[----:B------:R-:W-:Y:S04]  /*2d40*/  BSSY.RECONVERGENT B1, `(.L_x_202) ;  /* 0x000000f000017945 */ /* 0x000fe80003800200 */
[----:B------:R-:W0:Y:S04]  /*2d50*/  LDS R10, [R7+0x200] ;  /* 0x00020000070a7984 */ /* 0x000e280000000800 */
[----:B------:R-:W1:Y:S04]  /*2d60*/  LDS R12, [R7+0x600] ;  /* 0x00060000070c7984 */ /* 0x000e680000000800 */
[----:B------:R-:W2:Y:S04]  /*2d70*/  LDS R6, [R7+0xa00] ;  /* 0x000a000007067984 */ /* 0x000ea80000000800 */
[----:B------:R-:W3:Y:S01]  /*2d80*/  LDS R4, [R7+0xe00] ;  /* 0x000e000007047984 */ /* 0x000ee20000000800 */
[----:B0-----:R-:W-:-:S02]  /*2d90*/  ISETP.NE.AND P0, PT, R10, RZ, PT ;  /* 0x000000ff0a00720c */ /* 0x001fc40003f05270 */
[----:B-1----:R-:W-:Y:S02]  /*2da0*/  ISETP.NE.AND P1, PT, R12, RZ, PT ;  /* 0x000000ff0c00720c */ /* 0x002fe40003f25270 */
[----:B--2---:R-:W-:Y:S02]  /*2db0*/  ISETP.NE.AND P2, PT, R6, RZ, PT ;  /* 0x000000ff0600720c */ /* 0x004fe40003f45270 */
[----:B---3--:R-:W-:-:S07]  /*2dc0*/  ISETP.NE.AND P3, PT, R4, RZ, PT ;  /* 0x000000ff0400720c */ /* 0x008fce0003f65270 */
[----:B------:R-:W-:Y:S06]  /*2dd0*/  @!P0 BRA `(.L_x_203) ;  /* 0x0000000000148947 */ /* 0x000fec0003800000 */
[----:B------:R-:W0:Y:S01]  /*2de0*/  LDC.64 R8, c[0x0][0x380] ;  /* 0x0000e000ff087b82 */ /* 0x000e220000000a00 */
[----:B------:R-:W-:Y:S02]  /*2df0*/  IMAD R7, R5, 0x100, R0 ;  /* 0x0000010005077824 */ /* 0x000fe400078e0200 */
[----:B------:R-:W-:Y:S02]  /*2e00*/  IMAD.MOV.U32 R11, RZ, RZ, RZ ;  /* 0x000000ffff0b7224 */ /* 0x000fe400078e00ff */
[----:B0-----:R-:W-:-:S05]  /*2e10*/  IMAD.WIDE.U32 R8, R7, 0x8, R8 ;  /* 0x0000000807087825 */ /* 0x001fca00078e0008 */
[----:B------:R0:W-:Y:S02]  /*2e20*/  REDG.E.ADD.64.STRONG.GPU desc[UR20][R8.64+0x400], R10 ;  /* 0x0004000a0800798e */ /* 0x0001e4000c12e514 */
.L_x_203:
[----:B------:R-:W-:Y:S05]  /*2e30*/  BSYNC.RECONVERGENT B1 ;  /* 0x0000000000017941 */ /* 0x000fea0003800200 */
.L_x_202:
        /* <DEDUP_REMOVED lines=9> */
.L_x_205:
[----:B------:R-:W-:Y:S05]  /*2ed0*/  BSYNC.RECONVERGENT B1 ;  /* 0x0000000000017941 */ /* 0x000fea0003800200 */
.L_x_204:
        /* <DEDUP_REMOVED lines=8> */
.L_x_207:
[----:B------:R-:W-:Y:S05]  /*2f60*/  BSYNC.RECONVERGENT B1 ;  /* 0x0000000000017941 */ /* 0x000fea0003800200 */
.L_x_206:
[----:B------:R-:W-:Y:S04]  /*2f70*/  BSSY.RECONVERGENT B1, `(.L_x_208) ;  /* 0x0000009000017945 */ /* 0x000fe80003800200 */
[----:B------:R-:W-:Y:S05]  /*2f80*/  @!P3 BRA `(.L_x_209) ;  /* 0x00000000001cb947 */ /* 0x000fea0003800000 */
[----:B--2---:R-:W2:Y:S01]  /*2f90*/  LDC.64 R6, c[0x0][0x380] ;  /* 0x0000e000ff067b82 */ /* 0x004ea20000000a00 */
[----:B01----:R-:W-:Y:S02]  /*2fa0*/  IMAD R9, R5, 0x100, R0 ;  /* 0x0000010005097824 */ /* 0x003fe400078e0200 */
[----:B------:R-:W-:Y:S02]  /*2fb0*/  IMAD.MOV.U32 R8, RZ, RZ, R4 ;  /* 0x000000ffff087224 */ /* 0x000fe400078e0004 */
[----:B------:R-:W-:-:S04]  /*2fc0*/  VIADD R9, R9, 0x300 ;  /* 0x0000030009097836 */ /* 0x000fc80000000000 */
[----:B--2---:R-:W-:-:S04]  /*2fd0*/  IMAD.WIDE.U32 R6, R9, 0x8, R6 ;  /* 0x0000000809067825 */ /* 0x004fc800078e0006 */
[----:B------:R-:W-:-:S05]  /*2fe0*/  IMAD.MOV.U32 R9, RZ, RZ, RZ ;  /* 0x000000ffff097224 */ /* 0x000fca00078e00ff */
[----:B------:R3:W-:Y:S02]  /*2ff0*/  REDG.E.ADD.64.STRONG.GPU desc[UR20][R6.64+0x400], R8 ;  /* 0x000400080600798e */ /* 0x0007e4000c12e514 */
.L_x_209:
[----:B------:R-:W-:Y:S05]  /*3000*/  BSYNC.RECONVERGENT B1 ;  /* 0x0000000000017941 */ /* 0x000fea0003800200 */
.L_x_208:
[----:B------:R-:W-:-:S07]  /*3010*/  VIADD R5, R5, 0x4 ;  /* 0x0000000405057836 */ /* 0x000fce0000000000 */
.L_x_201:
[----:B------:R-:W-:-:S09]  /*3020*/  UISETP.NE.AND UP0, UPT, UR25, URZ, UPT ;  /* 0x000000ff1900728c */ /* 0x000fd2000bf05270 */
[----:B------:R-:W-:Y:S05]  /*3030*/  BRA.U !UP0, `(.L_x_148) ;  /* 0x0000000108987547 */ /* 0x000fea000b800000 */
[----:B------:R-:W-:-:S13]  /*3040*/  ISETP.NE.AND P0, PT, R3, RZ, PT ;  /* 0x000000ff0300720c */ /* 0x000fda0003f05270 */
[----:B------:R-:W-:Y:S05]  /*3050*/  @!P0 BRA `(.L_x_210) ;  /* 0x0000000000648947 */ /* 0x000fea0003800000 */
[----:B01234-:R-:W-:Y:S01]  /*3060*/  IMAD R6, R5, 0x400, R2 ;  /* 0x0000040005067824 */ /* 0x01ffe200078e0202 */
[----:B------:R-:W-:Y:S04]  /*3070*/  BSSY.RECONVERGENT B1, `(.L_x_211) ;  /* 0x000000c000017945 */ /* 0x000fe80003800200 */
[----:B------:R-:W0:Y:S04]  /*3080*/  LDS R3, [R6+0x200] ;  /* 0x0002000006037984 */ /* 0x000e280000000800 */
        /* <DEDUP_REMOVED lines=10> */
.L_x_212:
[----:B------:R-:W-:Y:S05]  /*3130*/  BSYNC.RECONVERGENT B1 ;  /* 0x0000000000017941 */ /* 0x000fea0003800200 */
.L_x_211:
        /* <DEDUP_REMOVED lines=9> */
.L_x_214:
[----:B------:R-:W-:Y:S05]  /*31d0*/  BSYNC.RECONVERGENT B1 ;  /* 0x0000000000017941 */ /* 0x000fea0003800200 */
.L_x_213:
[----:B------:R-:W-:-:S07]  /*31e0*/  VIADD R5, R5, 0x2 ;  /* 0x0000000205057836 */ /* 0x000fce0000000000 */
.L_x_210:
[----:B------:R-:W-:-:S09]  /*31f0*/  UISETP.NE.AND UP0, UPT, UR9, URZ, UPT ;  /* 0x000000ff0900728c */ /* 0x000fd2000bf05270 */
[----:B------:R-:W-:Y:S05]  /*3200*/  BRA.U !UP0, `(.L_x_148) ;  /* 0x0000000108247547 */ /* 0x000fea000b800000 */
[----:B------:R-:W-:-:S05]  /*3210*/  IMAD R2, R5, 0x400, R2 ;  /* 0x0000040005027824 */ /* 0x000fca00078e0202 */
[----:B-1----:R-:W1:Y:S02]  /*3220*/  LDS R4, [R2+0x200] ;  /* 0x0002000002047984 */ /* 0x002e640000000800 */
[----:B-1----:R-:W-:-:S13]  /*3230*/  ISETP.NE.AND P0, PT, R4, RZ, PT ;  /* 0x000000ff0400720c */ /* 0x002fda0003f05270 */
[----:B------:R-:W-:Y:S05]  /*3240*/  @!P0 BRA `(.L_x_148) ;  /* 0x0000000000148947 */ /* 0x000fea0003800000 */
[----:B------:R-:W1:Y:S01]  /*3250*/  LDC.64 R2, c[0x0][0x380] ;  /* 0x0000e000ff027b82 */ /* 0x000e620000000a00 */
[----:B------:R-:W-:-:S04]  /*3260*/  IMAD R5, R5, 0x100, R0 ;  /* 0x0000010005057824 */ /* 0x000fc800078e0200 */
[----:B-1----:R-:W-:-:S04]  /*3270*/  IMAD.WIDE.U32 R2, R5, 0x8, R2 ;  /* 0x0000000805027825 */ /* 0x002fc800078e0002 */
[----:B------:R-:W-:-:S05]  /*3280*/  IMAD.MOV.U32 R5, RZ, RZ, RZ ;  /* 0x000000ffff057224 */ /* 0x000fca00078e00ff */
[----:B------:R1:W-:Y:S02]  /*3290*/  REDG.E.ADD.64.STRONG.GPU desc[UR20][R2.64+0x400], R4 ;  /* 0x000400040200798e */ /* 0x0003e4000c12e514 */
.L_x_148:
[----:B------:R-:W-:Y:S05]  /*32a0*/  BSYNC.RECONVERGENT B0 ;  /* 0x0000000000007941 */ /* 0x000fea0003800200 */
.L_x_147:
[----:B------:R-:W-:Y:S01]  /*32b0*/  BAR.SYNC.DEFER_BLOCKING 0x0 ;  /* 0x0000000000007b1d */ /* 0x000fe20000010000 */
[----:B------:R-:W-:-:S04]  /*32c0*/  UIADD3 UR6, UP0, UPT, UR6, 0x1, URZ ;  /* 0x0000000106067890 */ /* 0x000fc8000ff1e0ff */
[----:B------:R-:W-:Y:S02]  /*32d0*/  UIADD3.X UR7, UPT, UPT, URZ, UR7, URZ, UP0, !UPT ;  /* 0x00000007ff077290 */ /* 0x000fe400087fe4ff */
[----:B------:R-:W-:-:S04]  /*32e0*/  UISETP.NE.U32.AND UP0, UPT, UR6, UR11, UPT ;  /* 0x0000000b0600728c */ /* 0x000fc8000bf05070 */
[----:B------:R-:W-:-:S09]  /*32f0*/  UISETP.NE.AND.EX UP0, UPT, UR7, UR12, UPT, UP0 ;  /* 0x0000000c0700728c */ /* 0x000fd2000bf05300 */
[----:B------:R-:W-:Y:S05]  /*3300*/  BRA.U UP0, `(.L_x_215) ;  /* 0xffffffcd00d47547 */ /* 0x000fea000b83ffff */
[----:B------:R-:W-:Y:S05]  /*3310*/  EXIT ;  /* 0x000000000000794d */ /* 0x000fea0003800000 */
.L_x_216:
        /* <DEDUP_REMOVED lines=14> */
.L_x_229:


//--------------------- .text._ZN3cub18CUB_300001_SM_10006detail10radix_sort31DeviceRadixSortSingleTileKernelINS1_5radix10policy_hubIfNS0_8NullTypeEyE10Policy1000ELNS0_9SortOrderE0EfS6_yNS1_21identity_decomposer_tEEEvPKT1_PSB_PKT2_PSF_T3_iiT4_ --------------------------
	.section	.text._ZN3cub18CUB_300001_SM_10006detail10radix_sort31DeviceRadixSortSingleTileKernelINS1_5radix10policy_hubIfNS0_8NullTypeEyE10Policy1000ELNS0_9SortOrderE0EfS6_yNS1_21identity_decomposer_tEEEvPKT1_PSB_PKT2_PSF_T3_iiT4_,"ax",@progbits
	.align	128
        .global         _ZN3cub18CUB_300001_SM_10006detail10radix_sort31DeviceRadixSortSingleTileKernelINS1_5radix10policy_hubIfNS0_8NullTypeEyE10Policy1000ELNS0_9SortOrderE0EfS6_yNS1_21identity_decomposer_tEEEvPKT1_PSB_PKT2_PSF_T3_iiT4_
        .type           _ZN3cub18CUB_300001_SM_10006detail10radix_sort31DeviceRadixSortSingleTileKernelINS1_5radix10policy_hubIfNS0_8NullTypeEyE10Policy1000ELNS0_9SortOrderE0EfS6_yNS1_21identity_decomposer_tEEEvPKT1_PSB_PKT2_PSF_T3_iiT4_,@function
        .size           _ZN3cub18CUB_300001_SM_10006detail10radix_sort31DeviceRadixSortSingleTileKernelINS1_5radix10policy_hubIfNS0_8NullTypeEyE10Policy1000ELNS0_9SortOrderE0EfS6_yNS1_21identity_decomposer_tEEEvPKT1_PSB_PKT2_PSF_T3_iiT4_,(.L_x_230 - _ZN3cub18CUB_300001_SM_10006detail10radix_sort31DeviceRadixSortSingleTileKernelINS1_5radix10policy_hubIfNS0_8NullTypeEyE10Policy1000ELNS0_9SortOrderE0EfS6_yNS1_21identity_decomposer_tEEEvPKT1_PSB_PKT2_PSF_T3_iiT4_)
        .other          _ZN3cub18CUB_300001_SM_10006detail10radix_sort31DeviceRadixSortSingleTileKernelINS1_5radix10policy_hubIfNS0_8NullTypeEyE10Policy1000ELNS0_9SortOrderE0EfS6_yNS1_21identity_decomposer_tEEEvPKT1_PSB_PKT2_PSF_T3_iiT4_,@"STO_CUDA_ENTRY STV_DEFAULT"
_ZN3cub18CUB_300001_SM_10006detail10radix_sort31DeviceRadixSortSingleTileKernelINS1_5radix10policy_hubIfNS0_8NullTypeEyE10Policy1000ELNS0_9SortOrderE0EfS6_yNS1_21identity_decomposer_tEEEvPKT1_PSB_PKT2_PSF_T3_iiT4_:
.text._ZN3cub18CUB_300001_SM_10006detail10radix_sort31DeviceRadixSortSingleTileKernelINS1_5radix10policy_hubIfNS0_8NullTypeEyE10Policy1000ELNS0_9SortOrderE0EfS6_yNS1_21identity_decomposer_tEEEvPKT1_PSB_PKT2_PSF_T3_iiT4_:
[----:B------:R-:W-:Y:S01]  /*0000*/  LDC R1, c[0x0][0x37c] ;  /* 0x0000df00ff017b82 */ /* 0x000fe20000000800 */
[----:B------:R-:W0:Y:S01]  /*0010*/  S2R R0, SR_TID.X ;  /* 0x0000000000007919 */ /* 0x000e220000002100 */
[----:B------:R-:W1:Y:S06]  /*0020*/  LDCU UR4, c[0x0][0x3a0] ;  /* 0x00007400ff0477ac */ /* 0x000e6c0008000800 */
[----:B------:R-:W2:Y:S01]  /*0030*/  LDC.64 R4, c[0x0][0x380] ;  /* 0x0000e000ff047b82 */ /* 0x000ea20000000a00 */
[----:B------:R-:W3:Y:S01]  /*0040*/  LDCU.64 UR8, c[0x0][0x358] ;  /* 0x00006b00ff0877ac */ /* 0x000ee20008000a00 */
[----:B------:R-:W-:-:S02]  /*0050*/  IMAD.MOV.U32 R16, RZ, RZ, 0x7fffffff ;  /* 0x7fffffffff107424 */ /* 0x000fc400078e00ff */
[----:B------:R-:W-:Y:S02]  /*0060*/  IMAD.MOV.U32 R12, RZ, RZ, 0x7fffffff ;  /* 0x7fffffffff0c7424 */ /* 0x000fe400078e00ff */
[----:B------:R-:W-:Y:S02]  /*0070*/  IMAD.MOV.U32 R14, RZ, RZ, 0x7fffffff ;  /* 0x7fffffffff0e7424 */ /* 0x000fe400078e00ff */
[----:B------:R-:W-:Y:S02]  /*0080*/  IMAD.MOV.U32 R15, RZ, RZ, 0x7fffffff ;  /* 0x7fffffffff0f7424 */ /* 0x000fe400078e00ff */
[----:B------:R-:W-:Y:S02]  /*0090*/  IMAD.MOV.U32 R17, RZ, RZ, 0x7fffffff ;  /* 0x7fffffffff117424 */ /* 0x000fe400078e00ff */
[----:B------:R-:W-:Y:S02]  /*00a0*/  IMAD.MOV.U32 R13, RZ, RZ, 0x7fffffff ;  /* 0x7fffffffff0d7424 */ /* 0x000fe400078e00ff */
        /* <DEDUP_REMOVED lines=10> */
[----:B------:R-:W-:Y:S01]  /*0150*/  IMAD.MOV.U32 R30, RZ, RZ, 0x7fffffff ;  /* 0x7fffffffff1e7424 */ /* 0x000fe200078e00ff */
[----:B------:R-:W4:Y:S01]  /*0160*/  S2UR UR6, SR_CgaCtaId ;  /* 0x00000000000679c3 */ /* 0x000f220000008800 */
[----:B0-----:R-:W-:Y:S01]  /*0170*/  IMAD R3, R0, 0x13, RZ ;  /* 0x0000001300037824 */ /* 0x001fe200078e02ff */
[----:B------:R-:W0:Y:S01]  /*0180*/  S2R R104, SR_LANEID ;  /* 0x0000000000687919 */ /* 0x000e220000000000 */
[----:B------:R-:W0:Y:S02]  /*0190*/  LDCU UR10, c[0x0][0x3ac] ;  /* 0x00007580ff0a77ac */ /* 0x000e240008000800 */
[C---:B------:R-:W-:Y:S01]  /*01a0*/  VIADD R6, R3.reuse, 0x2 ;  /* 0x0000000203067836 */ /* 0x040fe20000000000 */
[C---:B-1----:R-:W-:Y:S01]  /*01b0*/  ISETP.GE.AND P3, PT, R3.reuse, UR4, PT ;  /* 0x0000000403007c0c */ /* 0x042fe2000bf66270 */
[----:B------:R-:W-:-:S02]  /*01c0*/  VIADD R2, R3, 0x1 ;  /* 0x0000000103027836 */ /* 0x000fc40000000000 */
[C---:B------:R-:W-:Y:S01]  /*01d0*/  VIADD R7, R3.reuse, 0x3 ;  /* 0x0000000303077836 */ /* 0x040fe20000000000 */
[----:B------:R-:W-:Y:S01]  /*01e0*/  ISETP.GE.AND P5, PT, R6, UR4, PT ;  /* 0x0000000406007c0c */ /* 0x000fe2000bfa6270 */
[----:B------:R-:W-:Y:S01]  /*01f0*/  VIADD R6, R3, 0x4 ;  /* 0x0000000403067836 */ /* 0x000fe20000000000 */
[----:B------:R-:W-:Y:S01]  /*0200*/  ISETP.GE.AND P4, PT, R2, UR4, PT ;  /* 0x0000000402007c0c */ /* 0x000fe2000bf86270 */
[----:B------:R-:W-:Y:S01]  /*0210*/  IMAD.MOV.U32 R2, RZ, RZ, 0x7fffffff ;  /* 0x7fffffffff027424 */ /* 0x000fe200078e00ff */
[----:B------:R-:W-:Y:S01]  /*0220*/  ISETP.GE.AND P6, PT, R7, UR4, PT ;  /* 0x0000000407007c0c */ /* 0x000fe2000bfc6270 */
[----:B--2---:R-:W-:Y:S01]  /*0230*/  IMAD.WIDE.U32 R4, R3, 0x4, R4 ;  /* 0x0000000403047825 */ /* 0x004fe200078e0004 */
[----:B------:R-:W-:-:S03]  /*0240*/  ISETP.GE.AND P0, PT, R6, UR4, PT ;  /* 0x0000000406007c0c */ /* 0x000fc6000bf06270 */
[C---:B------:R-:W-:Y:S01]  /*0250*/  VIADD R8, R3.reuse, 0x6 ;  /* 0x0000000603087836 */ /* 0x040fe20000000000 */
[----:B---3--:R-:W2:Y:S01]  /*0260*/  @!P3 LDG.E R2, desc[UR8][R4.64] ;  /* 0x000000080402b981 */ /* 0x008ea2000c1e1900 */
[C---:B------:R-:W-:Y:S02]  /*0270*/  VIADD R6, R3.reuse, 0x7 ;  /* 0x0000000703067836 */ /* 0x040fe40000000000 */
[----:B------:R-:W-:Y:S01]  /*0280*/  VIADD R7, R3, 0x5 ;  /* 0x0000000503077836 */ /* 0x000fe20000000000 */
[----:B------:R-:W-:Y:S01]  /*0290*/  ISETP.GE.AND P2, PT, R8, UR4, PT ;  /* 0x0000000408007c0c */ /* 0x000fe2000bf46270 */
[----:B------:R-:W3:Y:S01]  /*02a0*/  @!P5 LDG.E R12, desc[UR8][R4.64+0x8] ;  /* 0x00000808040cd981 */ /* 0x000ee2000c1e1900 */
[----:B------:R-:W-:Y:S01]  /*02b0*/  ISETP.GE.AND P3, PT, R6, UR4, PT ;  /* 0x0000000406007c0c */ /* 0x000fe2000bf66270 */
[----:B------:R-:W-:Y:S01]  /*02c0*/  IMAD.MOV.U32 R6, RZ, RZ, 0x7fffffff ;  /* 0x7fffffffff067424 */ /* 0x000fe200078e00ff */
[----:B------:R-:W-:Y:S01]  /*02d0*/  ISETP.GE.AND P1, PT, R7, UR4, PT ;  /* 0x0000000407007c0c */ /* 0x000fe2000bf26270 */
[----:B------:R-:W-:Y:S01]  /*02e0*/  VIADD R7, R3, 0x8 ;  /* 0x0000000803077836 */ /* 0x000fe20000000000 */
[----:B------:R-:W5:Y:S04]  /*02f0*/  @!P0 LDG.E R14, desc[UR8][R4.64+0x10] ;  /* 0x00001008040e8981 */ /* 0x000f68000c1e1900 */
[----:B------:R-:W5:Y:S01]  /*0300*/  @!P4 LDG.E R6, desc[UR8][R4.64+0x4] ;  /* 0x000004080406c981 */ /* 0x000f62000c1e1900 */
[----:B------:R-:W-:Y:S01]  /*0310*/  ISETP.GE.AND P4, PT, R7, UR4, PT ;  /* 0x0000000407007c0c */ /* 0x000fe2000bf86270 */
[----:B------:R-:W-:-:S02]  /*0320*/  VIADD R7, R3, 0xb ;  /* 0x0000000b03077836 */ /* 0x000fc40000000000 */
[----:B------:R-:W5:Y:S01]  /*0330*/  @!P2 LDG.E R16, desc[UR8][R4.64+0x18] ;  /* 0x000018080410a981 */ /* 0x000f62000c1e1900 */
[----:B------:R-:W-:Y:S02]  /*0340*/  VIADD R8, R3, 0x9 ;  /* 0x0000000903087836 */ /* 0x000fe40000000000 */
[----:B------:R-:W-:Y:S01]  /*0350*/  ISETP.GE.AND P2, PT, R7, UR4, PT ;  /* 0x0000000407007c0c */ /* 0x000fe2000bf46270 */
[C---:B------:R-:W-:Y:S01]  /*0360*/  VIADD R7, R3.reuse, 0xd ;  /* 0x0000000d03077836 */ /* 0x040fe20000000000 */
[----:B------:R-:W5:Y:S01]  /*0370*/  @!P1 LDG.E R15, desc[UR8][R4.64+0x14] ;  /* 0x00001408040f9981 */ /* 0x000f62000c1e1900 */
[----:B------:R-:W-:Y:S01]  /*0380*/  ISETP.GE.AND P5, PT, R8, UR4, PT ;  /* 0x0000000408007c0c */ /* 0x000fe2000bfa6270 */
[----:B------:R-:W-:Y:S02]  /*0390*/  VIADD R8, R3, 0xc ;  /* 0x0000000c03087836 */ /* 0x000fe40000000000 */
[----:B------:R-:W-:Y:S01]  /*03a0*/  ISETP.GE.AND P0, PT, R7, UR4, PT ;  /* 0x0000000407007c0c */ /* 0x000fe2000bf06270 */
[C---:B------:R-:W-:Y:S01]  /*03b0*/  VIADD R7, R3.reuse, 0xe ;  /* 0x0000000e03077836 */ /* 0x040fe20000000000 */
[----:B------:R-:W5:Y:S01]  /*03c0*/  @!P3 LDG.E R17, desc[UR8][R4.64+0x1c] ;  /* 0x00001c080411b981 */ /* 0x000f62000c1e1900 */
[----:B------:R-:W-:Y:S01]  /*03d0*/  VIADD R9, R3, 0xa ;  /* 0x0000000a03097836 */ /* 0x000fe20000000000 */
[----:B------:R-:W-:-:S02]  /*03e0*/  ISETP.GE.AND P1, PT, R8, UR4, PT ;  /* 0x0000000408007c0c */ /* 0x000fc4000bf26270 */
[----:B------:R-:W-:Y:S01]  /*03f0*/  ISETP.GE.AND P3, PT, R7, UR4, PT ;  /* 0x0000000407007c0c */ /* 0x000fe2000bf66270 */
[----:B------:R-:W-:Y:S01]  /*0400*/  VIADD R7, R3, 0xf ;  /* 0x0000000f03077836 */ /* 0x000fe20000000000 */
[----:B------:R-:W5:Y:S01]  /*0410*/  @!P6 LDG.E R13, desc[UR8][R4.64+0xc] ;  /* 0x00000c08040de981 */ /* 0x000f62000c1e1900 */
[----:B------:R-:W-:Y:S01]  /*0420*/  ISETP.GE.AND P6, PT, R9, UR4, PT ;  /* 0x0000000409007c0c */ /* 0x000fe2000bfc6270 */
[----:B------:R-:W-:Y:S02]  /*0430*/  VIADD R8, R3, 0x11 ;  /* 0x0000001103087836 */ /* 0x000fe40000000000 */
[----:B------:R-:W5:Y:S01]  /*0440*/  @!P4 LDG.E R18, desc[UR8][R4.64+0x20] ;  /* 0x000020080412c981 */ /* 0x000f62000c1e1900 */
[----:B------:R-:W-:Y:S01]  /*0450*/  ISETP.GE.AND P4, PT, R7, UR4, PT ;  /* 0x0000000407007c0c */ /* 0x000fe2000bf86270 */
[C---:B------:R-:W-:Y:S02]  /*0460*/  VIADD R7, R3.reuse, 0x10 ;  /* 0x0000001003077836 */ /* 0x040fe40000000000 */
[----:B------:R-:W-:Y:S01]  /*0470*/  VIADD R3, R3, 0x12 ;  /* 0x0000001203037836 */ /* 0x000fe20000000000 */
[----:B------:R-:W5:Y:S04]  /*0480*/  @!P2 LDG.E R21, desc[UR8][R4.64+0x2c] ;  /* 0x00002c080415a981 */ /* 0x000f68000c1e1900 */
[----:B------:R-:W5:Y:S01]  /*0490*/  @!P1 LDG.E R22, desc[UR8][R4.64+0x30] ;  /* 0x0000300804169981 */ /* 0x000f62000c1e1900 */
[----:B------:R-:W-:-:S02]  /*04a0*/  ISETP.GE.AND P1, PT, R8, UR4, PT ;  /* 0x0000000408007c0c */ /* 0x000fc4000bf26270 */
[----:B------:R-:W-:Y:S01]  /*04b0*/  ISETP.GE.AND P2, PT, R3, UR4, PT ;  /* 0x0000000403007c0c */ /* 0x000fe2000bf46270 */
[----:B------:R-:W5:Y:S01]  /*04c0*/  @!P0 LDG.E R23, desc[UR8][R4.64+0x34] ;  /* 0x0000340804178981 */ /* 0x000f62000c1e1900 */
[----:B------:R-:W-:Y:S01]  /*04d0*/  ISETP.GE.AND P0, PT, R7, UR4, PT ;  /* 0x0000000407007c0c */ /* 0x000fe2000bf06270 */
[----:B------:R-:W1:Y:S02]  /*04e0*/  LDCU.64 UR4, c[0x0][0x3a8] ;  /* 0x00007500ff0477ac */ /* 0x000e640008000a00 */
[----:B------:R-:W5:Y:S04]  /*04f0*/  @!P5 LDG.E R19, desc[UR8][R4.64+0x24] ;  /* 0x000024080413d981 */ /* 0x000f68000c1e1900 */
[----:B------:R-:W5:Y:S04]  /*0500*/  @!P6 LDG.E R20, desc[UR8][R4.64+0x28] ;  /* 0x000028080414e981 */ /* 0x000f68000c1e1900 */
[----:B------:R-:W5:Y:S04]  /*0510*/  @!P3 LDG.E R24, desc[UR8][R4.64+0x38] ;  /* 0x000038080418b981 */ /* 0x000f68000c1e1900 */
[----:B------:R-:W5:Y:S04]  /*0520*/  @!P4 LDG.E R25, desc[UR8][R4.64+0x3c] ;  /* 0x00003c080419c981 */ /* 0x000f68000c1e1900 */
[----:B------:R-:W5:Y:S04]  /*0530*/  @!P0 LDG.E R26, desc[UR8][R4.64+0x40] ;  /* 0x00004008041a8981 */ /* 0x000f68000c1e1900 */
[----:B------:R-:W5:Y:S04]  /*0540*/  @!P1 LDG.E R28, desc[UR8][R4.64+0x44] ;  /* 0x00004408041c9981 */ /* 0x000f68000c1e1900 */
[----:B------:R0:W5:Y:S01]  /*0550*/  @!P2 LDG.E R30, desc[UR8][R4.64+0x48] ;  /* 0x00004808041ea981 */ /* 0x000162000c1e1900 */
[----:B------:R-:W-:Y:S01]  /*0560*/  IMAD.MOV.U32 R8, RZ, RZ, -0x1 ;  /* 0xffffffffff087424 */ /* 0x000fe200078e00ff */
[----:B-1----:R-:W-:-:S02]  /*0570*/  UIADD3 UR7, UPT, UPT, UR4, 0x6, URZ ;  /* 0x0000000604077890 */ /* 0x002fc4000fffe0ff */
[----:B------:R-:W-:-:S03]  /*0580*/  UIADD3 UR5, UPT, UPT, -UR4, UR5, URZ ;  /* 0x0000000504057290 */ /* 0x000fc6000fffe1ff */
[----:B------:R-:W-:Y:S02]  /*0590*/  UMOV UR4, 0x400 ;  /* 0x0000040000047882 */ /* 0x000fe40000000000 */
[----:B----4-:R-:W-:Y:S01]  /*05a0*/  ULEA UR4, UR6, UR4, 0x18 ;  /* 0x0000000406047291 */ /* 0x010fe2000f8ec0ff */
[----:B------:R-:W-:-:S05]  /*05b0*/  SHF.R.U32.HI R105, RZ, 0x5, R0 ;  /* 0x00000005ff697819 */ /* 0x000fca0000011600 */
[----:B------:R-:W-:-:S05]  /*05c0*/  LEA R27, R0, UR4, 0x2 ;  /* 0x00000004001b7c11 */ /* 0x000fca000f8e10ff */
[----:B------:R-:W-:Y:S01]  /*05d0*/  IMAD R29, R0, 0x80, R27 ;  /* 0x00000080001d7824 */ /* 0x000fe200078e021b */
[----:B------:R-:W-:-:S03]  /*05e0*/  LEA R31, R105, UR4, 0x2 ;  /* 0x00000004691f7c11 */ /* 0x000fc6000f8e10ff */
[----:B------:R-:W-:Y:S01]  /*05f0*/  IMAD R33, R0, -0x38, R29 ;  /* 0xffffffc800217824 */ /* 0x000fe200078e021d */
[----:B------:R-:W-:Y:S01]  /*0600*/  BAR.SYNC.DEFER_BLOCKING 0x0 ;  /* 0x0000000000007b1d */ /* 0x000fe20000010000 */
[----:B--2---:R-:W-:-:S04]  /*0610*/  ISETP.GT.AND P0, PT, R2, -0x1, PT ;  /* 0xffffffff0200780c */ /* 0x004fc80003f04270 */
[----:B------:R-:W-:Y:S02]  /*0620*/  SEL R3, R8, 0x80000000, !P0 ;  /* 0x8000000008037807 */ /* 0x000fe40004000000 */
[----:B---3--:R-:W-:Y:S02]  /*0630*/  ISETP.GT.AND P2, PT, R12, -0x1, PT ;  /* 0xffffffff0c00780c */ /* 0x008fe40003f44270 */
[----:B-----5:R-:W-:-:S04]  /*0640*/  ISETP.GT.AND P1, PT, R6, -0x1, PT ;  /* 0xffffffff0600780c */ /* 0x020fc80003f24270 */
[----:B------:R-:W-:Y:S02]  /*0650*/  SEL R7, R8, 0x80000000, !P1 ;  /* 0x8000000008077807 */ /* 0x000fe40004800000 */
[----:B------:R-:W-:Y:S02]  /*0660*/  ISETP.GT.AND P1, PT, R14, -0x1, PT ;  /* 0xffffffff0e00780c */ /* 0x000fe40003f24270 */
[C---:B------:R-:W-:Y:S02]  /*0670*/  SEL R9, R8.reuse, 0x80000000, !P2 ;  /* 0x8000000008097807 */ /* 0x040fe40005000000 */
[----:B0-----:R-:W-:Y:S02]  /*0680*/  SEL R5, R8, 0x80000000, !P1 ;  /* 0x8000000008057807 */ /* 0x001fe40004800000 */
[----:B------:R-:W-:Y:S02]  /*0690*/  ISETP.GT.AND P2, PT, R15, -0x1, PT ;  /* 0xffffffff0f00780c */ /* 0x000fe40003f44270 */
[----:B------:R-:W-:-:S02]  /*06a0*/  LOP3.LUT R2, R3, R2, RZ, 0x3c, !PT ;  /* 0x0000000203027212 */ /* 0x000fc400078e3cff */
[----:B------:R-:W-:-:S04]  /*06b0*/  ISETP.GT.AND P0, PT, R13, -0x1, PT ;  /* 0xffffffff0d00780c */ /* 0x000fc80003f04270 */
[----:B------:R-:W-:Y:S02]  /*06c0*/  SEL R4, R8, 0x80000000, !P0 ;  /* 0x8000000008047807 */ /* 0x000fe40004000000 */
[----:B------:R-:W-:Y:S02]  /*06d0*/  ISETP.GT.AND P0, PT, R17, -0x1, PT ;  /* 0xffffffff1100780c */ /* 0x000fe40003f04270 */
[----:B------:R-:W-:Y:S02]  /*06e0*/  ISETP.GT.AND P1, PT, R18, -0x1, PT ;  /* 0xffffffff1200780c */ /* 0x000fe40003f24270 */
[----:B------:R-:W-:Y:S02]  /*06f0*/  LOP3.LUT R3, R7, R6, RZ, 0x3c, !PT ;  /* 0x0000000607037212 */ /* 0x000fe400078e3cff */
[----:B------:R-:W-:Y:S02]  /*0700*/  LOP3.LUT R13, R4, R13, RZ, 0x3c, !PT ;  /* 0x0000000d040d7212 */ /* 0x000fe400078e3cff */
[----:B------:R-:W-:-:S02]  /*0710*/  LOP3.LUT R14, R5, R14, RZ, 0x3c, !PT ;  /* 0x0000000e050e7212 */ /* 0x000fc400078e3cff */
[C---:B------:R-:W-:Y:S02]  /*0720*/  SEL R6, R8.reuse, 0x80000000, !P2 ;  /* 0x8000000008067807 */ /* 0x040fe40005000000 */
[C---:B------:R-:W-:Y:S02]  /*0730*/  SEL R4, R8.reuse, 0x80000000, !P0 ;  /* 0x8000000008047807 */ /* 0x040fe40004000000 */
[----:B------:R-:W-:Y:S02]  /*0740*/  SEL R5, R8, 0x80000000, !P1 ;  /* 0x8000000008057807 */ /* 0x000fe40004800000 */
[----:B------:R-:W-:Y:S02]  /*0750*/  ISETP.GT.AND P3, PT, R16, -0x1, PT ;  /* 0xffffffff1000780c */ /* 0x000fe40003f64270 */
[----:B------:R-:W-:Y:S02]  /*0760*/  ISETP.GT.AND P2, PT, R19, -0x1, PT ;  /* 0xffffffff1300780c */ /* 0x000fe40003f44270 */
[----:B------:R-:W-:-:S02]  /*0770*/  ISETP.GT.AND P0, PT, R20, -0x1, PT ;  /* 0xffffffff1400780c */ /* 0x000fc40003f04270 */
[----:B------:R-:W-:Y:S02]  /*0780*/  ISETP.GT.AND P1, PT, R21, -0x1, PT ;  /* 0xffffffff1500780c */ /* 0x000fe40003f24270 */
[----:B------:R-:W-:Y:S02]  /*0790*/  LOP3.LUT R15, R6, R15, RZ, 0x3c, !PT ;  /* 0x0000000f060f7212 */ /* 0x000fe400078e3cff */
[----:B------:R-:W-:Y:S02]  /*07a0*/  LOP3.LUT R17, R4, R17, RZ, 0x3c, !PT ;  /* 0x0000001104117212 */ /* 0x000fe400078e3cff */
[----:B------:R-:W-:Y:S02]  /*07b0*/  LOP3.LUT R18, R5, R18, RZ, 0x3c, !PT ;  /* 0x0000001205127212 */ /* 0x000fe400078e3cff */
[C---:B------:R-:W-:Y:S02]  /*07c0*/  SEL R7, R8.reuse, 0x80000000, !P3 ;  /* 0x8000000008077807 */ /* 0x040fe40005800000 */
[----:B------:R-:W-:-:S02]  /*07d0*/  SEL R6, R8, 0x80000000, !P2 ;  /* 0x8000000008067807 */ /* 0x000fc40005000000 */
[C---:B------:R-:W-:Y:S02]  /*07e0*/  SEL R5, R8.reuse, 0x80000000, !P0 ;  /* 0x8000000008057807 */ /* 0x040fe40004000000 */
        /* <DEDUP_REMOVED lines=12> */
[----:B------:R-:W-:Y:S02]  /*08b0*/  ISETP.GT.AND P1, PT, R28, -0x1, PT ;  /* 0xffffffff1c00780c */ /* 0x000fe40003f24270 */
[----:B------:R-:W-:Y:S02]  /*08c0*/  ISETP.GT.AND P2, PT, R30, -0x1, PT ;  /* 0xffffffff1e00780c */ /* 0x000fe40003f44270 */
[----:B------:R-:W-:Y:S02]  /*08d0*/  LOP3.LUT R12, R9, R12, RZ, 0x3c, !PT ;  /* 0x0000000c090c7212 */ /* 0x000fe400078e3cff */
[----:B------:R-:W-:Y:S02]  /*08e0*/  LOP3.LUT R19, R6, R19, RZ, 0x3c, !PT ;  /* 0x0000001306137212 */ /* 0x000fe400078e3cff */
[----:B------:R-:W-:-:S02]  /*08f0*/  LOP3.LUT R22, R7, R22, RZ, 0x3c, !PT ;  /* 0x0000001607167212 */ /* 0x000fc400078e3cff */
[----:B------:R-:W-:Y:S02]  /*0900*/  LOP3.LUT R24, R5, R24, RZ, 0x3c, !PT ;  /* 0x0000001805187212 */ /* 0x000fe400078e3cff */
[C---:B------:R-:W-:Y:S02]  /*0910*/  SEL R6, R8.reuse, 0x80000000, !P3 ;  /* 0x8000000008067807 */ /* 0x040fe40005800000 */
[C---:B------:R-:W-:Y:S02]  /*0920*/  SEL R5, R8.reuse, 0x80000000, !P0 ;  /* 0x8000000008057807 */ /* 0x040fe40004000000 */
[C---:B------:R-:W-:Y:S02]  /*0930*/  SEL R7, R8.reuse, 0x80000000, !P1 ;  /* 0x8000000008077807 */ /* 0x040fe40004800000 */
[----:B------:R-:W-:Y:S02]  /*0940*/  SEL R9, R8, 0x80000000, !P2 ;  /* 0x8000000008097807 */ /* 0x000fe40005000000 */
[----:B------:R-:W-:-:S02]  /*0950*/  LOP3.LUT R23, R6, R23, RZ, 0x3c, !PT ;  /* 0x0000001706177212 */ /* 0x000fc400078e3cff */
[----:B------:R-:W-:Y:S02]  /*0960*/  LOP3.LUT R25, R4, R25, RZ, 0x3c, !PT ;  /* 0x0000001904197212 */ /* 0x000fe400078e3cff */
[----:B------:R-:W-:Y:S02]  /*0970*/  LOP3.LUT R26, R5, R26, RZ, 0x3c, !PT ;  /* 0x0000001a051a7212 */ /* 0x000fe400078e3cff */
[----:B------:R-:W-:Y:S02]  /*0980*/  LOP3.LUT R28, R7, R28, RZ, 0x3c, !PT ;  /* 0x0000001c071c7212 */ /* 0x000fe400078e3cff */
[----:B------:R-:W-:-:S07]  /*0990*/  LOP3.LUT R30, R9, R30, RZ, 0x3c, !PT ;  /* 0x0000001e091e7212 */ /* 0x000fce00078e3cff */
.L_x_218:
[----:B------:R-:W-:Y:S01]  /*09a0*/  UISETP.LT.AND UP0, UPT, UR5, 0x6, UPT ;  /* 0x000000060500788c */ /* 0x000fe2000bf01270 */
[C---:B0-----:R-:W-:Y:S01]  /*09b0*/  ISETP.NE.AND P0, PT, R2.reuse, 0x7fffffff, PT ;  /* 0x7fffffff0200780c */ /* 0x041fe20003f05270 */
[----:B------:R-:W-:Y:S01]  /*09c0*/  UIADD3 UR6, UPT, UPT, UR7, -0x6, URZ ;  /* 0xfffffffa07067890 */ /* 0x000fe2000fffe0ff */
[----:B------:R-:W-:Y:S01]  /*09d0*/  STS [R27], RZ ;  /* 0x000000ff1b007388 */ /* 0x000fe20000000800 */
[----:B------:R-:W-:Y:S01]  /*09e0*/  USEL UR4, UR5, 0x6, UP0 ;  /* 0x0000000605047887 */ /* 0x000fe20008000000 */
[----:B--2---:R-:W-:Y:S01]  /*09f0*/  SEL R4, R2, 0x80000000, P0 ;  /* 0x8000000002047807 */ /* 0x004fe20000000000 */
[----:B------:R-:W-:Y:S01]  /*0a00*/  UISETP.GE.AND UP0, UPT, UR7, UR10, UPT ;  /* 0x0000000a0700728c */ /* 0x000fe2000bf06270 */
[----:B------:R-:W-:Y:S01]  /*0a10*/  STS [R27+0x400], RZ ;  /* 0x000400ff1b007388 */ /* 0x000fe20000000800 */
[----:B------:R-:W-:Y:S01]  /*0a20*/  UBMSK UR4, URZ, UR4 ;  /* 0x00000004ff04729b */ /* 0x000fe20008000000 */
[----:B------:R-:W-:Y:S02]  /*0a30*/  SHF.R.U32.HI R4, RZ, UR6, R4 ;  /* 0x00000006ff047c19 */ /* 0x000fe40008011604 */
[----:B------:R-:W-:Y:S01]  /*0a40*/  STS [R27+0x800], RZ ;  /* 0x000800ff1b007388 */ /* 0x000fe20000000800 */
[----:B------:R-:W-:-:S02]  /*0a50*/  ISETP.NE.AND P0, PT, R3, 0x7fffffff, PT ;  /* 0x7fffffff0300780c */ /* 0x000fc40003f05270 */
[----:B------:R-:W-:Y:S01]  /*0a60*/  LOP3.LUT R4, R4, UR4, RZ, 0xc0, !PT ;  /* 0x0000000404047c12 */ /* 0x000fe2000f8ec0ff */
[----:B------:R-:W-:Y:S01]  /*0a70*/  STS [R27+0xc00], RZ ;  /* 0x000c00ff1b007388 */ /* 0x000fe20000000800 */
[----:B------:R-:W-:Y:S02]  /*0a80*/  ISETP.NE.AND P1, PT, R104, 0x1f, PT ;  /* 0x0000001f6800780c */ /* 0x000fe40003f25270 */
[C---:B------:R-:W-:Y:S01]  /*0a90*/  ISETP.NE.AND P2, PT, R105.reuse, 0x6, PT ;  /* 0x000000066900780c */ /* 0x040fe20003f45270 */
[----:B------:R-:W-:Y:S01]  /*0aa0*/  IMAD.SHL.U32 R5, R4, 0x400, RZ ;  /* 0x0000040004057824 */ /* 0x000fe200078e00ff */
[----:B------:R-:W-:Y:S01]  /*0ab0*/  SHF.R.U32.HI R4, RZ, 0x4, R4 ;  /* 0x00000004ff047819 */ /* 0x000fe20000011604 */
[----:B------:R-:W-:Y:S01]  /*0ac0*/  STS [R27+0x1000], RZ ;  /* 0x001000ff1b007388 */ /* 0x000fe20000000800 */
[----:B------:R-:W-:Y:S02]  /*0ad0*/  ISETP.NE.AND P3, PT, R105, 0x7, PT ;  /* 0x000000076900780c */ /* 0x000fe40003f65270 */
[----:B------:R-:W-:Y:S01]  /*0ae0*/  LOP3.LUT R34, R5, 0x7c00, RZ, 0xc0, !PT ;  /* 0x00007c0005227812 */ /* 0x000fe200078ec0ff */
[----:B------:R-:W-:Y:S01]  /*0af0*/  STS [R27+0x1400], RZ ;  /* 0x001400ff1b007388 */ /* 0x000fe20000000800 */
[----:B------:R-:W-:-:S03]  /*0b00*/  LOP3.LUT R4, R4, 0xffffffe, RZ, 0xc0, !PT ;  /* 0x0ffffffe04047812 */ /* 0x000fc600078ec0ff */
[----:B------:R-:W-:Y:S01]  /*0b10*/  STS [R27+0x1800], RZ ;  /* 0x001800ff1b007388 */ /* 0x000fe20000000800 */
[----:B------:R-:W-:Y:S02]  /*0b20*/  IADD3 R34, PT, PT, R4, R27, R34 ;  /* 0x0000001b04227210 */ /* 0x000fe40007ffe022 */
[----:B------:R-:W-:Y:S01]  /*0b30*/  SEL R4, R3, 0x80000000, P0 ;  /* 0x8000000003047807 */ /* 0x000fe20000000000 */
[----:B------:R-:W-:Y:S01]  /*0b40*/  STS [R27+0x1c00], RZ ;  /* 0x001c00ff1b007388 */ /* 0x000fe20000000800 */
[----:B------:R-:W-:Y:S02]  /*0b50*/  ISETP.NE.AND P0, PT, R12, 0x7fffffff, PT ;  /* 0x7fffffff0c00780c */ /* 0x000fe40003f05270 */
[----:B------:R-:W-:Y:S01]  /*0b60*/  SHF.R.U32.HI R4, RZ, UR6, R4 ;  /* 0x00000006ff047c19 */ /* 0x000fe20008011604 */
[----:B------:R-:W-:Y:S03]  /*0b70*/  STS [R27+0x2000], RZ ;  /* 0x002000ff1b007388 */ /* 0x000fe60000000800 */
[----:B------:R-:W-:Y:S01]  /*0b80*/  LOP3.LUT R4, R4, UR4, RZ, 0xc0, !PT ;  /* 0x0000000404047c12 */ /* 0x000fe2000f8ec0ff */
[----:B------:R-:W-:Y:S04]  /*0b90*/  STS [R27+0x2400], RZ ;  /* 0x002400ff1b007388 */ /* 0x000fe80000000800 */
[----:B------:R-:W-:Y:S01]  /*0ba0*/  STS [R27+0x2800], RZ ;  /* 0x002800ff1b007388 */ /* 0x000fe20000000800 */
[----:B------:R-:W-:Y:S01]  /*0bb0*/  IMAD.SHL.U32 R5, R4, 0x400, RZ ;  /* 0x0000040004057824 */ /* 0x000fe200078e00ff */
[----:B------:R-:W-:-:S02]  /*0bc0*/  SHF.R.U32.HI R4, RZ, 0x4, R4 ;  /* 0x00000004ff047819 */ /* 0x000fc40000011604 */
[----:B------:R-:W-:Y:S02]  /*0bd0*/  STS [R27+0x2c00], RZ ;  /* 0x002c00ff1b007388 */ /* 0x000fe40000000800 */
[----:B------:R-:W-:Y:S02]  /*0be0*/  LOP3.LUT R36, R5, 0x7c00, RZ, 0xc0, !PT ;  /* 0x00007c0005247812 */ /* 0x000fe400078ec0ff */
        /* <DEDUP_REMOVED lines=36> */
[----:B------:R-:W0:Y:S02]  /*0e30*/  LDS.U16 R32, [R34] ;  /* 0x0000000022207984 */ /* 0x000e240000000400 */
[----:B0-----:R-:W-:-:S05]  /*0e40*/  VIADD R5, R32, 0x1 ;  /* 0x0000000120057836 */ /* 0x001fca0000000000 */
[----:B------:R0:W-:Y:S04]  /*0e50*/  STS.U16 [R34], R5 ;  /* 0x0000000522007388 */ /* 0x0001e80000000400 */
[----:B------:R-:W1:Y:S01]  /*0e60*/  LDS.U16 R37, [R36] ;  /* 0x0000000024257984 */ /* 0x000e620000000400 */
[----:B0-----:R-:W-:Y:S01]  /*0e70*/  IMAD.SHL.U32 R5, R4, 0x400, RZ ;  /* 0x0000040004057824 */ /* 0x001fe200078e00ff */
[----:B------:R-:W-:-:S04]  /*0e80*/  SHF.R.U32.HI R4, RZ, 0x4, R4 ;  /* 0x00000004ff047819 */ /* 0x000fc80000011604 */
[----:B------:R-:W-:Y:S02]  /*0e90*/  LOP3.LUT R40, R5, 0x7c00, RZ, 0xc0, !PT ;  /* 0x00007c0005287812 */ /* 0x000fe400078ec0ff */
[----:B------:R-:W-:-:S04]  /*0ea0*/  LOP3.LUT R4, R4, 0xffffffe, RZ, 0xc0, !PT ;  /* 0x0ffffffe04047812 */ /* 0x000fc800078ec0ff */
[----:B------:R-:W-:Y:S02]  /*0eb0*/  IADD3 R40, PT, PT, R4, R27, R40 ;  /* 0x0000001b04287210 */ /* 0x000fe40007ffe028 */
[----:B------:R-:W-:Y:S02]  /*0ec0*/  SEL R4, R14, 0x80000000, P0 ;  /* 0x800000000e047807 */ /* 0x000fe40000000000 */
[----:B------:R-:W-:Y:S02]  /*0ed0*/  ISETP.NE.AND P0, PT, R15, 0x7fffffff, PT ;  /* 0x7fffffff0f00780c */ /* 0x000fe40003f05270 */
[----:B------:R-:W-:-:S04]  /*0ee0*/  SHF.R.U32.HI R4, RZ, UR6, R4 ;  /* 0x00000006ff047c19 */ /* 0x000fc80008011604 */
[----:B------:R-:W-:-:S05]  /*0ef0*/  LOP3.LUT R4, R4, UR4, RZ, 0xc0, !PT ;  /* 0x0000000404047c12 */ /* 0x000fca000f8ec0ff */
[----:B------:R-:W-:Y:S01]  /*0f00*/  IMAD.SHL.U32 R6, R4, 0x400, RZ ;  /* 0x0000040004067824 */ /* 0x000fe200078e00ff */
[----:B------:R-:W-:-:S04]  /*0f10*/  SHF.R.U32.HI R4, RZ, 0x4, R4 ;  /* 0x00000004ff047819 */ /* 0x000fc80000011604 */
[----:B------:R-:W-:Y:S02]  /*0f20*/  LOP3.LUT R6, R6, 0x7c00, RZ, 0xc0, !PT ;  /* 0x00007c0006067812 */ /* 0x000fe400078ec0ff */
[----:B------:R-:W-:Y:S01]  /*0f30*/  LOP3.LUT R4, R4, 0xffffffe, RZ, 0xc0, !PT ;  /* 0x0ffffffe04047812 */ /* 0x000fe200078ec0ff */
[----:B-1----:R-:W-:-:S03]  /*0f40*/  VIADD R7, R37, 0x1 ;  /* 0x0000000125077836 */ /* 0x002fc60000000000 */
[----:B------:R-:W-:Y:S02]  /*0f50*/  IADD3 R42, PT, PT, R4, R27, R6 ;  /* 0x0000001b042a7210 */ /* 0x000fe40007ffe006 */
[----:B------:R-:W-:Y:S01]  /*0f60*/  STS.U16 [R36], R7 ;  /* 0x0000000724007388 */ /* 0x000fe20000000400 */
[----:B------:R-:W-:Y:S02]  /*0f70*/  SEL R4, R15, 0x80000000, P0 ;  /* 0x800000000f047807 */ /* 0x000fe40000000000 */
[----:B------:R-:W-:Y:S01]  /*0f80*/  ISETP.NE.AND P0, PT, R16, 0x7fffffff, PT ;  /* 0x7fffffff1000780c */ /* 0x000fe20003f05270 */
[----:B------:R-:W0:Y:S01]  /*0f90*/  LDS.U16 R39, [R38] ;  /* 0x0000000026277984 */ /* 0x000e220000000400 */
[----:B------:R-:W-:-:S04]  /*0fa0*/  SHF.R.U32.HI R4, RZ, UR6, R4 ;  /* 0x00000006ff047c19 */ /* 0x000fc80008011604 */
[----:B------:R-:W-:Y:S01]  /*0fb0*/  LOP3.LUT R4, R4, UR4, RZ, 0xc0, !PT ;  /* 0x0000000404047c12 */ /* 0x000fe2000f8ec0ff */
        /* <DEDUP_REMOVED lines=152> */
[----:B------:R-:W-:-:S04]  /*1940*/  SEL R4, R30, 0x80000000, P0 ;  /* 0x800000001e047807 */ /* 0x000fc80000000000 */
[----:B------:R-:W-:Y:S01]  /*1950*/  SHF.R.U32.HI R4, RZ, UR6, R4 ;  /* 0x00000006ff047c19 */ /* 0x000fe20008011604 */
[----:B------:R-:W0:Y:S03]  /*1960*/  S2UR UR6, SR_CgaCtaId ;  /* 0x00000000000679c3 */ /* 0x000e260000008800 */
[----:B------:R-:W-:Y:S01]  /*1970*/  LOP3.LUT R4, R4, UR4, RZ, 0xc0, !PT ;  /* 0x0000000404047c12 */ /* 0x000fe2000f8ec0ff */
[----:B------:R-:W-:-:S04]  /*1980*/  UMOV UR4, 0x400 ;  /* 0x0000040000047882 */ /* 0x000fc80000000000 */
[----:B------:R-:W-:Y:S01]  /*1990*/  IMAD.SHL.U32 R6, R4, 0x400, RZ ;  /* 0x0000040004067824 */ /* 0x000fe200078e00ff */
[----:B------:R-:W-:-:S04]  /*19a0*/  SHF.R.U32.HI R4, RZ, 0x4, R4 ;  /* 0x00000004ff047819 */ /* 0x000fc80000011604 */
[----:B------:R-:W-:Y:S02]  /*19b0*/  LOP3.LUT R6, R6, 0x7c00, RZ, 0xc0, !PT ;  /* 0x00007c0006067812 */ /* 0x000fe400078ec0ff */
[----:B------:R-:W-:Y:S01]  /*19c0*/  LOP3.LUT R4, R4, 0xffffffe, RZ, 0xc0, !PT ;  /* 0x0ffffffe04047812 */ /* 0x000fe200078ec0ff */
[----:B-1----:R-:W-:-:S03]  /*19d0*/  VIADD R7, R65, 0x1 ;  /* 0x0000000141077836 */ /* 0x002fc60000000000 */
[----:B------:R-:W-:Y:S02]  /*19e0*/  IADD3 R70, PT, PT, R4, R27, R6 ;  /* 0x0000001b04467210 */ /* 0x000fe40007ffe006 */
[----:B------:R-:W-:Y:S01]  /*19f0*/  STS.U16 [R64], R7 ;  /* 0x0000000740007388 */ /* 0x000fe20000000400 */
[----:B0-----:R-:W-:-:S03]  /*1a00*/  ULEA UR4, UR6, UR4, 0x18 ;  /* 0x0000000406047291 */ /* 0x001fc6000f8ec0ff */
[----:B------:R-:W0:Y:S02]  /*1a10*/  LDS.U16 R67, [R66] ;  /* 0x0000000042437984 */ /* 0x000e240000000400 */
[----:B0-----:R-:W-:-:S05]  /*1a20*/  VIADD R5, R67, 0x1 ;  /* 0x0000000143057836 */ /* 0x001fca0000000000 */
[----:B------:R-:W-:Y:S04]  /*1a30*/  STS.U16 [R66], R5 ;  /* 0x0000000542007388 */ /* 0x000fe80000000400 */
[----:B------:R-:W0:Y:S02]  /*1a40*/  LDS.U16 R69, [R68] ;  /* 0x0000000044457984 */ /* 0x000e240000000400 */
[----:B0-----:R-:W-:-:S05]  /*1a50*/  VIADD R7, R69, 0x1 ;  /* 0x0000000145077836 */ /* 0x001fca0000000000 */
[----:B------:R-:W-:Y:S04]  /*1a60*/  STS.U16 [R68], R7 ;  /* 0x0000000744007388 */ /* 0x000fe80000000400 */
[----:B------:R-:W0:Y:S02]  /*1a70*/  LDS.U16 R71, [R70] ;  /* 0x0000000046477984 */ /* 0x000e240000000400 */
[----:B0-----:R-:W-:-:S05]  /*1a80*/  VIADD R5, R71, 0x1 ;  /* 0x0000000147057836 */ /* 0x001fca0000000000 */
[----:B------:R-:W-:Y:S01]  /*1a90*/  STS.U16 [R70], R5 ;  /* 0x0000000546007388 */ /* 0x000fe20000000400 */
[----:B------:R-:W-:Y:S06]  /*1aa0*/  BAR.SYNC.DEFER_BLOCKING 0x0 ;  /* 0x0000000000007b1d */ /* 0x000fec0000010000 */
[----:B------:R-:W-:Y:S04]  /*1ab0*/  LDS R72, [R29] ;  /* 0x000000001d487984 */ /* 0x000fe80000000800 */
        /* <DEDUP_REMOVED lines=11> */
[----:B0-----:R-:W-:-:S03]  /*1b70*/  IMAD.IADD R73, R72, 0x1, R73 ;  /* 0x0000000148497824 */ /* 0x001fc600078e0249 */
[----:B------:R-:W0:Y:S01]  /*1b80*/  LDS R84, [R29+0x30] ;  /* 0x000030001d547984 */ /* 0x000e220000000800 */
[----:B-1----:R-:W-:-:S03]  /*1b90*/  IMAD.IADD R74, R74, 0x1, R73 ;  /* 0x000000014a4a7824 */ /* 0x002fc600078e0249 */
[----:B------:R-:W1:Y:S01]  /*1ba0*/  LDS R85, [R29+0x34] ;  /* 0x000034001d557984 */ /* 0x000e620000000800 */
[----:B--2---:R-:W-:-:S03]  /*1bb0*/  IMAD.IADD R75, R75, 0x1, R74 ;  /* 0x000000014b4b7824 */ /* 0x004fc600078e024a */
[----:B------:R-:W2:Y:S01]  /*1bc0*/  LDS R86, [R29+0x38] ;  /* 0x000038001d567984 */ /* 0x000ea20000000800 */
[----:B---3--:R-:W-:-:S03]  /*1bd0*/  IMAD.IADD R76, R76, 0x1, R75 ;  /* 0x000000014c4c7824 */ /* 0x008fc600078e024b */
[----:B------:R-:W3:Y:S01]  /*1be0*/  LDS R87, [R29+0x3c] ;  /* 0x00003c001d577984 */ /* 0x000ee20000000800 */
[----:B----4-:R-:W-:-:S03]  /*1bf0*/  IMAD.IADD R77, R77, 0x1, R76 ;  /* 0x000000014d4d7824 */ /* 0x010fc600078e024c */
[----:B------:R-:W4:Y:S01]  /*1c00*/  LDS R88, [R29+0x40] ;  /* 0x000040001d587984 */ /* 0x000f220000000800 */
[----:B-----5:R-:W-:-:S03]  /*1c10*/  IMAD.IADD R78, R78, 0x1, R77 ;  /* 0x000000014e4e7824 */ /* 0x020fc600078e024d */
[----:B------:R-:W5:Y:S01]  /*1c20*/  LDS R89, [R29+0x44] ;  /* 0x000044001d597984 */ /* 0x000f620000000800 */
[----:B------:R-:W-:-:S03]  /*1c30*/  IMAD.IADD R79, R79, 0x1, R78 ;  /* 0x000000014f4f7824 */ /* 0x000fc600078e024e */
        /* <DEDUP_REMOVED lines=29> */
[----:B------:R-:W-:-:S04]  /*1e10*/  IMAD.IADD R94, R94, 0x1, R93 ;  /* 0x000000015e5e7824 */ /* 0x000fc800078e025d */
[----:B0-----:R-:W-:-:S04]  /*1e20*/  IMAD.IADD R95, R95, 0x1, R94 ;  /* 0x000000015f5f7824 */ /* 0x001fc800078e025e */
[----:B-1----:R-:W-:-:S04]  /*1e30*/  IMAD.IADD R96, R96, 0x1, R95 ;  /* 0x0000000160607824 */ /* 0x002fc800078e025f */
[----:B--2---:R-:W-:-:S04]  /*1e40*/  IMAD.IADD R97, R97, 0x1, R96 ;  /* 0x0000000161617824 */ /* 0x004fc800078e0260 */
[----:B---3--:R-:W-:-:S04]  /*1e50*/  IMAD.IADD R98, R98, 0x1, R97 ;  /* 0x0000000162627824 */ /* 0x008fc800078e0261 */
[----:B----4-:R-:W-:-:S04]  /*1e60*/  IMAD.IADD R99, R99, 0x1, R98 ;  /* 0x0000000163637824 */ /* 0x010fc800078e0262 */
[----:B-----5:R-:W-:-:S04]  /*1e70*/  IMAD.IADD R100, R100, 0x1, R99 ;  /* 0x0000000164647824 */ /* 0x020fc800078e0263 */
[----:B------:R-:W-:-:S04]  /*1e80*/  IMAD.IADD R101, R101, 0x1, R100 ;  /* 0x0000000165657824 */ /* 0x000fc800078e0264 */
[----:B------:R-:W-:-:S04]  /*1e90*/  IMAD.IADD R102, R102, 0x1, R101 ;  /* 0x0000000166667824 */ /* 0x000fc800078e0265 */
[----:B------:R-:W-:-:S04]  /*1ea0*/  IMAD.IADD R103, R103, 0x1, R102 ;  /* 0x0000000167677824 */ /* 0x000fc800078e0266 */
[----:B------:R-:W-:-:S05]  /*1eb0*/  IMAD.IADD R106, R4, 0x1, R103 ;  /* 0x00000001046a7824 */ /* 0x000fca00078e0267 */
        /* <DEDUP_REMOVED lines=8> */
[----:B------:R-:W0:Y:S02]  /*1f40*/  SHFL.UP P0, R107, R108, 0x10, RZ ;  /* 0x060000006c6b7989 */ /* 0x000e2400000000ff */
[----:B0-----:R-:W-:Y:S01]  /*1f50*/  @P0 IMAD.IADD R107, R108, 0x1, R107 ;  /* 0x000000016c6b0824 */ /* 0x001fe200078e026b */
[----:B------:R-:W-:-:S03]  /*1f60*/  ISETP.NE.AND P0, PT, R105, 0x1, PT ;  /* 0x000000016900780c */ /* 0x000fc60003f05270 */
[----:B------:R-:W-:Y:S01]  /*1f70*/  IMAD.IADD R106, R107, 0x1, -R106 ;  /* 0x000000016b6a7824 */ /* 0x000fe200078e0a6a */
[----:B------:R-:W-:Y:S01]  /*1f80*/  @!P1 STS [R31+0x8400], R107 ;  /* 0x0084006b1f009388 */ /* 0x000fe20000000800 */
[----:B------:R-:W-:Y:S01]  /*1f90*/  BAR.SYNC.DEFER_BLOCKING 0x0 ;  /* 0x0000000000007b1d */ /* 0x000fe20000010000 */
[----:B------:R-:W-:-:S05]  /*1fa0*/  ISETP.NE.AND P1, PT, R105, 0x4, PT ;  /* 0x000000046900780c */ /* 0x000fca0003f25270 */
[----:B------:R-:W0:Y:S04]  /*1fb0*/  LDS.128 R4, [UR4+0x8400] ;  /* 0x00840004ff047984 */ /* 0x000e280008000c00 */
[----:B------:R-:W1:Y:S01]  /*1fc0*/  LDS.128 R8, [UR4+0x8410] ;  /* 0x00841004ff087984 */ /* 0x000e620008000c00 */
[C---:B0-----:R-:W-:Y:S01]  /*1fd0*/  SEL R35, R4.reuse, R35, !P0 ;  /* 0x0000002304237207 */ /* 0x041fe20004000000 */
[----:B------:R-:W-:Y:S01]  /*1fe0*/  IMAD.IADD R5, R4, 0x1, R5 ;  /* 0x0000000104057824 */ /* 0x000fe200078e0205 */
[----:B------:R-:W-:-:S03]  /*1ff0*/  ISETP.NE.AND P0, PT, R105, 0x2, PT ;  /* 0x000000026900780c */ /* 0x000fc60003f05270 */
[----:B------:R-:W-:Y:S01]  /*2000*/  IMAD.IADD R6, R6, 0x1, R5 ;  /* 0x0000000106067824 */ /* 0x000fe200078e0205 */
[----:B------:R-:W-:Y:S02]  /*2010*/  SEL R35, R5, R35, !P0 ;  /* 0x0000002305237207 */ /* 0x000fe40004000000 */
[----:B------:R-:W-:Y:S01]  /*2020*/  ISETP.NE.AND P0, PT, R105, 0x3, PT ;  /* 0x000000036900780c */ /* 0x000fe20003f05270 */
[----:B------:R-:W-:-:S03]  /*2030*/  IMAD.IADD R7, R7, 0x1, R6 ;  /* 0x0000000107077824 */ /* 0x000fc600078e0206 */
[----:B------:R-:W-:Y:S01]  /*2040*/  SEL R35, R6, R35, !P0 ;  /* 0x0000002306237207 */ /* 0x000fe20004000000 */
[----:B-1----:R-:W-:Y:S01]  /*2050*/  IMAD.IADD R8, R7, 0x1, R8 ;  /* 0x0000000107087824 */ /* 0x002fe200078e0208 */
[----:B------:R-:W-:Y:S02]  /*2060*/  ISETP.NE.AND P0, PT, R105, 0x5, PT ;  /* 0x000000056900780c */ /* 0x000fe40003f05270 */
[----:B------:R-:W-:Y:S01]  /*2070*/  SEL R35, R7, R35, !P1 ;  /* 0x0000002307237207 */ /* 0x000fe20004800000 */
[----:B------:R-:W-:Y:S01]  /*2080*/  IMAD.IADD R9, R9, 0x1, R8 ;  /* 0x0000000109097824 */ /* 0x000fe200078e0208 */
[----:B------:R-:W-:Y:S02]  /*2090*/  ISETP.NE.AND P1, PT, R104, RZ, PT ;  /* 0x000000ff6800720c */ /* 0x000fe40003f25270 */
[----:B------:R-:W-:Y:S01]  /*20a0*/  SEL R35, R8, R35, !P0 ;  /* 0x0000002308237207 */ /* 0x000fe20004000000 */
[----:B------:R-:W-:Y:S01]  /*20b0*/  IMAD.IADD R10, R10, 0x1, R9 ;  /* 0x000000010a0a7824 */ /* 0x000fe200078e0209 */
[----:B------:R-:W-:-:S02]  /*20c0*/  ISETP.GT.U32.AND P0, PT, R0, 0x1f, PT ;  /* 0x0000001f0000780c */ /* 0x000fc40003f04070 */
[----:B------:R-:W-:Y:S01]  /*20d0*/  SEL R35, R9, R35, !P2 ;  /* 0x0000002309237207 */ /* 0x000fe20005000000 */
[----:B------:R-:W-:Y:S01]  /*20e0*/  IMAD.IADD R11, R11, 0x1, R10 ;  /* 0x000000010b0b7824 */ /* 0x000fe200078e020a */
[----:B------:R-:W-:Y:S02]  /*20f0*/  ISETP.GT.U32.OR P2, PT, R0, 0x1f, P1 ;  /* 0x0000001f0000780c */ /* 0x000fe40000f44470 */
[----:B------:R-:W-:Y:S02]  /*2100*/  SEL R4, R106, RZ, P1 ;  /* 0x000000ff6a047207 */ /* 0x000fe40000800000 */
[----:B------:R-:W-:-:S05]  /*2110*/  SEL R35, R10, R35, !P3 ;  /* 0x000000230a237207 */ /* 0x000fca0005800000 */
[----:B------:R-:W-:Y:S01]  /*2120*/  @P0 IMAD.IADD R106, R35, 0x1, R4 ;  /* 0x00000001236a0824 */ /* 0x000fe200078e0204 */
[----:B------:R-:W-:-:S03]  /*2130*/  ISETP.NE.AND P0, PT, R0, RZ, PT ;  /* 0x000000ff0000720c */ /* 0x000fc60003f05270 */
[----:B------:R-:W-:-:S05]  /*2140*/  @!P2 IMAD.U32 R106, R11, 0x10000, RZ ;  /* 0x000100000b6aa824 */ /* 0x000fca00078e00ff */
[----:B------:R-:W-:Y:S01]  /*2150*/  @!P2 STS [UR4+0x8428], R106 ;  /* 0x0084286aff00a988 */ /* 0x000fe20008000804 */
[----:B------:R-:W-:Y:S06]  /*2160*/  BAR.SYNC.DEFER_BLOCKING 0x0 ;  /* 0x0000000000007b1d */ /* 0x000fec0000010000 */
[----:B------:R-:W0:Y:S02]  /*2170*/  LDS R4, [UR4+0x8428] ;  /* 0x00842804ff047984 */ /* 0x000e240008000800 */
[----:B0-----:R-:W-:-:S05]  /*2180*/  SEL R5, R4, RZ, P0 ;  /* 0x000000ff04057207 */ /* 0x001fca0000000000 */
[----:B------:R-:W-:-:S04]  /*2190*/  IMAD.IADD R4, R5, 0x1, R106 ;  /* 0x0000000105047824 */ /* 0x000fc800078e026a */
[--C-:B------:R-:W-:Y:S01]  /*21a0*/  IMAD.IADD R72, R72, 0x1, R4.reuse ;  /* 0x0000000148487824 */ /* 0x100fe200078e0204 */
[----:B------:R-:W-:Y:S01]  /*21b0*/  STS [R29], R4 ;  /* 0x000000041d007388 */ /* 0x000fe20000000800 */
[--C-:B------:R-:W-:Y:S02]  /*21c0*/  IMAD.IADD R6, R73, 0x1, R4.reuse ;  /* 0x0000000149067824 */ /* 0x100fe400078e0204 */
[--C-:B------:R-:W-:Y:S01]  /*21d0*/  IMAD.IADD R74, R74, 0x1, R4.reuse ;  /* 0x000000014a4a7824 */ /* 0x100fe200078e0204 */
[----:B------:R-:W-:Y:S01]  /*21e0*/  STS [R29+0x4], R72 ;  /* 0x000004481d007388 */ /* 0x000fe20000000800 */
[--C-:B------:R-:W-:Y:S02]  /*21f0*/  IMAD.IADD R8, R75, 0x1, R4.reuse ;  /* 0x000000014b087824 */ /* 0x100fe400078e0204 */
[--C-:B------:R-:W-:Y:S01]  /*2200*/  IMAD.IADD R76, R76, 0x1, R4.reuse ;  /* 0x000000014c4c7824 */ /* 0x100fe200078e0204 */
[----:B------:R-:W-:Y:S01]  /*2210*/  STS [R29+0x8], R6 ;  /* 0x000008061d007388 */ /* 0x000fe20000000800 */
[----:B------:R-:W-:-:S02]  /*2220*/  IMAD.IADD R10, R77, 0x1, R4 ;  /* 0x000000014d0a7824 */ /* 0x000fc400078e0204 */
[--C-:B------:R-:W-:Y:S01]  /*2230*/  IMAD.IADD R78, R78, 0x1, R4.reuse ;  /* 0x000000014e4e7824 */ /* 0x100fe200078e0204 */
[----:B------:R-:W-:Y:S01]  /*2240*/  STS [R29+0xc], R74 ;  /* 0x00000c4a1d007388 */ /* 0x000fe20000000800 */
        /* <DEDUP_REMOVED lines=36> */
[----:B------:R-:W-:-:S03]  /*2490*/  IMAD.IADD R103, R103, 0x1, R4 ;  /* 0x0000000167677824 */ /* 0x000fc600078e0204 */
[----:B------:R-:W-:Y:S04]  /*24a0*/  STS [R29+0x40], R114 ;  /* 0x000040721d007388 */ /* 0x000fe80000000800 */
        /* <DEDUP_REMOVED lines=15> */
[----:B------:R-:W-:Y:S01]  /*25a0*/  STS [R29+0x80], R103 ;  /* 0x000080671d007388 */ /* 0x000fe20000000800 */
[----:B------:R-:W-:Y:S06]  /*25b0*/  BAR.SYNC.DEFER_BLOCKING 0x0 ;  /* 0x0000000000007b1d */ /* 0x000fec0000010000 */
[----:B------:R-:W0:Y:S04]  /*25c0*/  LDS.U16 R5, [R34] ;  /* 0x0000000022057984 */ /* 0x000e280000000400 */
[----:B------:R-:W1:Y:S04]  /*25d0*/  LDS.U16 R36, [R36] ;  /* 0x0000000024247984 */ /* 0x000e680000000400 */
[----:B------:R-:W2:Y:S04]  /*25e0*/  LDS.U16 R38, [R38] ;  /* 0x0000000026267984 */ /* 0x000ea80000000400 */
[----:B------:R-:W3:Y:S04]  /*25f0*/  LDS.U16 R40, [R40] ;  /* 0x0000000028287984 */ /* 0x000ee80000000400 */
[----:B------:R-:W4:Y:S04]  /*2600*/  LDS.U16 R42, [R42] ;  /* 0x000000002a2a7984 */ /* 0x000f280000000400 */
[----:B------:R-:W5:Y:S04]  /*2610*/  LDS.U16 R44, [R44] ;  /* 0x000000002c2c7984 */ /* 0x000f680000000400 */
[----:B------:R-:W5:Y:S04]  /*2620*/  LDS.U16 R46, [R46] ;  /* 0x000000002e2e7984 */ /* 0x000f680000000400 */
[----:B------:R-:W5:Y:S04]  /*2630*/  LDS.U16 R48, [R48] ;  /* 0x0000000030307984 */ /* 0x000f680000000400 */
[----:B------:R-:W5:Y:S04]  /*2640*/  LDS.U16 R50, [R50] ;  /* 0x0000000032327984 */ /* 0x000f680000000400 */
[----:B------:R-:W5:Y:S04]  /*2650*/  LDS.U16 R52, [R52] ;  /* 0x0000000034347984 */ /* 0x000f680000000400 */
[----:B------:R-:W5:Y:S01]  /*2660*/  LDS.U16 R54, [R54] ;  /* 0x0000000036367984 */ /* 0x000f620000000400 */
[----:B0-----:R-:W-:-:S03]  /*2670*/  IMAD.IADD R5, R32, 0x1, R5 ;  /* 0x0000000120057824 */ /* 0x001fc600078e0205 */
[----:B------:R-:W0:Y:S01]  /*2680*/  LDS.U16 R56, [R56] ;  /* 0x0000000038387984 */ /* 0x000e220000000400 */
[----:B-1----:R-:W-:-:S03]  /*2690*/  IMAD.IADD R36, R37, 0x1, R36 ;  /* 0x0000000125247824 */ /* 0x002fc600078e0224 */
[----:B------:R-:W1:Y:S01]  /*26a0*/  LDS.U16 R58, [R58] ;  /* 0x000000003a3a7984 */ /* 0x000e620000000400 */
[----:B--2---:R-:W-:-:S03]  /*26b0*/  IMAD.IADD R38, R39, 0x1, R38 ;  /* 0x0000000127267824 */ /* 0x004fc600078e0226 */
[----:B------:R-:W2:Y:S01]  /*26c0*/  LDS.U16 R60, [R60] ;  /* 0x000000003c3c7984 */ /* 0x000ea20000000400 */
[----:B---3--:R-:W-:-:S03]  /*26d0*/  IMAD.IADD R40, R41, 0x1, R40 ;  /* 0x0000000129287824 */ /* 0x008fc600078e0228 */
[----:B------:R-:W3:Y:S01]  /*26e0*/  LDS.U16 R62, [R62] ;  /* 0x000000003e3e7984 */ /* 0x000ee20000000400 */
[----:B----4-:R-:W-:-:S03]  /*26f0*/  IMAD.IADD R42, R43, 0x1, R42 ;  /* 0x000000012b2a7824 */ /* 0x010fc600078e022a */
[----:B------:R-:W4:Y:S01]  /*2700*/  LDS.U16 R64, [R64] ;  /* 0x0000000040407984 */ /* 0x000f220000000400 */
[----:B-----5:R-:W-:-:S03]  /*2710*/  IMAD.IADD R44, R45, 0x1, R44 ;  /* 0x000000012d2c7824 */ /* 0x020fc600078e022c */
[----:B------:R-:W5:Y:S01]  /*2720*/  LDS.U16 R66, [R66] ;  /* 0x0000000042427984 */ /* 0x000f620000000400 */
[----:B------:R-:W-:-:S03]  /*2730*/  IMAD.IADD R46, R47, 0x1, R46 ;  /* 0x000000012f2e7824 */ /* 0x000fc600078e022e */
[----:B------:R-:W5:Y:S01]  /*2740*/  LDS.U16 R68, [R68] ;  /* 0x0000000044447984 */ /* 0x000f620000000400 */
[----:B------:R-:W-:-:S03]  /*2750*/  IMAD.IADD R48, R49, 0x1, R48 ;  /* 0x0000000131307824 */ /* 0x000fc600078e0230 */
[----:B------:R-:W5:Y:S01]  /*2760*/  LDS.U16 R70, [R70] ;  /* 0x0000000046467984 */ /* 0x000f620000000400 */
[----:B------:R-:W-:Y:S02]  /*2770*/  IMAD.IADD R50, R51, 0x1, R50 ;  /* 0x0000000133327824 */ /* 0x000fe400078e0232 */
[----:B------:R-:W-:Y:S02]  /*2780*/  IMAD.IADD R52, R53, 0x1, R52 ;  /* 0x0000000135347824 */ /* 0x000fe400078e0234 */
[----:B------:R-:W-:Y:S02]  /*2790*/  IMAD.IADD R54, R55, 0x1, R54 ;  /* 0x0000000137367824 */ /* 0x000fe400078e0236 */
[----:B0-----:R-:W-:Y:S02]  /*27a0*/  IMAD.IADD R56, R57, 0x1, R56 ;  /* 0x0000000139387824 */ /* 0x001fe400078e0238 */
[----:B-1----:R-:W-:Y:S02]  /*27b0*/  IMAD.IADD R58, R59, 0x1, R58 ;  /* 0x000000013b3a7824 */ /* 0x002fe400078e023a */
[----:B--2---:R-:W-:-:S02]  /*27c0*/  IMAD.IADD R60, R61, 0x1, R60 ;  /* 0x000000013d3c7824 */ /* 0x004fc400078e023c */
[----:B---3--:R-:W-:Y:S02]  /*27d0*/  IMAD.IADD R62, R63, 0x1, R62 ;  /* 0x000000013f3e7824 */ /* 0x008fe400078e023e */
[----:B----4-:R-:W-:Y:S02]  /*27e0*/  IMAD.IADD R64, R65, 0x1, R64 ;  /* 0x0000000141407824 */ /* 0x010fe400078e0240 */
[----:B-----5:R-:W-:Y:S02]  /*27f0*/  IMAD.IADD R66, R67, 0x1, R66 ;  /* 0x0000000143427824 */ /* 0x020fe400078e0242 */
[----:B------:R-:W-:Y:S02]  /*2800*/  IMAD.IADD R68, R69, 0x1, R68 ;  /* 0x0000000145447824 */ /* 0x000fe400078e0244 */
[----:B------:R-:W-:Y:S01]  /*2810*/  IMAD.IADD R70, R71, 0x1, R70 ;  /* 0x0000000147467824 */ /* 0x000fe200078e0246 */
[----:B------:R-:W-:Y:S06]  /*2820*/  BAR.SYNC.DEFER_BLOCKING 0x0 ;  /* 0x0000000000007b1d */ /* 0x000fec0000010000 */
[----:B------:R-:W-:Y:S05]  /*2830*/  BRA.U UP0, `(.L_x_217) ;  /* 0x0000000100f87547 */ /* 0x000fea000b800000 */
[----:B------:R-:W-:Y:S01]  /*2840*/  LEA R5, R5, UR4, 0x2 ;  /* 0x0000000405057c11 */ /* 0x000fe2000f8e10ff */
[----:B------:R-:W-:Y:S01]  /*2850*/  UIADD3 UR7, UPT, UPT, UR7, 0x6, URZ ;  /* 0x0000000607077890 */ /* 0x000fe2000fffe0ff */
[----:B------:R-:W-:Y:S01]  /*2860*/  LEA R4, R36, UR4, 0x2 ;  /* 0x0000000424047c11 */ /* 0x000fe2000f8e10ff */
[----:B------:R-:W-:Y:S01]  /*2870*/  UIADD3 UR5, UPT, UPT, UR5, -0x6, URZ ;  /* 0xfffffffa05057890 */ /* 0x000fe2000fffe0ff */
[----:B------:R-:W-:Y:S01]  /*2880*/  LEA R7, R38, UR4, 0x2 ;  /* 0x0000000426077c11 */ /* 0x000fe2000f8e10ff */
[----:B------:R0:W-:Y:S01]  /*2890*/  STS [R5], R2 ;  /* 0x0000000205007388 */ /* 0x0001e20000000800 */
[----:B------:R-:W-:Y:S02]  /*28a0*/  LEA R6, R40, UR4, 0x2 ;  /* 0x0000000428067c11 */ /* 0x000fe4000f8e10ff */
[----:B------:R-:W-:Y:S01]  /*28b0*/  LEA R9, R42, UR4, 0x2 ;  /* 0x000000042a097c11 */ /* 0x000fe2000f8e10ff */
[----:B------:R1:W-:Y:S01]  /*28c0*/  STS [R4], R3 ;  /* 0x0000000304007388 */ /* 0x0003e20000000800 */
[----:B------:R-:W-:-:S02]  /*28d0*/  LEA R8, R44, UR4, 0x2 ;  /* 0x000000042c087c11 */ /* 0x000fc4000f8e10ff */
[----:B------:R-:W-:Y:S01]  /*28e0*/  LEA R11, R46, UR4, 0x2 ;  /* 0x000000042e0b7c11 */ /* 0x000fe2000f8e10ff */
[----:B------:R2:W-:Y:S01]  /*28f0*/  STS [R7], R12 ;  /* 0x0000000c07007388 */ /* 0x0005e20000000800 */
[----:B------:R-:W-:Y:S02]  /*2900*/  LEA R10, R48, UR4, 0x2 ;  /* 0x00000004300a7c11 */ /* 0x000fe4000f8e10ff */
[----:B0-----:R-:W-:Y:S01]  /*2910*/  LEA R5, R50, UR4, 0x2 ;  /* 0x0000000432057c11 */ /* 0x001fe2000f8e10ff */
[----:B------:R0:W-:Y:S01]  /*2920*/  STS [R6], R13 ;  /* 0x0000000d06007388 */ /* 0x0001e20000000800 */
[----:B------:R-:W-:Y:S02]  /*2930*/  LEA R2, R52, UR4, 0x2 ;  /* 0x0000000434027c11 */ /* 0x000fe4000f8e10ff */
[----:B-1----:R-:W-:Y:S01]  /*2940*/  LEA R3, R54, UR4, 0x2 ;  /* 0x0000000436037c11 */ /* 0x002fe2000f8e10ff */
[----:B------:R1:W-:Y:S01]  /*2950*/  STS [R9], R14 ;  /* 0x0000000e09007388 */ /* 0x0003e20000000800 */
[----:B------:R-:W-:-:S02]  /*2960*/  LEA R4, R56, UR4, 0x2 ;  /* 0x0000000438047c11 */ /* 0x000fc4000f8e10ff */
[----:B--2---:R-:W-:Y:S01]  /*2970*/  LEA R7, R58, UR4, 0x2 ;  /* 0x000000043a077c11 */ /* 0x004fe2000f8e10ff */
[----:B------:R2:W-:Y:S01]  /*2980*/  STS [R8], R15 ;  /* 0x0000000f08007388 */ /* 0x0005e20000000800 */
[----:B0-----:R-:W-:-:S03]  /*2990*/  LEA R6, R60, UR4, 0x2 ;  /* 0x000000043c067c11 */ /* 0x001fc6000f8e10ff */
[----:B------:R0:W-:Y:S01]  /*29a0*/  STS [R11], R16 ;  /* 0x000000100b007388 */ /* 0x0001e20000000800 */
[----:B-1----:R-:W-:-:S03]  /*29b0*/  LEA R9, R62, UR4, 0x2 ;  /* 0x000000043e097c11 */ /* 0x002fc6000f8e10ff */
[----:B------:R-:W-:Y:S01]  /*29c0*/  STS [R10], R17 ;  /* 0x000000110a007388 */ /* 0x000fe20000000800 */
[----:B--2---:R-:W-:-:S03]  /*29d0*/  LEA R8, R64, UR4, 0x2 ;  /* 0x0000000440087c11 */ /* 0x004fc6000f8e10ff */
[----:B------:R1:W-:Y:S01]  /*29e0*/  STS [R5], R18 ;  /* 0x0000001205007388 */ /* 0x0003e20000000800 */
[----:B0-----:R-:W-:-:S03]  /*29f0*/  LEA R11, R68, UR4, 0x2 ;  /* 0x00000004440b7c11 */ /* 0x001fc6000f8e10ff */
[----:B------:R0:W-:Y:S04]  /*2a00*/  STS [R2], R19 ;  /* 0x0000001302007388 */ /* 0x0001e80000000800 */
[----:B------:R2:W-:Y:S01]  /*2a10*/  STS [R3], R20 ;  /* 0x0000001403007388 */ /* 0x0005e20000000800 */
[----:B-1----:R-:W-:-:S03]  /*2a20*/  LEA R5, R66, UR4, 0x2 ;  /* 0x0000000442057c11 */ /* 0x002fc6000f8e10ff */
[----:B------:R2:W-:Y:S01]  /*2a30*/  STS [R4], R21 ;  /* 0x0000001504007388 */ /* 0x0005e20000000800 */
[----:B0-----:R-:W-:-:S03]  /*2a40*/  LEA R19, R70, UR4, 0x2 ;  /* 0x0000000446137c11 */ /* 0x001fc6000f8e10ff */
[----:B------:R2:W-:Y:S04]  /*2a50*/  STS [R7], R22 ;  /* 0x0000001607007388 */ /* 0x0005e80000000800 */
[----:B------:R2:W-:Y:S04]  /*2a60*/  STS [R6], R23 ;  /* 0x0000001706007388 */ /* 0x0005e80000000800 */
[----:B------:R2:W-:Y:S04]  /*2a70*/  STS [R9], R24 ;  /* 0x0000001809007388 */ /* 0x0005e80000000800 */
[----:B------:R2:W-:Y:S04]  /*2a80*/  STS [R8], R25 ;  /* 0x0000001908007388 */ /* 0x0005e80000000800 */
[----:B------:R2:W-:Y:S04]  /*2a90*/  STS [R5], R26 ;  /* 0x0000001a05007388 */ /* 0x0005e80000000800 */
[----:B------:R2:W-:Y:S04]  /*2aa0*/  STS [R11], R28 ;  /* 0x0000001c0b007388 */ /* 0x0005e80000000800 */
[----:B------:R2:W-:Y:S01]  /*2ab0*/  STS [R19], R30 ;  /* 0x0000001e13007388 */ /* 0x0005e20000000800 */
[----:B------:R-:W-:Y:S06]  /*2ac0*/  BAR.SYNC.DEFER_BLOCKING 0x0 ;  /* 0x0000000000007b1d */ /* 0x000fec0000010000 */
[----:B------:R2:W0:Y:S04]  /*2ad0*/  LDS R2, [R33] ;  /* 0x0000000021027984 */ /* 0x0004280000000800 */
[----:B------:R2:W1:Y:S04]  /*2ae0*/  LDS R3, [R33+0x4] ;  /* 0x0000040021037984 */ /* 0x0004680000000800 */
[----:B------:R2:W3:Y:S04]  /*2af0*/  LDS R12, [R33+0x8] ;  /* 0x00000800210c7984 */ /* 0x0004e80000000800 */
[----:B------:R2:W4:Y:S04]  /*2b00*/  LDS R13, [R33+0xc] ;  /* 0x00000c00210d7984 */ /* 0x0005280000000800 */
[----:B------:R2:W0:Y:S04]  /*2b10*/  LDS R14, [R33+0x10] ;  /* 0x00001000210e7984 */ /* 0x0004280000000800 */
        /* <DEDUP_REMOVED lines=13> */
[----:B------:R2:W0:Y:S01]  /*2bf0*/  LDS R30, [R33+0x48] ;  /* 0x00004800211e7984 */ /* 0x0004220000000800 */
[----:B------:R-:W-:Y:S06]  /*2c00*/  BAR.SYNC.DEFER_BLOCKING 0x0 ;  /* 0x0000000000007b1d */ /* 0x000fec0000010000 */
[----:B-1-34-:R-:W-:Y:S05]  /*2c10*/  BRA `(.L_x_218) ;  /* 0xffffffdc00607947 */ /* 0x01afea000383ffff */
.L_x_217:
[----:B------:R-:W-:Y:S01]  /*2c20*/  LEA R5, R5, UR4, 0x2 ;  /* 0x0000000405057c11 */ /* 0x000fe2000f8e10ff */
[----:B------:R-:W-:Y:S01]  /*2c30*/  IMAD R33, R0, -0x48, R33 ;  /* 0xffffffb800217824 */ /* 0x000fe200078e0221 */
[----:B------:R-:W-:Y:S01]  /*2c40*/  LEA R36, R36, UR4, 0x2 ;  /* 0x0000000424247c11 */ /* 0x000fe2000f8e10ff */
[----:B------:R-:W-:Y:S01]  /*2c50*/  VIADD R8, R0, 0x100 ;  /* 0x0000010000087836 */ /* 0x000fe20000000000 */
[----:B------:R-:W-:Y:S01]  /*2c60*/  LEA R7, R38, UR4, 0x2 ;  /* 0x0000000426077c11 */ /* 0x000fe2000f8e10ff */
[----:B------:R0:W-:Y:S01]  /*2c70*/  STS [R5], R2 ;  /* 0x0000000205007388 */ /* 0x0001e20000000800 */
[----:B------:R-:W-:Y:S01]  /*2c80*/  LEA R40, R40, UR4, 0x2 ;  /* 0x0000000428287c11 */ /* 0x000fe2000f8e10ff */
[----:B------:R-:W-:Y:S01]  /*2c90*/  VIADD R10, R0, 0x200 ;  /* 0x00000200000a7836 */ /* 0x000fe20000000000 */
        /* <DEDUP_REMOVED lines=11> */
[----:B------:R-:W-:Y:S01]  /*2d50*/  LEA R56, R56, UR4, 0x2 ;  /* 0x0000000438387c11 */ /* 0x000fe2000f8e10ff */
[----:B--2---:R-:W-:Y:S01]  /*2d60*/  VIADD R12, R0, 0x300 ;  /* 0x00000300000c7836 */ /* 0x004fe20000000000 */
[----:B------:R-:W-:Y:S01]  /*2d70*/  LEA R7, R58, UR4, 0x2 ;  /* 0x000000043a077c11 */ /* 0x000fe2000f8e10ff */
[----:B------:R2:W-:Y:S01]  /*2d80*/  STS [R44], R15 ;  /* 0x0000000f2c007388 */ /* 0x0005e20000000800 */
[----:B------:R-:W-:-:S02]  /*2d90*/  LEA R60, R60, UR4, 0x2 ;  /* 0x000000043c3c7c11 */ /* 0x000fc4000f8e10ff */
[----:B------:R-:W-:Y:S01]  /*2da0*/  LEA R64, R64, UR4, 0x2 ;  /* 0x0000000440407c11 */ /* 0x000fe2000f8e10ff */
[----:B------:R3:W-:Y:S01]  /*2db0*/  STS [R11], R16 ;  /* 0x000000100b007388 */ /* 0x0007e20000000800 */
[----:B0-----:R-:W-:Y:S02]  /*2dc0*/  LEA R13, R68, UR4, 0x2 ;  /* 0x00000004440d7c11 */ /* 0x001fe4000f8e10ff */
[----:B-1----:R-:W-:Y:S01]  /*2dd0*/  LEA R9, R62, UR4, 0x2 ;  /* 0x000000043e097c11 */ /* 0x002fe2000f8e10ff */
[----:B------:R-:W-:Y:S01]  /*2de0*/  STS [R48], R17 ;  /* 0x0000001130007388 */ /* 0x000fe20000000800 */
[----:B--2---:R-:W-:-:S03]  /*2df0*/  LEA R15, R70, UR4, 0x2 ;  /* 0x00000004460f7c11 */ /* 0x004fc6000f8e10ff */
[----:B------:R-:W-:Y:S01]  /*2e00*/  STS [R5], R18 ;  /* 0x0000001205007388 */ /* 0x000fe20000000800 */
[----:B---3--:R-:W-:Y:S01]  /*2e10*/  LEA R11, R66, UR4, 0x2 ;  /* 0x00000004420b7c11 */ /* 0x008fe2000f8e10ff */
[----:B------:R-:W0:Y:S02]  /*2e20*/  LDCU.64 UR4, c[0x0][0x3a0] ;  /* 0x00007400ff0477ac */ /* 0x000e240008000a00 */
[----:B------:R-:W-:Y:S04]  /*2e30*/  STS [R52], R19 ;  /* 0x0000001334007388 */ /* 0x000fe80000000800 */
[----:B------:R1:W-:Y:S04]  /*2e40*/  STS [R3], R20 ;  /* 0x0000001403007388 */ /* 0x0003e80000000800 */
[----:B------:R-:W-:Y:S04]  /*2e50*/  STS [R56], R21 ;  /* 0x0000001538007388 */ /* 0x000fe80000000800 */
[----:B------:R-:W-:Y:S01]  /*2e60*/  STS [R7], R22 ;  /* 0x0000001607007388 */ /* 0x000fe20000000800 */
[----:B-1----:R-:W1:Y:S03]  /*2e70*/  LDC.64 R2, c[0x0][0x388] ;  /* 0x0000e200ff027b82 */ /* 0x002e660000000a00 */
[----:B------:R-:W-:Y:S01]  /*2e80*/  STS [R60], R23 ;  /* 0x000000173c007388 */ /* 0x000fe20000000800 */
[----:B0-----:R-:W-:-:S02]  /*2e90*/  ISETP.GE.U32.AND P4, PT, R0, UR4, PT ;  /* 0x0000000400007c0c */ /* 0x001fc4000bf86070 */
[----:B------:R-:W-:Y:S01]  /*2ea0*/  ISETP.GE.U32.AND P1, PT, R8, UR4, PT ;  /* 0x0000000408007c0c */ /* 0x000fe2000bf26070 */
[----:B------:R-:W-:Y:S01]  /*2eb0*/  STS [R9], R24 ;  /* 0x0000001809007388 */ /* 0x000fe20000000800 */
[----:B------:R-:W-:Y:S02]  /*2ec0*/  ISETP.GE.U32.AND.EX P4, PT, RZ, UR5, PT, P4 ;  /* 0x00000005ff007c0c */ /* 0x000fe4000bf86140 */
[----:B------:R-:W-:Y:S01]  /*2ed0*/  ISETP.GE.U32.AND.EX P1, PT, RZ, UR5, PT, P1 ;  /* 0x00000005ff007c0c */ /* 0x000fe2000bf26110 */
[----:B------:R-:W-:Y:S01]  /*2ee0*/  STS [R64], R25 ;  /* 0x0000001940007388 */ /* 0x000fe20000000800 */
[----:B------:R-:W-:-:S03]  /*2ef0*/  ISETP.GE.U32.AND P2, PT, R10, UR4, PT ;  /* 0x000000040a007c0c */ /* 0x000fc6000bf46070 */
[----:B------:R0:W-:Y:S01]  /*2f00*/  STS [R11], R26 ;  /* 0x0000001a0b007388 */ /* 0x0001e20000000800 */
[----:B------:R-:W-:-:S03]  /*2f10*/  ISETP.GE.U32.AND.EX P2, PT, RZ, UR5, PT, P2 ;  /* 0x00000005ff007c0c */ /* 0x000fc6000bf46120 */
[----:B------:R-:W-:Y:S04]  /*2f20*/  STS [R13], R28 ;  /* 0x0000001c0d007388 */ /* 0x000fe80000000800 */
[----:B------:R2:W-:Y:S01]  /*2f30*/  STS [R15], R30 ;  /* 0x0000001e0f007388 */ /* 0x0005e20000000800 */
[----:B------:R-:W-:Y:S02]  /*2f40*/  @!P1 IMAD.MOV.U32 R10, RZ, RZ, -0x1 ;  /* 0xffffffffff0a9424 */ /* 0x000fe400078e00ff */
[----:B0-----:R-:W-:Y:S01]  /*2f50*/  @!P4 IMAD.MOV.U32 R11, RZ, RZ, -0x1 ;  /* 0xffffffffff0bc424 */ /* 0x001fe200078e00ff */
[----:B------:R-:W-:Y:S01]  /*2f60*/  BAR.SYNC.DEFER_BLOCKING 0x0 ;  /* 0x0000000000007b1d */ /* 0x000fe20000010000 */
[----:B-1----:R-:W-:-:S04]  /*2f70*/  IMAD.WIDE.U32 R2, R0, 0x4, R2 ;  /* 0x0000000400027825 */ /* 0x002fc800078e0002 */
[----:B--2---:R-:W-:Y:S01]  /*2f80*/  @!P2 IMAD.MOV.U32 R15, RZ, RZ, -0x1 ;  /* 0xffffffffff0fa424 */ /* 0x004fe200078e00ff */
[----:B------:R-:W0:Y:S04]  /*2f90*/  LDS R4, [R33] ;  /* 0x0000000021047984 */ /* 0x000e280000000800 */
[----:B------:R-:W1:Y:S04]  /*2fa0*/  LDS R5, [R33+0x400] ;  /* 0x0004000021057984 */ /* 0x000e680000000800 */
[----:B------:R-:W2:Y:S04]  /*2fb0*/  LDS R6, [R33+0x800] ;  /* 0x0008000021067984 */ /* 0x000ea80000000800 */
[----:B------:R-:W3:Y:S04]  /*2fc0*/  LDS R7, [R33+0xc00] ;  /* 0x000c000021077984 */ /* 0x000ee80000000800 */
[----:B------:R-:W-:Y:S04]  /*2fd0*/  LDS R9, [R33+0x1400] ;  /* 0x0014000021097984 */ /* 0x000fe80000000800 */
[----:B------:R-:W4:Y:S01]  /*2fe0*/  LDS R8, [R33+0x1000] ;  /* 0x0010000021087984 */ /* 0x000f220000000800 */
[----:B0-----:R-:W-:-:S04]  /*2ff0*/  @!P4 ISETP.GT.AND P0, PT, R4, -0x1, PT ;  /* 0xffffffff0400c80c */ /* 0x001fc80003f04270 */
[----:B------:R-:W-:Y:S02]  /*3000*/  @!P4 SEL R11, R11, 0x80000000, P0 ;  /* 0x800000000b0bc807 */ /* 0x000fe40000000000 */
[----:B------:R-:W-:Y:S01]  /*3010*/  ISETP.GE.U32.AND P0, PT, R12, UR4, PT ;  /* 0x000000040c007c0c */ /* 0x000fe2000bf06070 */
[C---:B------:R-:W-:Y:S01]  /*3020*/  VIADD R12, R0.reuse, 0x500 ;  /* 0x00000500000c7836 */ /* 0x040fe20000000000 */
[----:B------:R-:W-:Y:S02]  /*3030*/  @!P4 LOP3.LUT R11, R11, R4, RZ, 0x3c, !PT ;  /* 0x000000040b0bc212 */ /* 0x000fe400078e3cff */
[----:B------:R-:W-:Y:S02]  /*3040*/  LOP3.LUT R4, R0, 0x400, RZ, 0xfc, !PT ;  /* 0x0000040000047812 */ /* 0x000fe400078efcff */
[----:B------:R-:W-:Y:S01]  /*3050*/  ISETP.GE.U32.AND.EX P0, PT, RZ, UR5, PT, P0 ;  /* 0x00000005ff007c0c */ /* 0x000fe2000bf06100 */
[----:B------:R0:W-:Y:S01]  /*3060*/  @!P4 STG.E desc[UR8][R2.64], R11 ;  /* 0x0000000b0200c986 */ /* 0x0001e2000c101908 */
[----:B-1----:R-:W-:-:S02]  /*3070*/  @!P1 ISETP.GT.AND P3, PT, R5, -0x1, PT ;  /* 0xffffffff0500980c */ /* 0x002fc40003f64270 */
[----:B------:R-:W-:Y:S02]  /*3080*/  ISETP.GE.U32.AND P6, PT, R4, UR4, PT ;  /* 0x0000000404007c0c */ /* 0x000fe4000bfc6070 */
[----:B------:R-:W1:Y:S01]  /*3090*/  LDS R4, [R33+0x1800] ;  /* 0x0018000021047984 */ /* 0x000e620000000800 */
[----:B------:R-:W-:Y:S02]  /*30a0*/  @!P1 SEL R10, R10, 0x80000000, P3 ;  /* 0x800000000a0a9807 */ /* 0x000fe40001800000 */
[----:B--2---:R-:W-:Y:S02]  /*30b0*/  @!P2 ISETP.GT.AND P5, PT, R6, -0x1, PT ;  /* 0xffffffff0600a80c */ /* 0x004fe40003fa4270 */
[----:B------:R-:W-:Y:S01]  /*30c0*/  @!P1 LOP3.LUT R13, R10, R5, RZ, 0x3c, !PT ;  /* 0x000000050a0d9212 */ /* 0x000fe200078e3cff */
[----:B------:R-:W-:Y:S01]  /*30d0*/  VIADD R10, R0, 0x600 ;  /* 0x00000600000a7836 */ /* 0x000fe20000000000 */
[----:B------:R-:W-:Y:S01]  /*30e0*/  ISETP.GE.U32.AND P3, PT, R12, UR4, PT ;  /* 0x000000040c007c0c */ /* 0x000fe2000bf66070 */
[----:B------:R-:W-:Y:S01]  /*30f0*/  @!P0 IMAD.MOV.U32 R12, RZ, RZ, -0x1 ;  /* 0xffffffffff0c8424 */ /* 0x000fe200078e00ff */
[----:B------:R-:W-:Y:S01]  /*3100*/  ISETP.GE.U32.AND.EX P4, PT, RZ, UR5, PT, P6 ;  /* 0x00000005ff007c0c */ /* 0x000fe2000bf86160 */
[----:B------:R-:W2:Y:S01]  /*3110*/  LDS R5, [R33+0x1c00] ;  /* 0x001c000021057984 */ /* 0x000ea20000000800 */
[----:B------:R-:W-:-:S02]  /*3120*/  @!P2 SEL R15, R15, 0x80000000, P5 ;  /* 0x800000000f0fa807 */ /* 0x000fc40002800000 */
[----:B---3--:R-:W-:Y:S01]  /*3130*/  @!P0 ISETP.GT.AND P6, PT, R7, -0x1, PT ;  /* 0xffffffff0700880c */ /* 0x008fe20003fc4270 */
[----:B------:R3:W-:Y:S01]  /*3140*/  @!P1 STG.E desc[UR8][R2.64+0x400], R13 ;  /* 0x0004000d02009986 */ /* 0x0007e2000c101908 */
[----:B------:R-:W-:Y:S02]  /*3150*/  ISETP.GE.U32.AND.EX P3, PT, RZ, UR5, PT, P3 ;  /* 0x00000005ff007c0c */ /* 0x000fe4000bf66130 */
[----:B------:R-:W-:Y:S02]  /*3160*/  @!P2 LOP3.LUT R15, R15, R6, RZ, 0x3c, !PT ;  /* 0x000000060f0fa212 */ /* 0x000fe400078e3cff */
[----:B------:R-:W-:Y:S01]  /*3170*/  ISETP.GE.U32.AND P5, PT, R10, UR4, PT ;  /* 0x000000040a007c0c */ /* 0x000fe2000bfa6070 */
[----:B------:R-:W5:Y:S01]  /*3180*/  LDS R6, [R33+0x2000] ;  /* 0x0020000021067984 */ /* 0x000f620000000800 */
[----:B------:R-:W-:Y:S01]  /*3190*/  @!P0 SEL R10, R12, 0x80000000, P6 ;  /* 0x800000000c0a8807 */ /* 0x000fe20003000000 */
[----:B------:R-:W-:Y:S01]  /*31a0*/  @!P4 IMAD.MOV.U32 R14, RZ, RZ, -0x1 ;  /* 0xffffffffff0ec424 */ /* 0x000fe200078e00ff */
[----:B------:R-:W-:Y:S01]  /*31b0*/  ISETP.GE.U32.AND.EX P1, PT, RZ, UR5, PT, P5 ;  /* 0x00000005ff007c0c */ /* 0x000fe2000bf26150 */
[----:B------:R3:W-:Y:S01]  /*31c0*/  @!P2 STG.E desc[UR8][R2.64+0x800], R15 ;  /* 0x0008000f0200a986 */ /* 0x0007e2000c101908 */
[----:B0-----:R-:W-:Y:S01]  /*31d0*/  @!P0 LOP3.LUT R11, R10, R7, RZ, 0x3c, !PT ;  /* 0x000000070a0b8212 */ /* 0x001fe200078e3cff */
[----:B------:R-:W-:Y:S01]  /*31e0*/  VIADD R10, R0, 0x700 ;  /* 0x00000700000a7836 */ /* 0x000fe20000000000 */
[----:B----4-:R-:W-:Y:S01]  /*31f0*/  @!P4 ISETP.GT.AND P5, PT, R8, -0x1, PT ;  /* 0xffffffff0800c80c */ /* 0x010fe20003fa4270 */
[----:B------:R-:W0:Y:S01]  /*3200*/  LDS R7, [R33+0x2400] ;  /* 0x0024000021077984 */ /* 0x000e220000000800 */
[----:B------:R-:W-:Y:S01]  /*3210*/  @!P3 IMAD.MOV.U32 R16, RZ, RZ, -0x1 ;  /* 0xffffffffff10b424 */ /* 0x000fe200078e00ff */
[----:B------:R-:W-:-:S02]  /*3220*/  @!P3 ISETP.GT.AND P6, PT, R9, -0x1, PT ;  /* 0xffffffff0900b80c */ /* 0x000fc40003fc4270 */
[----:B------:R-:W-:Y:S01]  /*3230*/  ISETP.GE.U32.AND P2, PT, R10, UR4, PT ;  /* 0x000000040a007c0c */ /* 0x000fe2000bf46070 */
[----:B------:R4:W-:Y:S01]  /*3240*/  @!P0 STG.E desc[UR8][R2.64+0xc00], R11 ;  /* 0x000c000b02008986 */ /* 0x0009e2000c101908 */
[----:B------:R-:W-:Y:S02]  /*3250*/  @!P3 SEL R10, R16, 0x80000000, P6 ;  /* 0x80000000100ab807 */ /* 0x000fe40003000000 */
[----:B------:R-:W-:Y:S02]  /*3260*/  LOP3.LUT R12, R0, 0x800, RZ, 0xfc, !PT ;  /* 0x00000800000c7812 */ /* 0x000fe400078efcff */
[----:B---3--:R-:W-:Y:S02]  /*3270*/  @!P4 SEL R13, R14, 0x80000000, P5 ;  /* 0x800000000e0dc807 */ /* 0x008fe40002800000 */
[----:B------:R-:W-:Y:S01]  /*3280*/  @!P3 LOP3.LUT R15, R10, R9, RZ, 0x3c, !PT ;  /* 0x000000090a0fb212 */ /* 0x000fe200078e3cff */
[C---:B------:R-:W-:Y:S01]  /*3290*/  VIADD R9, R0.reuse, 0x900 ;  /* 0x0000090000097836 */ /* 0x040fe20000000000 */
[----:B------:R-:W-:Y:S01]  /*32a0*/  ISETP.GE.U32.AND.EX P2, PT, RZ, UR5, PT, P2 ;  /* 0x00000005ff007c0c */ /* 0x000fe2000bf46120 */
[----:B------:R-:W-:Y:S01]  /*32b0*/  VIADD R10, R0, 0xa00 ;  /* 0x00000a00000a7836 */ /* 0x000fe20000000000 */
[----:B------:R-:W-:Y:S01]  /*32c0*/  ISETP.GE.U32.AND P6, PT, R12, UR4, PT ;  /* 0x000000040c007c0c */ /* 0x000fe2000bfc6070 */
[----:B------:R-:W-:Y:S01]  /*32d0*/  @!P1 IMAD.MOV.U32 R12, RZ, RZ, -0x1 ;  /* 0xffffffffff0c9424 */ /* 0x000fe200078e00ff */
[----:B------:R-:W-:Y:S01]  /*32e0*/  @!P4 LOP3.LUT R13, R13, R8, RZ, 0x3c, !PT ;  /* 0x000000080d0dc212 */ /* 0x000fe200078e3cff */
[----:B------:R-:W-:Y:S01]  /*32f0*/  @!P3 STG.E desc[UR8][R2.64+0x1400], R15 ;  /* 0x0014000f0200b986 */ /* 0x000fe2000c101908 */
[----:B-1----:R-:W-:-:S02]  /*3300*/  @!P1 ISETP.GT.AND P5, PT, R4, -0x1, PT ;  /* 0xffffffff0400980c */ /* 0x002fc40003fa4270 */
[----:B------:R-:W-:Y:S01]  /*3310*/  ISETP.GE.U32.AND.EX P0, PT, RZ, UR5, PT, P6 ;  /* 0x00000005ff007c0c */ /* 0x000fe2000bf06160 */
[----:B------:R-:W1:Y:S01]  /*3320*/  LDS R8, [R33+0x2800] ;  /* 0x0028000021087984 */ /* 0x000e620000000800 */
[----:B------:R-:W-:Y:S02]  /*3330*/  ISETP.GE.U32.AND P6, PT, R9, UR4, PT ;  /* 0x0000000409007c0c */ /* 0x000fe4000bfc6070 */
[----:B------:R-:W-:Y:S01]  /*3340*/  @!P1 SEL R9, R12, 0x80000000, P5 ;  /* 0x800000000c099807 */ /* 0x000fe20002800000 */
[----:B------:R-:W-:Y:S01]  /*3350*/  VIADD R12, R0, 0xb00 ;  /* 0x00000b00000c7836 */ /* 0x000fe20000000000 */
[----:B------:R-:W-:Y:S01]  /*3360*/  ISETP.GE.U32.AND.EX P6, PT, RZ, UR5, PT, P6 ;  /* 0x00000005ff007c0c */ /* 0x000fe2000bfc6160 */
[----:B------:R3:W-:Y:S01]  /*3370*/  @!P4 STG.E desc[UR8][R2.64+0x1000], R13 ;  /* 0x0010000d0200c986 */ /* 0x0007e2000c101908 */
[----:B------:R-:W-:Y:S01]  /*3380*/  ISETP.GE.U32.AND P5, PT, R10, UR4, PT ;  /* 0x000000040a007c0c */ /* 0x000fe2000bfa6070 */
[----:B------:R-:W-:Y:S01]  /*3390*/  @!P2 IMAD.MOV.U32 R10, RZ, RZ, -0x1 ;  /* 0xffffffffff0aa424 */ /* 0x000fe200078e00ff */
[----:B----4-:R-:W-:-:S02]  /*33a0*/  @!P1 LOP3.LUT R11, R9, R4, RZ, 0x3c, !PT ;  /* 0x00000004090b9212 */ /* 0x010fc400078e3cff */
[----:B--2---:R-:W-:Y:S01]  /*33b0*/  @!P2 ISETP.GT.AND P3, PT, R5, -0x1, PT ;  /* 0xffffffff0500a80c */ /* 0x004fe20003f64270 */
[----:B------:R-:W2:Y:S01]  /*33c0*/  LDS R4, [R33+0x2c00] ;  /* 0x002c000021047984 */ /* 0x000ea20000000800 */
[----:B------:R-:W-:Y:S01]  /*33d0*/  @!P0 IMAD.MOV.U32 R14, RZ, RZ, -0x1 ;  /* 0xffffffffff0e8424 */ /* 0x000fe200078e00ff */
[----:B------:R-:W-:Y:S02]  /*33e0*/  ISETP.GE.U32.AND P4, PT, R12, UR4, PT ;  /* 0x000000040c007c0c */ /* 0x000fe4000bf86070 */
[----:B------:R4:W-:Y:S01]  /*33f0*/  @!P1 STG.E desc[UR8][R2.64+0x1800], R11 ;  /* 0x0018000b02009986 */ /* 0x0009e2000c101908 */
[----:B------:R-:W-:Y:S01]  /*3400*/  @!P2 SEL R10, R10, 0x80000000, P3 ;  /* 0x800000000a0aa807 */ /* 0x000fe20001800000 */
[----:B------:R-:W-:Y:S01]  /*3410*/  @!P6 IMAD.MOV.U32 R12, RZ, RZ, -0x1 ;  /* 0xffffffffff0ce424 */ /* 0x000fe200078e00ff */
[----:B-----5:R-:W-:Y:S01]  /*3420*/  @!P0 ISETP.GT.AND P1, PT, R6, -0x1, PT ;  /* 0xffffffff0600880c */ /* 0x020fe20003f24270 */
[----:B------:R-:W5:Y:S01]  /*3430*/  LDS R9, [R33+0x3000] ;  /* 0x0030000021097984 */ /* 0x000f620000000800 */
[----:B---3--:R-:W-:-:S02]  /*3440*/  @!P2 LOP3.LUT R13, R10, R5, RZ, 0x3c, !PT ;  /* 0x000000050a0da212 */ /* 0x008fc400078e3cff */
[----:B------:R-:W-:Y:S01]  /*3450*/  @!P0 SEL R5, R14, 0x80000000, P1 ;  /* 0x800000000e058807 */ /* 0x000fe20000800000 */
[C---:B------:R-:W-:Y:S01]  /*3460*/  VIADD R14, R0.reuse, 0xf00 ;  /* 0x00000f00000e7836 */ /* 0x040fe20000000000 */
[----:B0-----:R-:W-:Y:S01]  /*3470*/  @!P6 ISETP.GT.AND P3, PT, R7, -0x1, PT ;  /* 0xffffffff0700e80c */ /* 0x001fe20003f64270 */
[----:B------:R0:W-:Y:S01]  /*3480*/  @!P2 STG.E desc[UR8][R2.64+0x1c00], R13 ;  /* 0x001c000d0200a986 */ /* 0x0001e2000c101908 */
[----:B------:R-:W-:Y:S02]  /*3490*/  ISETP.GE.U32.AND.EX P5, PT, RZ, UR5, PT, P5 ;  /* 0x00000005ff007c0c */ /* 0x000fe4000bfa6150 */
[----:B----4-:R-:W-:Y:S01]  /*34a0*/  @!P0 LOP3.LUT R11, R5, R6, RZ, 0x3c, !PT ;  /* 0x00000006050b8212 */ /* 0x010fe200078e3cff */
[----:B------:R-:W-:Y:S01]  /*34b0*/  VIADD R5, R0, 0xd00 ;  /* 0x00000d0000057836 */ /* 0x000fe20000000000 */
[----:B------:R-:W-:Y:S01]  /*34c0*/  @!P6 SEL R6, R12, 0x80000000, P3 ;  /* 0x800000000c06e807 */ /* 0x000fe20001800000 */
[C---:B------:R-:W-:Y:S01]  /*34d0*/  VIADD R12, R0.reuse, 0xe00 ;  /* 0x00000e00000c7836 */ /* 0x040fe20000000000 */
[----:B------:R-:W-:Y:S01]  /*34e0*/  LOP3.LUT R10, R0, 0xc00, RZ, 0xfc, !PT ;  /* 0x00000c00000a7812 */ /* 0x000fe200078efcff */
[----:B------:R-:W-:Y:S01]  /*34f0*/  @!P0 STG.E desc[UR8][R2.64+0x2000], R11 ;  /* 0x0020000b02008986 */ /* 0x000fe2000c101908 */
[----:B------:R-:W-:-:S02]  /*3500*/  @!P6 LOP3.LUT R15, R6, R7, RZ, 0x3c, !PT ;  /* 0x00000007060fe212 */ /* 0x000fc400078e3cff */
[----:B------:R-:W-:Y:S01]  /*3510*/  ISETP.GE.U32.AND P3, PT, R5, UR4, PT ;  /* 0x0000000405007c0c */ /* 0x000fe2000bf66070 */
[----:B------:R-:W3:Y:S01]  /*3520*/  LDS R6, [R33+0x3800] ;  /* 0x0038000021067984 */ /* 0x000ee20000000800 */
[----:B------:R-:W-:Y:S01]  /*3530*/  ISETP.GE.U32.AND P1, PT, R10, UR4, PT ;  /* 0x000000040a007c0c */ /* 0x000fe2000bf26070 */
[----:B------:R-:W-:Y:S01]  /*3540*/  @!P5 IMAD.MOV.U32 R16, RZ, RZ, -0x1 ;  /* 0xffffffffff10d424 */ /* 0x000fe200078e00ff */
[----:B------:R-:W-:Y:S01]  /*3550*/  ISETP.GE.U32.AND.EX P2, PT, RZ, UR5, PT, P4 ;  /* 0x00000005ff007c0c */ /* 0x000fe2000bf46140 */
[----:B------:R-:W4:Y:S01]  /*3560*/  LDS R5, [R33+0x3400] ;  /* 0x0034000021057984 */ /* 0x000f220000000800 */
[----:B-1----:R-:W-:Y:S02]  /*3570*/  @!P5 ISETP.GT.AND P0, PT, R8, -0x1, PT ;  /* 0xffffffff0800d80c */ /* 0x002fe40003f04270 */
[----:B------:R-:W-:Y:S01]  /*3580*/  ISETP.GE.U32.AND.EX P1, PT, RZ, UR5, PT, P1 ;  /* 0x00000005ff007c0c */ /* 0x000fe2000bf26110 */
[----:B------:R-:W1:Y:S01]  /*3590*/  LDS R10, [R33+0x4000] ;  /* 0x00400000210a7984 */ /* 0x000e620000000800 */
[----:B0-----:R-:W-:-:S02]  /*35a0*/  @!P5 SEL R13, R16, 0x80000000, P0 ;  /* 0x80000000100dd807 */ /* 0x001fc40000000000 */
[----:B------:R-:W-:Y:S01]  /*35b0*/  ISETP.GE.U32.AND P0, PT, R12, UR4, PT ;  /* 0x000000040c007c0c */ /* 0x000fe2000bf06070 */
[----:B------:R-:W0:Y:S01]  /*35c0*/  LDS R7, [R33+0x3c00] ;  /* 0x003c000021077984 */ /* 0x000e220000000800 */
[----:B------:R-:W-:Y:S01]  /*35d0*/  @!P5 LOP3.LUT R13, R13, R8, RZ, 0x3c, !PT ;  /* 0x000000080d0dd212 */ /* 0x000fe200078e3cff */
[C---:B------:R-:W-:Y:S01]  /*35e0*/  VIADD R12, R0.reuse, 0x1100 ;  /* 0x00001100000c7836 */ /* 0x040fe20000000000 */
[----:B------:R-:W-:Y:S01]  /*35f0*/  LOP3.LUT R8, R0, 0x1000, RZ, 0xfc, !PT ;  /* 0x0000100000087812 */ /* 0x000fe200078efcff */
[----:B------:R-:W0:Y:S01]  /*3600*/  LDS R11, [R33+0x4400] ;  /* 0x00440000210b7984 */ /* 0x000e220000000800 */
[----:B------:R-:W-:Y:S01]  /*3610*/  @!P2 IMAD.MOV.U32 R17, RZ, RZ, -0x1 ;  /* 0xffffffffff11a424 */ /* 0x000fe200078e00ff */
[----:B------:R-:W-:Y:S02]  /*3620*/  ISETP.GE.U32.AND.EX P0, PT, RZ, UR5, PT, P0 ;  /* 0x00000005ff007c0c */ /* 0x000fe4000bf06100 */
[----:B------:R-:W-:Y:S01]  /*3630*/  @!P6 STG.E desc[UR8][R2.64+0x2400], R15 ;  /* 0x0024000f0200e986 */ /* 0x000fe2000c101908 */
[----:B--2---:R-:W-:-:S02]  /*3640*/  @!P2 ISETP.GT.AND P6, PT, R4, -0x1, PT ;  /* 0xffffffff0400a80c */ /* 0x004fc40003fc4270 */
[----:B------:R-:W-:Y:S01]  /*3650*/  ISETP.GE.U32.AND.EX P3, PT, RZ, UR5, PT, P3 ;  /* 0x00000005ff007c0c */ /* 0x000fe2000bf66130 */
[----:B------:R2:W-:Y:S01]  /*3660*/  @!P5 STG.E desc[UR8][R2.64+0x2800], R13 ;  /* 0x0028000d0200d986 */ /* 0x0005e2000c101908 */
[----:B------:R-:W-:Y:S01]  /*3670*/  ISETP.GE.U32.AND P5, PT, R8, UR4, PT ;  /* 0x0000000408007c0c */ /* 0x000fe2000bfa6070 */
[----:B------:R-:W-:Y:S01]  /*3680*/  @!P1 IMAD.MOV.U32 R8, RZ, RZ, -0x1 ;  /* 0xffffffffff089424 */ /* 0x000fe200078e00ff */
[----:B------:R-:W-:Y:S02]  /*3690*/  @!P2 SEL R17, R17, 0x80000000, P6 ;  /* 0x800000001111a807 */ /* 0x000fe40003000000 */
[----:B-----5:R-:W-:Y:S02]  /*36a0*/  @!P1 ISETP.GT.AND P6, PT, R9, -0x1, PT ;  /* 0xffffffff0900980c */ /* 0x020fe40003fc4270 */
[----:B------:R-:W-:Y:S02]  /*36b0*/  ISETP.GE.U32.AND P4, PT, R14, UR4, PT ;  /* 0x000000040e007c0c */ /* 0x000fe4000bf86070 */
[----:B------:R-:W-:-:S02]  /*36c0*/  @!P1 SEL R8, R8, 0x80000000, P6 ;  /* 0x8000000008089807 */ /* 0x000fc40003000000 */
[----:B------:R-:W-:Y:S01]  /*36d0*/  ISETP.GE.U32.AND.EX P5, PT, RZ, UR5, PT, P5 ;  /* 0x00000005ff007c0c */ /* 0x000fe2000bfa6150 */
[----:B--2---:R-:W-:Y:S01]  /*36e0*/  @!P0 IMAD.MOV.U32 R13, RZ, RZ, -0x1 ;  /* 0xffffffffff0d8424 */ /* 0x004fe200078e00ff */
[----:B------:R-:W-:Y:S02]  /*36f0*/  ISETP.GE.U32.AND.EX P4, PT, RZ, UR5, PT, P4 ;  /* 0x00000005ff007c0c */ /* 0x000fe4000bf86140 */
[----:B------:R-:W-:Y:S01]  /*3700*/  @!P1 LOP3.LUT R9, R8, R9, RZ, 0x3c, !PT ;  /* 0x0000000908099212 */ /* 0x000fe200078e3cff */
[----:B------:R-:W-:Y:S01]  /*3710*/  VIADD R8, R0, 0x1200 ;  /* 0x0000120000087836 */ /* 0x000fe20000000000 */
[----:B------:R-:W-:Y:S01]  /*3720*/  ISETP.GE.U32.AND P6, PT, R12, UR4, PT ;  /* 0x000000040c007c0c */ /* 0x000fe2000bfc6070 */
[----:B------:R-:W-:Y:S01]  /*3730*/  @!P3 IMAD.MOV.U32 R0, RZ, RZ, -0x1 ;  /* 0xffffffffff00b424 */ /* 0x000fe200078e00ff */
[----:B------:R-:W-:Y:S01]  /*3740*/  @!P2 LOP3.LUT R17, R17, R4, RZ, 0x3c, !PT ;  /* 0x000000041111a212 */ /* 0x000fe200078e3cff */
[----:B------:R2:W-:Y:S01]  /*3750*/  @!P1 STG.E desc[UR8][R2.64+0x3000], R9 ;  /* 0x0030000902009986 */ /* 0x0005e2000c101908 */
[----:B------:R-:W-:-:S02]  /*3760*/  ISETP.GE.U32.AND.EX P6, PT, RZ, UR5, PT, P6 ;  /* 0x00000005ff007c0c */ /* 0x000fc4000bfc6160 */
[----:B---3--:R-:W-:Y:S01]  /*3770*/  @!P0 ISETP.GT.AND P1, PT, R6, -0x1, PT ;  /* 0xffffffff0600880c */ /* 0x008fe20003f24270 */
[----:B------:R3:W-:Y:S01]  /*3780*/  @!P2 STG.E desc[UR8][R2.64+0x2c00], R17 ;  /* 0x002c00110200a986 */ /* 0x0007e2000c101908 */
[----:B----4-:R-:W-:Y:S01]  /*3790*/  @!P3 ISETP.GT.AND P2, PT, R5, -0x1, PT ;  /* 0xffffffff0500b80c */ /* 0x010fe20003f44270 */
[----:B------:R-:W-:Y:S01]  /*37a0*/  @!P5 IMAD.MOV.U32 R12, RZ, RZ, -0x1 ;  /* 0xffffffffff0cd424 */ /* 0x000fe200078e00ff */
[----:B------:R-:W-:Y:S01]  /*37b0*/  @!P0 SEL R13, R13, 0x80000000, P1 ;  /* 0x800000000d0d8807 */ /* 0x000fe20000800000 */
[----:B------:R-:W-:Y:S01]  /*37c0*/  @!P4 IMAD.MOV.U32 R4, RZ, RZ, -0x1 ;  /* 0xffffffffff04c424 */ /* 0x000fe200078e00ff */
[----:B-1----:R-:W-:Y:S02]  /*37d0*/  @!P5 ISETP.GT.AND P1, PT, R10, -0x1, PT ;  /* 0xffffffff0a00d80c */ /* 0x002fe40003f24270 */
[----:B------:R-:W-:Y:S02]  /*37e0*/  @!P3 SEL R0, R0, 0x80000000, P2 ;  /* 0x800000000000b807 */ /* 0x000fe40001000000 */
[----:B0-----:R-:W-:Y:S01]  /*37f0*/  @!P4 ISETP.GT.AND P2, PT, R7, -0x1, PT ;  /* 0xffffffff0700c80c */ /* 0x001fe20003f44270 */
[----:B------:R-:W-:Y:S01]  /*3800*/  @!P6 IMAD.MOV.U32 R14, RZ, RZ, -0x1 ;  /* 0xffffffffff0ee424 */ /* 0x000fe200078e00ff */
[----:B--2---:R-:W-:-:S02]  /*3810*/  @!P5 SEL R9, R12, 0x80000000, P1 ;  /* 0x800000000c09d807 */ /* 0x004fc40000800000 */
[----:B------:R-:W-:Y:S02]  /*3820*/  ISETP.GE.U32.AND P1, PT, R8, UR4, PT ;  /* 0x0000000408007c0c */ /* 0x000fe4000bf26070 */
[----:B------:R-:W-:Y:S02]  /*3830*/  @!P4 SEL R4, R4, 0x80000000, P2 ;  /* 0x800000000404c807 */ /* 0x000fe40001000000 */
[----:B------:R-:W-:Y:S02]  /*3840*/  @!P6 ISETP.GT.AND P2, PT, R11, -0x1, PT ;  /* 0xffffffff0b00e80c */ /* 0x000fe40003f44270 */
[----:B------:R-:W-:Y:S02]  /*3850*/  ISETP.GE.U32.AND.EX P1, PT, RZ, UR5, PT, P1 ;  /* 0x00000005ff007c0c */ /* 0x000fe4000bf26110 */
[----:B------:R-:W-:Y:S02]  /*3860*/  @!P3 LOP3.LUT R5, R0, R5, RZ, 0x3c, !PT ;  /* 0x000000050005b212 */ /* 0x000fe400078e3cff */
[----:B------:R-:W-:-:S02]  /*3870*/  @!P6 SEL R0, R14, 0x80000000, P2 ;  /* 0x800000000e00e807 */ /* 0x000fc40001000000 */
[----:B------:R-:W-:Y:S01]  /*3880*/  @!P0 LOP3.LUT R13, R13, R6, RZ, 0x3c, !PT ;  /* 0x000000060d0d8212 */ /* 0x000fe200078e3cff */
[----:B------:R3:W-:Y:S01]  /*3890*/  @!P3 STG.E desc[UR8][R2.64+0x3400], R5 ;  /* 0x003400050200b986 */ /* 0x0007e2000c101908 */
[----:B------:R-:W-:Y:S02]  /*38a0*/  @!P4 LOP3.LUT R7, R4, R7, RZ, 0x3c, !PT ;  /* 0x000000070407c212 */ /* 0x000fe400078e3cff */
[----:B------:R-:W-:Y:S01]  /*38b0*/  @!P5 LOP3.LUT R9, R9, R10, RZ, 0x3c, !PT ;  /* 0x0000000a0909d212 */ /* 0x000fe200078e3cff */
[----:B------:R3:W-:Y:S01]  /*38c0*/  @!P0 STG.E desc[UR8][R2.64+0x3800], R13 ;  /* 0x0038000d02008986 */ /* 0x0007e2000c101908 */
[----:B------:R-:W-:-:S03]  /*38d0*/  @!P6 LOP3.LUT R11, R0, R11, RZ, 0x3c, !PT ;  /* 0x0000000b000be212 */ /* 0x000fc600078e3cff */
[----:B------:R3:W-:Y:S04]  /*38e0*/  @!P4 STG.E desc[UR8][R2.64+0x3c00], R7 ;  /* 0x003c00070200c986 */ /* 0x0007e8000c101908 */
[----:B------:R3:W-:Y:S04]  /*38f0*/  @!P5 STG.E desc[UR8][R2.64+0x4000], R9 ;  /* 0x004000090200d986 */ /* 0x0007e8000c101908 */
[----:B------:R3:W-:Y:S01]  /*3900*/  @!P6 STG.E desc[UR8][R2.64+0x4400], R11 ;  /* 0x0044000b0200e986 */ /* 0x0007e2000c101908 */
[----:B------:R-:W-:Y:S05]  /*3910*/  @P1 EXIT ;  /* 0x000000000000194d */ /* 0x000fea0003800000 */
[----:B------:R-:W0:Y:S01]  /*3920*/  LDS R33, [R33+0x4800] ;  /* 0x0048000021217984 */ /* 0x000e220000000800 */
[----:B------:R-:W-:Y:S01]  /*3930*/  IMAD.MOV.U32 R0, RZ, RZ, -0x1 ;  /* 0xffffffffff007424 */ /* 0x000fe200078e00ff */
[----:B0-----:R-:W-:-:S04]  /*3940*/  ISETP.GT.AND P0, PT, R33, -0x1, PT ;  /* 0xffffffff2100780c */ /* 0x001fc80003f04270 */
[----:B------:R-:W-:-:S04]  /*3950*/  SEL R0, R0, 0x80000000, P0 ;  /* 0x8000000000007807 */ /* 0x000fc80000000000 */
[----:B---3--:R-:W-:-:S05]  /*3960*/  LOP3.LUT R5, R0, R33, RZ, 0x3c, !PT ;  /* 0x0000002100057212 */ /* 0x008fca00078e3cff */
[----:B------:R-:W-:Y:S01]  /*3970*/  STG.E desc[UR8][R2.64+0x4800], R5 ;  /* 0x0048000502007986 */ /* 0x000fe2000c101908 */
[----:B------:R-:W-:Y:S05]  /*3980*/  EXIT ;  /* 0x000000000000794d */ /* 0x000fea0003800000 */
.L_x_219:
        /* <DEDUP_REMOVED lines=15> */
.L_x_230:


//--------------------- .text._ZN3cub18CUB_300001_SM_10006detail11EmptyKernelIvEEvv --------------------------
	.section	.text._ZN3cub18CUB_300001_SM_10006detail11EmptyKernelIvEEvv,"ax",@progbits
	.align	128
        .global         _ZN3cub18CUB_300001_SM_10006detail11EmptyKernelIvEEvv
        .type           _ZN3cub18CUB_300001_SM_10006detail11EmptyKernelIvEEvv,@function
        .size           _ZN3cub18CUB_300001_SM_10006detail11EmptyKernelIvEEvv,(.L_x_231 - _ZN3cub18CUB_300001_SM_10006detail11EmptyKernelIvEEvv)
        .other          _ZN3cub18CUB_300001_SM_10006detail11EmptyKernelIvEEvv,@"STO_CUDA_ENTRY STV_DEFAULT"
_ZN3cub18CUB_300001_SM_10006detail11EmptyKernelIvEEvv:
.text._ZN3cub18CUB_300001_SM_10006detail11EmptyKernelIvEEvv:
[----:B------:R-:W-:Y:S01]  /*0000*/  LDC R1, c[0x0][0x37c] ;  /* 0x0000df00ff017b82 */ /* 0x000fe20000000800 */
[----:B------:R-:W-:Y:S05]  /*0010*/  EXIT ;  /* 0x000000000000794d */ /* 0x000fea0003800000 */
.L_x_220:
        /* <DEDUP_REMOVED lines=14> */
.L_x_231:


//--------------------- .text._Z8countDisffPfS_S_i --------------------------
	.section	.text._Z8countDisffPfS_S_i,"ax",@progbits
	.align	128
        .global         _Z8countDisffPfS_S_i
        .type           _Z8countDisffPfS_S_i,@function
        .size           _Z8countDisffPfS_S_i,(.L_x_226 - _Z8countDisffPfS_S_i)
        .other          _Z8countDisffPfS_S_i,@"STO_CUDA_ENTRY STV_DEFAULT"
_Z8countDisffPfS_S_i:
.text._Z8countDisffPfS_S_i:
[----:B------:R-:W-:Y:S01]  /*0000*/  LDC R1, c[0x0][0x37c] ;  /* 0x0000df00ff017b82 */ /* 0x000fe20000000800 */
[----:B------:R-:W0:Y:S01]  /*0010*/  S2R R2, SR_CTAID.X ;  /* 0x0000000000027919 */ /* 0x000e220000002500 */
[----:B------:R-:W0:Y:S01]  /*0020*/  LDCU UR4, c[0x0][0x360] ;  /* 0x00006c00ff0477ac */ /* 0x000e220008000800 */
[----:B------:R-:W0:Y:S01]  /*0030*/  S2R R3, SR_TID.X ;  /* 0x0000000000037919 */ /* 0x000e220000002100 */
[----:B------:R-:W1:Y:S01]  /*0040*/  LDCU UR5, c[0x0][0x3a0] ;  /* 0x00007400ff0577ac */ /* 0x000e620008000800 */
[----:B0-----:R-:W-:-:S05]  /*0050*/  IMAD R2, R2, UR4, R3 ;  /* 0x0000000402027c24 */ /* 0x001fca000f8e0203 */
[----:B-1----:R-:W-:-:S13]  /*0060*/  ISETP.GE.AND P0, PT, R2, UR5, PT ;  /* 0x0000000502007c0c */ /* 0x002fda000bf06270 */
[----:B------:R-:W-:Y:S05]  /*0070*/  @P0 EXIT ;  /* 0x000000000000094d */ /* 0x000fea0003800000 */
[----:B------:R-:W0:Y:S01]  /*0080*/  LDC.64 R6, c[0x0][0x390] ;  /* 0x0000e400ff067b82 */ /* 0x000e220000000a00 */
[----:B------:R-:W1:Y:S01]  /*0090*/  LDCU.64 UR4, c[0x0][0x358] ;  /* 0x00006b00ff0477ac */ /* 0x000e620008000a00 */
[----:B------:R-:W2:Y:S06]  /*00a0*/  LDCU.64 UR6, c[0x0][0x380] ;  /* 0x00007000ff0677ac */ /* 0x000eac0008000a00 */
[----:B------:R-:W3:Y:S01]  /*00b0*/  LDC.64 R4, c[0x0][0x388] ;  /* 0x0000e200ff047b82 */ /* 0x000ee20000000a00 */
[----:B0-----:R-:W-:-:S06]  /*00c0*/  IMAD.WIDE R6, R2, 0x4, R6 ;  /* 0x0000000402067825 */ /* 0x001fcc00078e0206 */
[----:B-1----:R-:W2:Y:S01]  /*00d0*/  LDG.E R6, desc[UR4][R6.64] ;  /* 0x0000000406067981 */ /* 0x002ea2000c1e1900 */
[----:B---3--:R-:W-:-:S06]  /*00e0*/  IMAD.WIDE R4, R2, 0x4, R4 ;  /* 0x0000000402047825 */ /* 0x008fcc00078e0204 */
[----:B------:R-:W3:Y:S01]  /*00f0*/  LDG.E R4, desc[UR4][R4.64] ;  /* 0x0000000404047981 */ /* 0x000ee2000c1e1900 */
[----:B------:R-:W-:Y:S01]  /*0100*/  BSSY.RECONVERGENT B0, `(.L_x_221) ;  /* 0x0000011000007945 */ /* 0x000fe20003800200 */
[----:B--2---:R-:W-:-:S04]  /*0110*/  FADD R3, -R6, UR7 ;  /* 0x0000000706037e21 */ /* 0x004fc80008000100 */
[----:B------:R-:W-:Y:S01]  /*0120*/  FMUL R3, R3, R3 ;  /* 0x0000000303037220 */ /* 0x000fe20000400000 */
[----:B---3--:R-:W-:-:S04]  /*0130*/  FADD R0, -R4, UR6 ;  /* 0x0000000604007e21 */ /* 0x008fc80008000100 */
[----:B------:R-:W-:-:S05]  /*0140*/  FFMA R0, R0, R0, R3 ;  /* 0x0000000000007223 */ /* 0x000fca0000000003 */
[----:B------:R-:W-:Y:S01]  /*0150*/  IADD3 R8, PT, PT, R0, -0xd000000, RZ ;  /* 0xf300000000087810 */ /* 0x000fe20007ffe0ff */
[----:B------:R0:W1:Y:S03]  /*0160*/  MUFU.RSQ R3, R0 ;  /* 0x0000000000037308 */ /* 0x0000660000001400 */
[----:B------:R-:W-:-:S13]  /*0170*/  ISETP.GT.U32.AND P0, PT, R8, 0x727fffff, PT ;  /* 0x727fffff0800780c */ /* 0x000fda0003f04070 */
[----:B0-----:R-:W-:Y:S05]  /*0180*/  @!P0 BRA `(.L_x_222) ;  /* 0x0000000000108947 */ /* 0x001fea0003800000 */
[----:B------:R-:W-:-:S07]  /*0190*/  MOV R8, 0x1b0 ;  /* 0x000001b000087802 */ /* 0x000fce0000000f00 */
[----:B-1----:R-:W-:Y:S05]  /*01a0*/  CALL.REL.NOINC `($__internal_0_$__cuda_sm20_sqrt_rn_f32_slowpath) ;  /* 0x00000000002c7944 */ /* 0x002fea0003c00000 */
[----:B------:R-:W-:Y:S01]  /*01b0*/  MOV R7, R3 ;  /* 0x0000000300077202 */ /* 0x000fe20000000f00 */
[----:B------:R-:W-:Y:S06]  /*01c0*/  BRA `(.L_x_223) ;  /* 0x0000000000107947 */ /* 0x000fec0003800000 */
.L_x_222:
[----:B-1----:R-:W-:Y:S01]  /*01d0*/  FMUL.FTZ R7, R0, R3 ;  /* 0x0000000300077220 */ /* 0x002fe20000410000 */
[----:B------:R-:W-:-:S03]  /*01e0*/  FMUL.FTZ R3, R3, 0.5 ;  /* 0x3f00000003037820 */ /* 0x000fc60000410000 */
[----:B------:R-:W-:-:S04]  /*01f0*/  FFMA R0, -R7, R7, R0 ;  /* 0x0000000707007223 */ /* 0x000fc80000000100 */
[----:B------:R-:W-:-:S07]  /*0200*/  FFMA R7, R0, R3, R7 ;  /* 0x0000000300077223 */ /* 0x000fce0000000007 */
.L_x_223:
[----:B------:R-:W-:Y:S05]  /*0210*/  BSYNC.RECONVERGENT B0 ;  /* 0x0000000000007941 */ /* 0x000fea0003800200 */
.L_x_221:
[----:B------:R-:W0:Y:S02]  /*0220*/  LDC.64 R4, c[0x0][0x398] ;  /* 0x0000e600ff047b82 */ /* 0x000e240000000a00 */
[----:B0-----:R-:W-:-:S05]  /*0230*/  IMAD.WIDE R2, R2, 0x4, R4 ;  /* 0x0000000402027825 */ /* 0x001fca00078e0204 */
[----:B------:R-:W-:Y:S01]  /*0240*/  STG.E desc[UR4][R2.64], R7 ;  /* 0x0000000702007986 */ /* 0x000fe2000c101904 */
[----:B------:R-:W-:Y:S05]  /*0250*/  EXIT ;  /* 0x000000000000794d */ /* 0x000fea0003800000 */
        .weak           $__internal_0_$__cuda_sm20_sqrt_rn_f32_slowpath
        .type           $__internal_0_$__cuda_sm20_sqrt_rn_f32_slowpath,@function
        .size           $__internal_0_$__cuda_sm20_sqrt_rn_f32_slowpath,(.L_x_226 - $__internal_0_$__cuda_sm20_sqrt_rn_f32_slowpath)
$__internal_0_$__cuda_sm20_sqrt_rn_f32_slowpath:
[----:B------:R-:W-:-:S13]  /*0260*/  LOP3.LUT P0, RZ, R0, 0x7fffffff, RZ, 0xc0, !PT ;  /* 0x7fffffff00ff7812 */ /* 0x000fda000780c0ff */
[----:B------:R-:W-:Y:S01]  /*0270*/  @!P0 MOV R3, R0 ;  /* 0x0000000000038202 */ /* 0x000fe20000000f00 */
[----:B------:R-:W-:Y:S06]  /*0280*/  @!P0 BRA `(.L_x_224) ;  /* 0x0000000000408947 */ /* 0x000fec0003800000 */
[----:B------:R-:W-:-:S13]  /*0290*/  FSETP.GEU.FTZ.AND P0, PT, R0, RZ, PT ;  /* 0x000000ff0000720b */ /* 0x000fda0003f1e000 */
[----:B------:R-:W-:Y:S01]  /*02a0*/  @!P0 MOV R3, 0x7fffffff ;  /* 0x7fffffff00038802 */ /* 0x000fe20000000f00 */
[----:B------:R-:W-:Y:S06]  /*02b0*/  @!P0 BRA `(.L_x_224) ;  /* 0x0000000000348947 */ /* 0x000fec0003800000 */
[----:B------:R-:W-:-:S13]  /*02c0*/  FSETP.GTU.FTZ.AND P0, PT, |R0|, +INF , PT ;  /* 0x7f8000000000780b */ /* 0x000fda0003f1c200 */
[----:B------:R-:W-:Y:S01]  /*02d0*/  @P0 FADD.FTZ R3, R0, 1 ;  /* 0x3f80000000030421 */ /* 0x000fe20000010000 */
[----:B------:R-:W-:Y:S06]  /*02e0*/  @P0 BRA `(.L_x_224) ;  /* 0x0000000000280947 */ /* 0x000fec0003800000 */
[----:B------:R-:W-:-:S13]  /*02f0*/  FSETP.NEU.FTZ.AND P0, PT, |R0|, +INF , PT ;  /* 0x7f8000000000780b */ /* 0x000fda0003f1d200 */
[----:B------:R-:W-:-:S04]  /*0300*/  @P0 FFMA R4, R0, 1.84467440737095516160e+19, RZ ;  /* 0x5f80000000040823 */ /* 0x000fc800000000ff */
[----:B------:R-:W0:Y:S02]  /*0310*/  @P0 MUFU.RSQ R3, R4 ;  /* 0x0000000400030308 */ /* 0x000e240000001400 */
[----:B0-----:R-:W-:Y:S01]  /*0320*/  @P0 FMUL.FTZ R5, R4, R3 ;  /* 0x0000000304050220 */ /* 0x001fe20000410000 */
[----:B------:R-:W-:Y:S01]  /*0330*/  @P0 FMUL.FTZ R7, R3, 0.5 ;  /* 0x3f00000003070820 */ /* 0x000fe20000410000 */
[----:B------:R-:W-:Y:S02]  /*0340*/  @!P0 MOV R3, R0 ;  /* 0x0000000000038202 */ /* 0x000fe40000000f00 */
[----:B------:R-:W-:-:S04]  /*0350*/  @P0 FADD.FTZ R6, -R5, -RZ ;  /* 0x800000ff05060221 */ /* 0x000fc80000010100 */
[----:B------:R-:W-:-:S04]  /*0360*/  @P0 FFMA R6, R5, R6, R4 ;  /* 0x0000000605060223 */ /* 0x000fc80000000004 */
[----:B------:R-:W-:-:S04]  /*0370*/  @P0 FFMA R6, R6, R7, R5 ;  /* 0x0000000706060223 */ /* 0x000fc80000000005 */
[----:B------:R-:W-:-:S07]  /*0380*/  @P0 FMUL.FTZ R3, R6, 2.3283064365386962891e-10 ;  /* 0x2f80000006030820 */ /* 0x000fce0000410000 */
.L_x_224:
[----:B------:R-:W-:Y:S01]  /*0390*/  HFMA2 R5, -RZ, RZ, 0, 0 ;  /* 0x00000000ff057431 */ /* 0x000fe200000001ff */
[----:B------:R-:W-:-:S04]  /*03a0*/  MOV R4, R8 ;  /* 0x0000000800047202 */ /* 0x000fc80000000f00 */
[----:B------:R-:W-:Y:S05]  /*03b0*/  RET.REL.NODEC R4 `(_Z8countDisffPfS_S_i) ;  /* 0xfffffffc04107950 */ /* 0x000fea0003c3ffff */
.L_x_225:
        /* <DEDUP_REMOVED lines=12> */
.L_x_226:


//--------------------- .nv.shared._ZN3cub18CUB_300001_SM_10006detail10radix_sort29DeviceRadixSortOnesweepKernelINS1_5radix10policy_hubIfNS0_8NullTypeEyE10Policy1000ELNS0_9SortOrderE0EfS6_yiiNS1_21identity_decomposer_tEEEvPT5_SC_PT3_PKSD_PT1_PKSH_PT2_PKSL_T4_iiT6_ --------------------------
	.section	.nv.shared._ZN3cub18CUB_300001_SM_10006detail10radix_sort29DeviceRadixSortOnesweepKernelINS1_5radix10policy_hubIfNS0_8NullTypeEyE10Policy1000ELNS0_9SortOrderE0EfS6_yiiNS1_21identity_decomposer_tEEEvPT5_SC_PT3_PKSD_PT1_PKSH_PT2_PKSL_T4_iiT6_,"aw",@nobits
	.sectionflags	@""
	.align	16
.nv.shared._ZN3cub18CUB_300001_SM_10006detail10radix_sort29DeviceRadixSortOnesweepKernelINS1_5radix10policy_hubIfNS0_8NullTypeEyE10Policy1000ELNS0_9SortOrderE0EfS6_yiiNS1_21identity_decomposer_tEEEvPT5_SC_PT3_PKSD_PT1_PKSH_PT2_PKSL_T4_iiT6_:
	.zero		30720


//--------------------- .nv.shared.reserved.0     --------------------------
	.section	.nv.shared.reserved.0,"aw",@nobits
	.weak		__nv_reservedSMEM_offset_0_alias
	.size		__nv_reservedSMEM_offset_0_alias, 0, 64
	.other		__nv_reservedSMEM_offset_0_alias,@"STO_CUDA_RESERVED_SHARED STV_DEFAULT"
__nv_reservedSMEM_offset_0_alias:
	.zero		0
	.zero		64


//--------------------- .nv.global                --------------------------
	.section	.nv.global,"aw",@nobits
.nv.global:
	.type		_ZN34_INTERNAL_9f5ed0c8_4_k_cu_34f6c46c6thrust24THRUST_300001_SM_1000_NS12placeholders2_8E,@object
	.size		_ZN34_INTERNAL_9f5ed0c8_4_k_cu_34f6c46c6thrust24THRUST_300001_SM_1000_NS12placeholders2_8E,(_ZN34_INTERNAL_9f5ed0c8_4_k_cu_34f6c46c4cuda3std3__436_GLOBAL__N__9f5ed0c8_4_k_cu_34f6c46c6ignoreE - _ZN34_INTERNAL_9f5ed0c8_4_k_cu_34f6c46c6thrust24THRUST_300001_SM_1000_NS12placeholders2_8E)
_ZN34_INTERNAL_9f5ed0c8_4_k_cu_34f6c46c6thrust24THRUST_300001_SM_1000_NS12placeholders2_8E:
	.zero		1
	.type		_ZN34_INTERNAL_9f5ed0c8_4_k_cu_34f6c46c4cuda3std3__436_GLOBAL__N__9f5ed0c8_4_k_cu_34f6c46c6ignoreE,@object
	.size		_ZN34_INTERNAL_9f5ed0c8_4_k_cu_34f6c46c4cuda3std3__436_GLOBAL__N__9f5ed0c8_4_k_cu_34f6c46c6ignoreE,(_ZN34_INTERNAL_9f5ed0c8_4_k_cu_34f6c46c4cuda3std6ranges3__45__cpo4dataE - _ZN34_INTERNAL_9f5ed0c8_4_k_cu_34f6c46c4cuda3std3__436_GLOBAL__N__9f5ed0c8_4_k_cu_34f6c46c6ignoreE)
_ZN34_INTERNAL_9f5ed0c8_4_k_cu_34f6c46c4cuda3std3__436_GLOBAL__N__9f5ed0c8_4_k_cu_34f6c46c6ignoreE:
	.zero		1
	.type		_ZN34_INTERNAL_9f5ed0c8_4_k_cu_34f6c46c4cuda3std6ranges3__45__cpo4dataE,@object
	.size		_ZN34_INTERNAL_9f5ed0c8_4_k_cu_34f6c46c4cuda3std6ranges3__45__cpo4dataE,(_ZN34_INTERNAL_9f5ed0c8_4_k_cu_34f6c46c6thrust24THRUST_300001_SM_1000_NS6system3cpp3parE - _ZN34_INTERNAL_9f5ed0c8_4_k_cu_34f6c46c4cuda3std6ranges3__45__cpo4dataE)
_ZN34_INTERNAL_9f5ed0c8_4_k_cu_34f6c46c4cuda3std6ranges3__45__cpo4dataE:
	.zero		1
	.type		_ZN34_INTERNAL_9f5ed0c8_4_k_cu_34f6c46c6thrust24THRUST_300001_SM_1000_NS6system3cpp3parE,@object
	.size		_ZN34_INTERNAL_9f5ed0c8_4_k_cu_34f6c46c6thrust24THRUST_300001_SM_1000_NS6system3cpp3parE,(_ZN34_INTERNAL_9f5ed0c8_4_k_cu_34f6c46c4cuda3std3__45__cpo5beginE - _ZN34_INTERNAL_9f5ed0c8_4_k_cu_34f6c46c6thrust24THRUST_300001_SM_1000_NS6system3cpp3parE)
_ZN34_INTERNAL_9f5ed0c8_4_k_cu_34f6c46c6thrust24THRUST_300001_SM_1000_NS6system3cpp3parE:
	.zero		1
	.type		_ZN34_INTERNAL_9f5ed0c8_4_k_cu_34f6c46c4cuda3std3__45__cpo5beginE,@object
	.size		_ZN34_INTERNAL_9f5ed0c8_4_k_cu_34f6c46c4cuda3std3__45__cpo5beginE,(_ZN34_INTERNAL_9f5ed0c8_4_k_cu_34f6c46c4cuda3std6ranges3__45__cpo5beginE - _ZN34_INTERNAL_9f5ed0c8_4_k_cu_34f6c46c4cuda3std3__45__cpo5beginE)
_ZN34_INTERNAL_9f5ed0c8_4_k_cu_34f6c46c4cuda3std3__45__cpo5beginE:
	.zero		1
	.type		_ZN34_INTERNAL_9f5ed0c8_4_k_cu_34f6c46c4cuda3std6ranges3__45__cpo5beginE,@object
	.size		_ZN34_INTERNAL_9f5ed0c8_4_k_cu_34f6c46c4cuda3std6ranges3__45__cpo5beginE,(_ZN34_INTERNAL_9f5ed0c8_4_k_cu_34f6c46c6thrust24THRUST_300001_SM_1000_NS6deviceE - _ZN34_INTERNAL_9f5ed0c8_4_k_cu_34f6c46c4cuda3std6ranges3__45__cpo5beginE)
_ZN34_INTERNAL_9f5ed0c8_4_k_cu_34f6c46c4cuda3std6ranges3__45__cpo5beginE:
	.zero		1
	.type		_ZN34_INTERNAL_9f5ed0c8_4_k_cu_34f6c46c6thrust24THRUST_300001_SM_1000_NS6deviceE,@object
	.size		_ZN34_INTERNAL_9f5ed0c8_4_k_cu_34f6c46c6thrust24THRUST_300001_SM_1000_NS6deviceE,(_ZN34_INTERNAL_9f5ed0c8_4_k_cu_34f6c46c4cuda3std3__47nulloptE - _ZN34_INTERNAL_9f5ed0c8_4_k_cu_34f6c46c6thrust24THRUST_300001_SM_1000_NS6deviceE)
_ZN34_INTERNAL_9f5ed0c8_4_k_cu_34f6c46c6thrust24THRUST_300001_SM_1000_NS6deviceE:
	.zero		1
	.type		_ZN34_INTERNAL_9f5ed0c8_4_k_cu_34f6c46c4cuda3std3__47nulloptE,@object
	.size		_ZN34_INTERNAL_9f5ed0c8_4_k_cu_34f6c46c4cuda3std3__47nulloptE,(_ZN34_INTERNAL_9f5ed0c8_4_k_cu_34f6c46c4cuda3std6ranges3__45__cpo8distanceE - _ZN34_INTERNAL_9f5ed0c8_4_k_cu_34f6c46c4cuda3std3__47nulloptE)
_ZN34_INTERNAL_9f5ed0c8_4_k_cu_34f6c46c4cuda3std3__47nulloptE:
	.zero		1
	.type		_ZN34_INTERNAL_9f5ed0c8_4_k_cu_34f6c46c4cuda3std6ranges3__45__cpo8distanceE,@object
	.size		_ZN34_INTERNAL_9f5ed0c8_4_k_cu_34f6c46c4cuda3std6ranges3__45__cpo8distanceE,(_ZN34_INTERNAL_9f5ed0c8_4_k_cu_34f6c46c6thrust24THRUST_300001_SM_1000_NS12placeholders2_4E - _ZN34_INTERNAL_9f5ed0c8_4_k_cu_34f6c46c4cuda3std6ranges3__45__cpo8distanceE)
_ZN34_INTERNAL_9f5ed0c8_4_k_cu_34f6c46c4cuda3std6ranges3__45__cpo8distanceE:
	.zero		1
	.type		_ZN34_INTERNAL_9f5ed0c8_4_k_cu_34f6c46c6thrust24THRUST_300001_SM_1000_NS12placeholders2_4E,@object
	.size		_ZN34_INTERNAL_9f5ed0c8_4_k_cu_34f6c46c6thrust24THRUST_300001_SM_1000_NS12placeholders2_4E,(_ZN34_INTERNAL_9f5ed0c8_4_k_cu_34f6c46c4cuda3std3__45__cpo6rbeginE - _ZN34_INTERNAL_9f5ed0c8_4_k_cu_34f6c46c6thrust24THRUST_300001_SM_1000_NS12placeholders2_4E)
_ZN34_INTERNAL_9f5ed0c8_4_k_cu_34f6c46c6thrust24THRUST_300001_SM_1000_NS12placeholders2_4E:
	.zero		1
	.type		_ZN34_INTERNAL_9f5ed0c8_4_k_cu_34f6c46c4cuda3std3__45__cpo6rbeginE,@object
	.size		_ZN34_INTERNAL_9f5ed0c8_4_k_cu_34f6c46c4cuda3std3__45__cpo6rbeginE,(_ZN34_INTERNAL_9f5ed0c8_4_k_cu_34f6c46c4cuda3std6ranges3__45__cpo7advanceE - _ZN34_INTERNAL_9f5ed0c8_4_k_cu_34f6c46c4cuda3std3__45__cpo6rbeginE)
_ZN34_INTERNAL_9f5ed0c8_4_k_cu_34f6c46c4cuda3std3__45__cpo6rbeginE:
	.zero		1
	.type		_ZN34_INTERNAL_9f5ed0c8_4_k_cu_34f6c46c4cuda3std6ranges3__45__cpo7advanceE,@object
	.size		_ZN34_INTERNAL_9f5ed0c8_4_k_cu_34f6c46c4cuda3std6ranges3__45__cpo7advanceE,(_ZN34_INTERNAL_9f5ed0c8_4_k_cu_34f6c46c6thrust24THRUST_300001_SM_1000_NS12placeholders3_10E - _ZN34_INTERNAL_9f5ed0c8_4_k_cu_34f6c46c4cuda3std6ranges3__45__cpo7advanceE)
_ZN34_INTERNAL_9f5ed0c8_4_k_cu_34f6c46c4cuda3std6ranges3__45__cpo7advanceE:
	.zero		1
	.type		_ZN34_INTERNAL_9f5ed0c8_4_k_cu_34f6c46c6thrust24THRUST_300001_SM_1000_NS12placeholders3_10E,@object
	.size		_ZN34_INTERNAL_9f5ed0c8_4_k_cu_34f6c46c6thrust24THRUST_300001_SM_1000_NS12placeholders3_10E,(_ZN34_INTERNAL_9f5ed0c8_4_k_cu_34f6c46c4cuda3std3__48in_placeE - _ZN34_INTERNAL_9f5ed0c8_4_k_cu_34f6c46c6thrust24THRUST_300001_SM_1000_NS12placeholders3_10E)
_ZN34_INTERNAL_9f5ed0c8_4_k_cu_34f6c46c6thrust24THRUST_300001_SM_1000_NS12placeholders3_10E:
	.zero		1
	.type		_ZN34_INTERNAL_9f5ed0c8_4_k_cu_34f6c46c4cuda3std3__48in_placeE,@object
	.size		_ZN34_INTERNAL_9f5ed0c8_4_k_cu_34f6c46c4cuda3std3__48in_placeE,(_ZN34_INTERNAL_9f5ed0c8_4_k_cu_34f6c46c4cuda3std6ranges3__45__cpo4sizeE - _ZN34_INTERNAL_9f5ed0c8_4_k_cu_34f6c46c4cuda3std3__48in_placeE)
_ZN34_INTERNAL_9f5ed0c8_4_k_cu_34f6c46c4cuda3std3__48in_placeE:
	.zero		1
	.type		_ZN34_INTERNAL_9f5ed0c8_4_k_cu_34f6c46c4cuda3std6ranges3__45__cpo4sizeE,@object
	.size		_ZN34_INTERNAL_9f5ed0c8_4_k_cu_34f6c46c4cuda3std6ranges3__45__cpo4sizeE,(_ZN34_INTERNAL_9f5ed0c8_4_k_cu_34f6c46c6thrust24THRUST_300001_SM_1000_NS12placeholders2_2E - _ZN34_INTERNAL_9f5ed0c8_4_k_cu_34f6c46c4cuda3std6ranges3__45__cpo4sizeE)
_ZN34_INTERNAL_9f5ed0c8_4_k_cu_34f6c46c4cuda3std6ranges3__45__cpo4sizeE:
	.zero		1
	.type		_ZN34_INTERNAL_9f5ed0c8_4_k_cu_34f6c46c6thrust24THRUST_300001_SM_1000_NS12placeholders2_2E,@object
	.size		_ZN34_INTERNAL_9f5ed0c8_4_k_cu_34f6c46c6thrust24THRUST_300001_SM_1000_NS12placeholders2_2E,(_ZN34_INTERNAL_9f5ed0c8_4_k_cu_34f6c46c4cuda3std3__45__cpo6cbeginE - _ZN34_INTERNAL_9f5ed0c8_4_k_cu_34f6c46c6thrust24THRUST_300001_SM_1000_NS12placeholders2_2E)
_ZN34_INTERNAL_9f5ed0c8_4_k_cu_34f6c46c6thrust24THRUST_300001_SM_1000_NS12placeholders2_2E:
	.zero		1
	.type		_ZN34_INTERNAL_9f5ed0c8_4_k_cu_34f6c46c4cuda3std3__45__cpo6cbeginE,@object
	.size		_ZN34_INTERNAL_9f5ed0c8_4_k_cu_34f6c46c4cuda3std3__45__cpo6cbeginE,(_ZN34_INTERNAL_9f5ed0c8_4_k_cu_34f6c46c4cuda3std6ranges3__45__cpo6cbeginE - _ZN34_INTERNAL_9f5ed0c8_4_k_cu_34f6c46c4cuda3std3__45__cpo6cbeginE)
_ZN34_INTERNAL_9f5ed0c8_4_k_cu_34f6c46c4cuda3std3__45__cpo6cbeginE:
	.zero		1
	.type		_ZN34_INTERNAL_9f5ed0c8_4_k_cu_34f6c46c4cuda3std6ranges3__45__cpo6cbeginE,@object
	.size		_ZN34_INTERNAL_9f5ed0c8_4_k_cu_34f6c46c4cuda3std6ranges3__45__cpo6cbeginE,(_ZN34_INTERNAL_9f5ed0c8_4_k_cu_34f6c46c6thrust24THRUST_300001_SM_1000_NS12placeholders2_6E - _ZN34_INTERNAL_9f5ed0c8_4_k_cu_34f6c46c4cuda3std6ranges3__45__cpo6cbeginE)
_ZN34_INTERNAL_9f5ed0c8_4_k_cu_34f6c46c4cuda3std6ranges3__45__cpo6cbeginE:
	.zero		1
	.type		_ZN34_INTERNAL_9f5ed0c8_4_k_cu_34f6c46c6thrust24THRUST_300001_SM_1000_NS12placeholders2_6E,@object
	.size		_ZN34_INTERNAL_9f5ed0c8_4_k_cu_34f6c46c6thrust24THRUST_300001_SM_1000_NS12placeholders2_6E,(_ZN34_INTERNAL_9f5ed0c8_4_k_cu_34f6c46c4cuda3std3__45__cpo7crbeginE - _ZN34_INTERNAL_9f5ed0c8_4_k_cu_34f6c46c6thrust24THRUST_300001_SM_1000_NS12placeholders2_6E)
_ZN34_INTERNAL_9f5ed0c8_4_k_cu_34f6c46c6thrust24THRUST_300001_SM_1000_NS12placeholders2_6E:
	.zero		1
	.type		_ZN34_INTERNAL_9f5ed0c8_4_k_cu_34f6c46c4cuda3std3__45__cpo7crbeginE,@object
	.size		_ZN34_INTERNAL_9f5ed0c8_4_k_cu_34f6c46c4cuda3std3__45__cpo7crbeginE,(_ZN34_INTERNAL_9f5ed0c8_4_k_cu_34f6c46c4cuda3std6ranges3__45__cpo4nextE - _ZN34_INTERNAL_9f5ed0c8_4_k_cu_34f6c46c4cuda3std3__45__cpo7crbeginE)
_ZN34_INTERNAL_9f5ed0c8_4_k_cu_34f6c46c4cuda3std3__45__cpo7crbeginE:
	.zero		1
	.type		_ZN34_INTERNAL_9f5ed0c8_4_k_cu_34f6c46c4cuda3std6ranges3__45__cpo4nextE,@object
	.size		_ZN34_INTERNAL_9f5ed0c8_4_k_cu_34f6c46c4cuda3std6ranges3__45__cpo4nextE,(_ZN34_INTERNAL_9f5ed0c8_4_k_cu_34f6c46c4cuda3std6ranges3__45__cpo4swapE - _ZN34_INTERNAL_9f5ed0c8_4_k_cu_34f6c46c4cuda3std6ranges3__45__cpo4nextE)
_ZN34_INTERNAL_9f5ed0c8_4_k_cu_34f6c46c4cuda3std6ranges3__45__cpo4nextE:
	.zero		1
	.type		_ZN34_INTERNAL_9f5ed0c8_4_k_cu_34f6c46c4cuda3std6ranges3__45__cpo4swapE,@object
	.size		_ZN34_INTERNAL_9f5ed0c8_4_k_cu_34f6c46c4cuda3std6ranges3__45__cpo4swapE,(_ZN34_INTERNAL_9f5ed0c8_4_k_cu_34f6c46c6thrust24THRUST_300001_SM_1000_NS8cuda_cub10par_nosyncE - _ZN34_INTERNAL_9f5ed0c8_4_k_cu_34f6c46c4cuda3std6ranges3__45__cpo4swapE)
_ZN34_INTERNAL_9f5ed0c8_4_k_cu_34f6c46c4cuda3std6ranges3__45__cpo4swapE:
	.zero		1
	.type		_ZN34_INTERNAL_9f5ed0c8_4_k_cu_34f6c46c6thrust24THRUST_300001_SM_1000_NS8cuda_cub10par_nosyncE,@object
	.size		_ZN34_INTERNAL_9f5ed0c8_4_k_cu_34f6c46c6thrust24THRUST_300001_SM_1000_NS8cuda_cub10par_nosyncE,(_ZN34_INTERNAL_9f5ed0c8_4_k_cu_34f6c46c6thrust24THRUST_300001_SM_1000_NS3seqE - _ZN34_INTERNAL_9f5ed0c8_4_k_cu_34f6c46c6thrust24THRUST_300001_SM_1000_NS8cuda_cub10par_nosyncE)
_ZN34_INTERNAL_9f5ed0c8_4_k_cu_34f6c46c6thrust24THRUST_300001_SM_1000_NS8cuda_cub10par_nosyncE:
	.zero		1
	.type		_ZN34_INTERNAL_9f5ed0c8_4_k_cu_34f6c46c6thrust24THRUST_300001_SM_1000_NS3seqE,@object
	.size		_ZN34_INTERNAL_9f5ed0c8_4_k_cu_34f6c46c6thrust24THRUST_300001_SM_1000_NS3seqE,(_ZN34_INTERNAL_9f5ed0c8_4_k_cu_34f6c46c4cuda3std3__420unreachable_sentinelE - _ZN34_INTERNAL_9f5ed0c8_4_k_cu_34f6c46c6thrust24THRUST_300001_SM_1000_NS3seqE)
_ZN34_INTERNAL_9f5ed0c8_4_k_cu_34f6c46c6thrust24THRUST_300001_SM_1000_NS3seqE:
	.zero		1
	.type		_ZN34_INTERNAL_9f5ed0c8_4_k_cu_34f6c46c4cuda3std3__420unreachable_sentinelE,@object
	.size		_ZN34_INTERNAL_9f5ed0c8_4_k_cu_34f6c46c4cuda3std3__420unreachable_sentinelE,(_ZN34_INTERNAL_9f5ed0c8_4_k_cu_34f6c46c4cuda3std6ranges3__45__cpo5ssizeE - _ZN34_INTERNAL_9f5ed0c8_4_k_cu_34f6c46c4cuda3std3__420unreachable_sentinelE)
_ZN34_INTERNAL_9f5ed0c8_4_k_cu_34f6c46c4cuda3std3__420unreachable_sentinelE:
	.zero		1
	.type		_ZN34_INTERNAL_9f5ed0c8_4_k_cu_34f6c46c4cuda3std6ranges3__45__cpo5ssizeE,@object
	.size		_ZN34_INTERNAL_9f5ed0c8_4_k_cu_34f6c46c4cuda3std6ranges3__45__cpo5ssizeE,(_ZN34_INTERNAL_9f5ed0c8_4_k_cu_34f6c46c6thrust24THRUST_300001_SM_1000_NS12placeholders2_3E - _ZN34_INTERNAL_9f5ed0c8_4_k_cu_34f6c46c4cuda3std6ranges3__45__cpo5ssizeE)
_ZN34_INTERNAL_9f5ed0c8_4_k_cu_34f6c46c4cuda3std6ranges3__45__cpo5ssizeE:
	.zero		1
	.type		_ZN34_INTERNAL_9f5ed0c8_4_k_cu_34f6c46c6thrust24THRUST_300001_SM_1000_NS12placeholders2_3E,@object
	.size		_ZN34_INTERNAL_9f5ed0c8_4_k_cu_34f6c46c6thrust24THRUST_300001_SM_1000_NS12placeholders2_3E,(_ZN34_INTERNAL_9f5ed0c8_4_k_cu_34f6c46c4cuda3std3__45__cpo4cendE - _ZN34_INTERNAL_9f5ed0c8_4_k_cu_34f6c46c6thrust24THRUST_300001_SM_1000_NS12placeholders2_3E)
_ZN34_INTERNAL_9f5ed0c8_4_k_cu_34f6c46c6thrust24THRUST_300001_SM_1000_NS12placeholders2_3E:
	.zero		1
	.type		_ZN34_INTERNAL_9f5ed0c8_4_k_cu_34f6c46c4cuda3std3__45__cpo4cendE,@object
	.size		_ZN34_INTERNAL_9f5ed0c8_4_k_cu_34f6c46c4cuda3std3__45__cpo4cendE,(_ZN34_INTERNAL_9f5ed0c8_4_k_cu_34f6c46c4cuda3std6ranges3__45__cpo4cendE - _ZN34_INTERNAL_9f5ed0c8_4_k_cu_34f6c46c4cuda3std3__45__cpo4cendE)
_ZN34_INTERNAL_9f5ed0c8_4_k_cu_34f6c46c4cuda3std3__45__cpo4cendE:
	.zero		1
	.type		_ZN34_INTERNAL_9f5ed0c8_4_k_cu_34f6c46c4cuda3std6ranges3__45__cpo4cendE,@object
	.size		_ZN34_INTERNAL_9f5ed0c8_4_k_cu_34f6c46c4cuda3std6ranges3__45__cpo4cendE,(_ZN34_INTERNAL_9f5ed0c8_4_k_cu_34f6c46c6thrust24THRUST_300001_SM_1000_NS12placeholders2_7E - _ZN34_INTERNAL_9f5ed0c8_4_k_cu_34f6c46c4cuda3std6ranges3__45__cpo4cendE)
_ZN34_INTERNAL_9f5ed0c8_4_k_cu_34f6c46c4cuda3std6ranges3__45__cpo4cendE:
	.zero		1
	.type		_ZN34_INTERNAL_9f5ed0c8_4_k_cu_34f6c46c6thrust24THRUST_300001_SM_1000_NS12placeholders2_7E,@object
	.size		_ZN34_INTERNAL_9f5ed0c8_4_k_cu_34f6c46c6thrust24THRUST_300001_SM_1000_NS12placeholders2_7E,(_ZN34_INTERNAL_9f5ed0c8_4_k_cu_34f6c46c4cuda3std3__45__cpo5crendE - _ZN34_INTERNAL_9f5ed0c8_4_k_cu_34f6c46c6thrust24THRUST_300001_SM_1000_NS12placeholders2_7E)
_ZN34_INTERNAL_9f5ed0c8_4_k_cu_34f6c46c6thrust24THRUST_300001_SM_1000_NS12placeholders2_7E:
	.zero		1
	.type		_ZN34_INTERNAL_9f5ed0c8_4_k_cu_34f6c46c4cuda3std3__45__cpo5crendE,@object
	.size		_ZN34_INTERNAL_9f5ed0c8_4_k_cu_34f6c46c4cuda3std3__45__cpo5crendE,(_ZN34_INTERNAL_9f5ed0c8_4_k_cu_34f6c46c4cuda3std6ranges3__45__cpo4prevE - _ZN34_INTERNAL_9f5ed0c8_4_k_cu_34f6c46c4cuda3std3__45__cpo5crendE)
_ZN34_INTERNAL_9f5ed0c8_4_k_cu_34f6c46c4cuda3std3__45__cpo5crendE:
	.zero		1
	.type		_ZN34_INTERNAL_9f5ed0c8_4_k_cu_34f6c46c4cuda3std6ranges3__45__cpo4prevE,@object
	.size		_ZN34_INTERNAL_9f5ed0c8_4_k_cu_34f6c46c4cuda3std6ranges3__45__cpo4prevE,(_ZN34_INTERNAL_9f5ed0c8_4_k_cu_34f6c46c4cuda3std6ranges3__45__cpo9iter_moveE - _ZN34_INTERNAL_9f5ed0c8_4_k_cu_34f6c46c4cuda3std6ranges3__45__cpo4prevE)
_ZN34_INTERNAL_9f5ed0c8_4_k_cu_34f6c46c4cuda3std6ranges3__45__cpo4prevE:
	.zero		1
	.type		_ZN34_INTERNAL_9f5ed0c8_4_k_cu_34f6c46c4cuda3std6ranges3__45__cpo9iter_moveE,@object
	.size		_ZN34_INTERNAL_9f5ed0c8_4_k_cu_34f6c46c4cuda3std6ranges3__45__cpo9iter_moveE,(_ZN34_INTERNAL_9f5ed0c8_4_k_cu_34f6c46c6thrust24THRUST_300001_SM_1000_NS6system6detail10sequential3seqE - _ZN34_INTERNAL_9f5ed0c8_4_k_cu_34f6c46c4cuda3std6ranges3__45__cpo9iter_moveE)
_ZN34_INTERNAL_9f5ed0c8_4_k_cu_34f6c46c4cuda3std6ranges3__45__cpo9iter_moveE:
	.zero		1
	.type		_ZN34_INTERNAL_9f5ed0c8_4_k_cu_34f6c46c6thrust24THRUST_300001_SM_1000_NS6system6detail10sequential3seqE,@object
	.size		_ZN34_INTERNAL_9f5ed0c8_4_k_cu_34f6c46c6thrust24THRUST_300001_SM_1000_NS6system6detail10sequential3seqE,(_ZN34_INTERNAL_9f5ed0c8_4_k_cu_34f6c46c6thrust24THRUST_300001_SM_1000_NS12placeholders2_9E - _ZN34_INTERNAL_9f5ed0c8_4_k_cu_34f6c46c6thrust24THRUST_300001_SM_1000_NS6system6detail10sequential3seqE)
_ZN34_INTERNAL_9f5ed0c8_4_k_cu_34f6c46c6thrust24THRUST_300001_SM_1000_NS6system6detail10sequential3seqE:
	.zero		1
	.type		_ZN34_INTERNAL_9f5ed0c8_4_k_cu_34f6c46c6thrust24THRUST_300001_SM_1000_NS12placeholders2_9E,@object
	.size		_ZN34_INTERNAL_9f5ed0c8_4_k_cu_34f6c46c6thrust24THRUST_300001_SM_1000_NS12placeholders2_9E,(_ZN34_INTERNAL_9f5ed0c8_4_k_cu_34f6c46c4cuda3std3__419piecewise_constructE - _ZN34_INTERNAL_9f5ed0c8_4_k_cu_34f6c46c6thrust24THRUST_300001_SM_1000_NS12placeholders2_9E)
_ZN34_INTERNAL_9f5ed0c8_4_k_cu_34f6c46c6thrust24THRUST_300001_SM_1000_NS12placeholders2_9E:
	.zero		1
	.type		_ZN34_INTERNAL_9f5ed0c8_4_k_cu_34f6c46c4cuda3std3__419piecewise_constructE,@object
	.size		_ZN34_INTERNAL_9f5ed0c8_4_k_cu_34f6c46c4cuda3std3__419piecewise_constructE,(_ZN34_INTERNAL_9f5ed0c8_4_k_cu_34f6c46c4cuda3std6ranges3__45__cpo5cdataE - _ZN34_INTERNAL_9f5ed0c8_4_k_cu_34f6c46c4cuda3std3__419piecewise_constructE)
_ZN34_INTERNAL_9f5ed0c8_4_k_cu_34f6c46c4cuda3std3__419piecewise_constructE:
	.zero		1
	.type		_ZN34_INTERNAL_9f5ed0c8_4_k_cu_34f6c46c4cuda3std6ranges3__45__cpo5cdataE,@object
	.size		_ZN34_INTERNAL_9f5ed0c8_4_k_cu_34f6c46c4cuda3std6ranges3__45__cpo5cdataE,(_ZN34_INTERNAL_9f5ed0c8_4_k_cu_34f6c46c6thrust24THRUST_300001_SM_1000_NS12placeholders2_1E - _ZN34_INTERNAL_9f5ed0c8_4_k_cu_34f6c46c4cuda3std6ranges3__45__cpo5cdataE)
_ZN34_INTERNAL_9f5ed0c8_4_k_cu_34f6c46c4cuda3std6ranges3__45__cpo5cdataE:
	.zero		1
	.type		_ZN34_INTERNAL_9f5ed0c8_4_k_cu_34f6c46c6thrust24THRUST_300001_SM_1000_NS12placeholders2_1E,@object
	.size		_ZN34_INTERNAL_9f5ed0c8_4_k_cu_34f6c46c6thrust24THRUST_300001_SM_1000_NS12placeholders2_1E,(_ZN34_INTERNAL_9f5ed0c8_4_k_cu_34f6c46c4cuda3std3__45__cpo3endE - _ZN34_INTERNAL_9f5ed0c8_4_k_cu_34f6c46c6thrust24THRUST_300001_SM_1000_NS12placeholders2_1E)
_ZN34_INTERNAL_9f5ed0c8_4_k_cu_34f6c46c6thrust24THRUST_300001_SM_1000_NS12placeholders2_1E:
	.zero		1
	.type		_ZN34_INTERNAL_9f5ed0c8_4_k_cu_34f6c46c4cuda3std3__45__cpo3endE,@object
	.size		_ZN34_INTERNAL_9f5ed0c8_4_k_cu_34f6c46c4cuda3std3__45__cpo3endE,(_ZN34_INTERNAL_9f5ed0c8_4_k_cu_34f6c46c4cuda3std6ranges3__45__cpo3endE - _ZN34_INTERNAL_9f5ed0c8_4_k_cu_34f6c46c4cuda3std3__45__cpo3endE)
_ZN34_INTERNAL_9f5ed0c8_4_k_cu_34f6c46c4cuda3std3__45__cpo3endE:
	.zero		1
	.type		_ZN34_INTERNAL_9f5ed0c8_4_k_cu_34f6c46c4cuda3std6ranges3__45__cpo3endE,@object
	.size		_ZN34_INTERNAL_9f5ed0c8_4_k_cu_34f6c46c4cuda3std6ranges3__45__cpo3endE,(_ZN34_INTERNAL_9f5ed0c8_4_k_cu_34f6c46c6thrust24THRUST_300001_SM_1000_NS12placeholders2_5E - _ZN34_INTERNAL_9f5ed0c8_4_k_cu_34f6c46c4cuda3std6ranges3__45__cpo3endE)
_ZN34_INTERNAL_9f5ed0c8_4_k_cu_34f6c46c4cuda3std6ranges3__45__cpo3endE:
	.zero		1
	.type		_ZN34_INTERNAL_9f5ed0c8_4_k_cu_34f6c46c6thrust24THRUST_300001_SM_1000_NS12placeholders2_5E,@object
	.size		_ZN34_INTERNAL_9f5ed0c8_4_k_cu_34f6c46c6thrust24THRUST_300001_SM_1000_NS12placeholders2_5E,(_ZN34_INTERNAL_9f5ed0c8_4_k_cu_34f6c46c4cuda3std3__45__cpo4rendE - _ZN34_INTERNAL_9f5ed0c8_4_k_cu_34f6c46c6thrust24THRUST_300001_SM_1000_NS12placeholders2_5E)
_ZN34_INTERNAL_9f5ed0c8_4_k_cu_34f6c46c6thrust24THRUST_300001_SM_1000_NS12placeholders2_5E:
	.zero		1
	.type		_ZN34_INTERNAL_9f5ed0c8_4_k_cu_34f6c46c4cuda3std3__45__cpo4rendE,@object
	.size		_ZN34_INTERNAL_9f5ed0c8_4_k_cu_34f6c46c4cuda3std3__45__cpo4rendE,(_ZN34_INTERNAL_9f5ed0c8_4_k_cu_34f6c46c4cuda3std6ranges3__45__cpo9iter_swapE - _ZN34_INTERNAL_9f5ed0c8_4_k_cu_34f6c46c4cuda3std3__45__cpo4rendE)
_ZN34_INTERNAL_9f5ed0c8_4_k_cu_34f6c46c4cuda3std3__45__cpo4rendE:
	.zero		1
	.type		_ZN34_INTERNAL_9f5ed0c8_4_k_cu_34f6c46c4cuda3std6ranges3__45__cpo9iter_swapE,@object
	.size		_ZN34_INTERNAL_9f5ed0c8_4_k_cu_34f6c46c4cuda3std6ranges3__45__cpo9iter_swapE,(_ZN34_INTERNAL_9f5ed0c8_4_k_cu_34f6c46c4cuda3std3__48unexpectE - _ZN34_INTERNAL_9f5ed0c8_4_k_cu_34f6c46c4cuda3std6ranges3__45__cpo9iter_swapE)
_ZN34_INTERNAL_9f5ed0c8_4_k_cu_34f6c46c4cuda3std6ranges3__45__cpo9iter_swapE:
	.zero		1
	.type		_ZN34_INTERNAL_9f5ed0c8_4_k_cu_34f6c46c4cuda3std3__48unexpectE,@object
	.size		_ZN34_INTERNAL_9f5ed0c8_4_k_cu_34f6c46c4cuda3std3__48unexpectE,(_ZN34_INTERNAL_9f5ed0c8_4_k_cu_34f6c46c6thrust24THRUST_300001_SM_1000_NS8cuda_cub3parE - _ZN34_INTERNAL_9f5ed0c8_4_k_cu_34f6c46c4cuda3std3__48unexpectE)
_ZN34_INTERNAL_9f5ed0c8_4_k_cu_34f6c46c4cuda3std3__48unexpectE:
	.zero		1
	.type		_ZN34_INTERNAL_9f5ed0c8_4_k_cu_34f6c46c6thrust24THRUST_300001_SM_1000_NS8cuda_cub3parE,@object
	.size		_ZN34_INTERNAL_9f5ed0c8_4_k_cu_34f6c46c6thrust24THRUST_300001_SM_1000_NS8cuda_cub3parE,(.L_29 - _ZN34_INTERNAL_9f5ed0c8_4_k_cu_34f6c46c6thrust24THRUST_300001_SM_1000_NS8cuda_cub3parE)
_ZN34_INTERNAL_9f5ed0c8_4_k_cu_34f6c46c6thrust24THRUST_300001_SM_1000_NS8cuda_cub3parE:
	.zero		1
.L_29:


//--------------------- .nv.shared._ZN3cub18CUB_300001_SM_10006detail10radix_sort33DeviceRadixSortExclusiveSumKernelINS1_5radix10policy_hubIfNS0_8NullTypeEyE10Policy1000EyEEvPT0_ --------------------------
	.section	.nv.shared._ZN3cub18CUB_300001_SM_10006detail10radix_sort33DeviceRadixSortExclusiveSumKernelINS1_5radix10policy_hubIfNS0_8NullTypeEyE10Policy1000EyEEvPT0_,"aw",@nobits
	.sectionflags	@""
	.align	16
.nv.shared._ZN3cub18CUB_300001_SM_10006detail10radix_sort33DeviceRadixSortExclusiveSumKernelINS1_5radix10policy_hubIfNS0_8NullTypeEyE10Policy1000EyEEvPT0_:
	.zero		3360


//--------------------- .nv.shared._ZN3cub18CUB_300001_SM_10006detail10radix_sort30DeviceRadixSortHistogramKernelINS1_5radix10policy_hubIfNS0_8NullTypeEyE10Policy1000ELNS0_9SortOrderE0EfyNS1_21identity_decomposer_tEEEvPT2_PKT1_SB_iiT3_ --------------------------
	.section	.nv.shared._ZN3cub18CUB_300001_SM_10006detail10radix_sort30DeviceRadixSortHistogramKernelINS1_5radix10policy_hubIfNS0_8NullTypeEyE10Policy1000ELNS0_9SortOrderE0EfyNS1_21identity_decomposer_tEEEvPT2_PKT1_SB_iiT3_,"aw",@nobits
	.sectionflags	@""
	.align	4
.nv.shared._ZN3cub18CUB_300001_SM_10006detail10radix_sort30DeviceRadixSortHistogramKernelINS1_5radix10policy_hubIfNS0_8NullTypeEyE10Policy1000ELNS0_9SortOrderE0EfyNS1_21identity_decomposer_tEEEvPT2_PKT1_SB_iiT3_:
	.zero		5120


//--------------------- .nv.shared._ZN3cub18CUB_300001_SM_10006detail10radix_sort31DeviceRadixSortSingleTileKernelINS1_5radix10policy_hubIfNS0_8NullTypeEyE10Policy1000ELNS0_9SortOrderE0EfS6_yNS1_21identity_decomposer_tEEEvPKT1_PSB_PKT2_PSF_T3_iiT4_ --------------------------
	.section	.nv.shared._ZN3cub18CUB_300001_SM_10006detail10radix_sort31DeviceRadixSortSingleTileKernelINS1_5radix10policy_hubIfNS0_8NullTypeEyE10Policy1000ELNS0_9SortOrderE0EfS6_yNS1_21identity_decomposer_tEEEvPKT1_PSB_PKT2_PSF_T3_iiT4_,"aw",@nobits
	.sectionflags	@""
	.align	16
.nv.shared._ZN3cub18CUB_300001_SM_10006detail10radix_sort31DeviceRadixSortSingleTileKernelINS1_5radix10policy_hubIfNS0_8NullTypeEyE10Policy1000ELNS0_9SortOrderE0EfS6_yNS1_21identity_decomposer_tEEEvPKT1_PSB_PKT2_PSF_T3_iiT4_:
	.zero		34880


//--------------------- .nv.constant0._ZN3cub18CUB_300001_SM_10006detail10radix_sort29DeviceRadixSortOnesweepKernelINS1_5radix10policy_hubIfNS0_8NullTypeEyE10Policy1000ELNS0_9SortOrderE0EfS6_yiiNS1_21identity_decomposer_tEEEvPT5_SC_PT3_PKSD_PT1_PKSH_PT2_PKSL_T4_iiT6_ --------------------------
	.section	.nv.constant0._ZN3cub18CUB_300001_SM_10006detail10radix_sort29DeviceRadixSortOnesweepKernelINS1_5radix10policy_hubIfNS0_8NullTypeEyE10Policy1000ELNS0_9SortOrderE0EfS6_yiiNS1_21identity_decomposer_tEEEvPT5_SC_PT3_PKSD_PT1_PKSH_PT2_PKSL_T4_iiT6_,"a",@progbits
	.sectionflags	@""
	.align	4
.nv.constant0._ZN3cub18CUB_300001_SM_10006detail10radix_sort29DeviceRadixSortOnesweepKernelINS1_5radix10policy_hubIfNS0_8NullTypeEyE10Policy1000ELNS0_9SortOrderE0EfS6_yiiNS1_21identity_decomposer_tEEEvPT5_SC_PT3_PKSD_PT1_PKSH_PT2_PKSL_T4_iiT6_:
	.zero		973


//--------------------- .nv.constant0._ZN3cub18CUB_300001_SM_10006detail10radix_sort33DeviceRadixSortExclusiveSumKernelINS1_5radix10policy_hubIfNS0_8NullTypeEyE10Policy1000EyEEvPT0_ --------------------------
	.section	.nv.constant0._ZN3cub18CUB_300001_SM_10006detail10radix_sort33DeviceRadixSortExclusiveSumKernelINS1_5radix10policy_hubIfNS0_8NullTypeEyE10Policy1000EyEEvPT0_,"a",@progbits
	.sectionflags	@""
	.align	4
.nv.constant0._ZN3cub18CUB_300001_SM_10006detail10radix_sort33DeviceRadixSortExclusiveSumKernelINS1_5radix10policy_hubIfNS0_8NullTypeEyE10Policy1000EyEEvPT0_:
	.zero		904


//--------------------- .nv.constant0._ZN3cub18CUB_300001_SM_10006detail10radix_sort30DeviceRadixSortHistogramKernelINS1_5radix10policy_hubIfNS0_8NullTypeEyE10Policy1000ELNS0_9SortOrderE0EfyNS1_21identity_decomposer_tEEEvPT2_PKT1_SB_iiT3_ --------------------------
	.section	.nv.constant0._ZN3cub18CUB_300001_SM_10006detail10radix_sort30DeviceRadixSortHistogramKernelINS1_5radix10policy_hubIfNS0_8NullTypeEyE10Policy1000ELNS0_9SortOrderE0EfyNS1_21identity_decomposer_tEEEvPT2_PKT1_SB_iiT3_,"a",@progbits
	.sectionflags	@""
	.align	4
.nv.constant0._ZN3cub18CUB_300001_SM_10006detail10radix_sort30DeviceRadixSortHistogramKernelINS1_5radix10policy_hubIfNS0_8NullTypeEyE10Policy1000ELNS0_9SortOrderE0EfyNS1_21identity_decomposer_tEEEvPT2_PKT1_SB_iiT3_:
	.zero		929


//--------------------- .nv.constant0._ZN3cub18CUB_300001_SM_10006detail10radix_sort31DeviceRadixSortSingleTileKernelINS1_5radix10policy_hubIfNS0_8NullTypeEyE10Policy1000ELNS0_9SortOrderE0EfS6_yNS1_21identity_decomposer_tEEEvPKT1_PSB_PKT2_PSF_T3_iiT4_ --------------------------
	.section	.nv.constant0._ZN3cub18CUB_300001_SM_10006detail10radix_sort31DeviceRadixSortSingleTileKernelINS1_5radix10policy_hubIfNS0_8NullTypeEyE10Policy1000ELNS0_9SortOrderE0EfS6_yNS1_21identity_decomposer_tEEEvPKT1_PSB_PKT2_PSF_T3_iiT4_,"a",@progbits
	.sectionflags	@""
	.align	4
.nv.constant0._ZN3cub18CUB_300001_SM_10006detail10radix_sort31DeviceRadixSortSingleTileKernelINS1_5radix10policy_hubIfNS0_8NullTypeEyE10Policy1000ELNS0_9SortOrderE0EfS6_yNS1_21identity_decomposer_tEEEvPKT1_PSB_PKT2_PSF_T3_iiT4_:
	.zero		945


//--------------------- .nv.constant0._ZN3cub18CUB_300001_SM_10006detail11EmptyKernelIvEEvv --------------------------
	.section	.nv.constant0._ZN3cub18CUB_300001_SM_10006detail11EmptyKernelIvEEvv,"a",@progbits
	.sectionflags	@""
	.align	4
.nv.constant0._ZN3cub18CUB_300001_SM_10006detail11EmptyKernelIvEEvv:
	.zero		896


//--------------------- .nv.constant0._Z8countDisffPfS_S_i --------------------------
	.section	.nv.constant0._Z8countDisffPfS_S_i,"a",@progbits
	.sectionflags	@""
	.align	4
.nv.constant0._Z8countDisffPfS_S_i:
	.zero		932


//--------------------- SYMBOLS --------------------------

	.type		.nv.reservedSmem.offset0,@object
	.size		.nv.reservedSmem.offset0,0x4
	.type		.nv.reservedSmem.cap,@object
	.size		.nv.reservedSmem.cap,0x4
